	.target	sm_100a

	.elftype	@"ET_EXEC"


//--------------------- .note.nv.tkinfo           --------------------------
	.section	.note.nv.tkinfo,"",@"SHT_NOTE"
	.sectionflags	@"SHF_NOTE_NV_TKINFO"
	.tkinfo
        /*0018*/ 	.word	0x00000002
        /*0030*/ 	.string	""
        /*0030*/ 	.string	"ptxas"
        /*0030*/ 	.string	"Cuda compilation tools, release 13.0, V13.0.88"
        /*0030*/ 	.string	"Build cuda_13.0.r13.0/compiler.36424714_0"
        /*0030*/ 	.string	"-arch sm_100a -m 64 "



//--------------------- .note.nv.cuinfo           --------------------------
	.section	.note.nv.cuinfo,"",@"SHT_NOTE"
	.sectionflags	@"SHF_NOTE_NV_CUINFO"
        /*0018*/ 	.short	0x0002
        /*001a*/ 	.short	0x0064
        /*001c*/ 	.short	0x0082
	.zero		2


//--------------------- .nv.info                  --------------------------
	.section	.nv.info,"",@"SHT_CUDA_INFO"
	.align	4


	//----- nvinfo : EIATTR_REGCOUNT
	.align		4
        /*0000*/ 	.byte	0x04, 0x2f
        /*0002*/ 	.short	(.L_39 - .L_38)
	.align		4
.L_38:
        /*0004*/ 	.word	index@(_ZN2at6native29vectorized_elementwise_kernelILi8EZZZNS0_17atanh_kernel_cudaERNS_18TensorIteratorBaseEENKUlvE0_clEvENKUlvE_clEvEUldE_St5arrayIPcLm2EEEEviT0_T1_)
        /*0008*/ 	.word	0x0000002c


	//----- nvinfo : EIATTR_FRAME_SIZE
	.align		4
.L_39:
        /*000c*/ 	.byte	0x04, 0x11
        /*000e*/ 	.short	(.L_41 - .L_40)
	.align		4
.L_40:
        /*0010*/ 	.word	index@($__internal_6_$__cuda_sm20_div_rn_f64_full)
        /*0014*/ 	.word	0x00000000


	//----- nvinfo : EIATTR_FRAME_SIZE
	.align		4
.L_41:
        /*0018*/ 	.byte	0x04, 0x11
        /*001a*/ 	.short	(.L_43 - .L_42)
	.align		4
.L_42:
        /*001c*/ 	.word	index@(_ZN2at6native29vectorized_elementwise_kernelILi8EZZZNS0_17atanh_kernel_cudaERNS_18TensorIteratorBaseEENKUlvE0_clEvENKUlvE_clEvEUldE_St5arrayIPcLm2EEEEviT0_T1_)
        /*0020*/ 	.word	0x00000000


	//----- nvinfo : EIATTR_REGCOUNT
	.align		4
.L_43:
        /*0024*/ 	.byte	0x04, 0x2f
        /*0026*/ 	.short	(.L_45 - .L_44)
	.align		4
.L_44:
        /*0028*/ 	.word	index@(_ZN2at6native29vectorized_elementwise_kernelILi4EZZZNS0_17atanh_kernel_cudaERNS_18TensorIteratorBaseEENKUlvE0_clEvENKUlvE_clEvEUldE_St5arrayIPcLm2EEEEviT0_T1_)
        /*002c*/ 	.word	0x0000002c


	//----- nvinfo : EIATTR_FRAME_SIZE
	.align		4
.L_45:
        /*0030*/ 	.byte	0x04, 0x11
        /*0032*/ 	.short	(.L_47 - .L_46)
	.align		4
.L_46:
        /*0034*/ 	.word	index@($__internal_5_$__cuda_sm20_div_rn_f64_full)
        /*0038*/ 	.word	0x00000000


	//----- nvinfo : EIATTR_FRAME_SIZE
	.align		4
.L_47:
        /*003c*/ 	.byte	0x04, 0x11
        /*003e*/ 	.short	(.L_49 - .L_48)
	.align		4
.L_48:
        /*0040*/ 	.word	index@(_ZN2at6native29vectorized_elementwise_kernelILi4EZZZNS0_17atanh_kernel_cudaERNS_18TensorIteratorBaseEENKUlvE0_clEvENKUlvE_clEvEUldE_St5arrayIPcLm2EEEEviT0_T1_)
        /*0044*/ 	.word	0x00000000


	//----- nvinfo : EIATTR_REGCOUNT
	.align		4
.L_49:
        /*0048*/ 	.byte	0x04, 0x2f
        /*004a*/ 	.short	(.L_51 - .L_50)
	.align		4
.L_50:
        /*004c*/ 	.word	index@(_ZN2at6native29vectorized_elementwise_kernelILi2EZZZNS0_17atanh_kernel_cudaERNS_18TensorIteratorBaseEENKUlvE0_clEvENKUlvE_clEvEUldE_St5arrayIPcLm2EEEEviT0_T1_)
        /*0050*/ 	.word	0x0000002c


	//----- nvinfo : EIATTR_FRAME_SIZE
	.align		4
.L_51:
        /*0054*/ 	.byte	0x04, 0x11
        /*0056*/ 	.short	(.L_53 - .L_52)
	.align		4
.L_52:
        /*0058*/ 	.word	index@($__internal_4_$__cuda_sm20_div_rn_f64_full)
        /*005c*/ 	.word	0x00000000


	//----- nvinfo : EIATTR_FRAME_SIZE
	.align		4
.L_53:
        /*0060*/ 	.byte	0x04, 0x11
        /*0062*/ 	.short	(.L_55 - .L_54)
	.align		4
.L_54:
        /*0064*/ 	.word	index@(_ZN2at6native29vectorized_elementwise_kernelILi2EZZZNS0_17atanh_kernel_cudaERNS_18TensorIteratorBaseEENKUlvE0_clEvENKUlvE_clEvEUldE_St5arrayIPcLm2EEEEviT0_T1_)
        /*0068*/ 	.word	0x00000000


	//----- nvinfo : EIATTR_REGCOUNT
	.align		4
.L_55:
        /*006c*/ 	.byte	0x04, 0x2f
        /*006e*/ 	.short	(.L_57 - .L_56)
	.align		4
.L_56:
        /*0070*/ 	.word	index@(_ZN2at6native27unrolled_elementwise_kernelIZZZNS0_17atanh_kernel_cudaERNS_18TensorIteratorBaseEENKUlvE0_clEvENKUlvE_clEvEUldE_St5arrayIPcLm2EELi4E23TrivialOffsetCalculatorILi1EjESB_NS0_6memory15LoadWithoutCastENSC_16StoreWithoutCastEEEviT_T0_T2_T3_T4_T5_)
        /*0074*/ 	.word	0x00000024


	//----- nvinfo : EIATTR_FRAME_SIZE
	.align		4
.L_57:
        /*0078*/ 	.byte	0x04, 0x11
        /*007a*/ 	.short	(.L_59 - .L_58)
	.align		4
.L_58:
        /*007c*/ 	.word	index@($__internal_3_$__cuda_sm20_div_rn_f64_full)
        /*0080*/ 	.word	0x00000000


	//----- nvinfo : EIATTR_FRAME_SIZE
	.align		4
.L_59:
        /*0084*/ 	.byte	0x04, 0x11
        /*0086*/ 	.short	(.L_61 - .L_60)
	.align		4
.L_60:
        /*0088*/ 	.word	index@(_ZN2at6native27unrolled_elementwise_kernelIZZZNS0_17atanh_kernel_cudaERNS_18TensorIteratorBaseEENKUlvE0_clEvENKUlvE_clEvEUldE_St5arrayIPcLm2EELi4E23TrivialOffsetCalculatorILi1EjESB_NS0_6memory15LoadWithoutCastENSC_16StoreWithoutCastEEEviT_T0_T2_T3_T4_T5_)
        /*008c*/ 	.word	0x00000000


	//----- nvinfo : EIATTR_REGCOUNT
	.align		4
.L_61:
        /*0090*/ 	.byte	0x04, 0x2f
        /*0092*/ 	.short	(.L_63 - .L_62)
	.align		4
.L_62:
        /*0094*/ 	.word	index@(_ZN2at6native18elementwise_kernelILi128ELi2EZNS0_22gpu_kernel_impl_nocastIZZZNS0_17atanh_kernel_cudaERNS_18TensorIteratorBaseEENKUlvE0_clEvENKUlvE_clEvEUldE_EEvS4_RKT_EUliE_EEviT1_)
        /*0098*/ 	.word	0x00000020


	//----- nvinfo : EIATTR_FRAME_SIZE
	.align		4
.L_63:
        /*009c*/ 	.byte	0x04, 0x11
        /*009e*/ 	.short	(.L_65 - .L_64)
	.align		4
.L_64:
        /*00a0*/ 	.word	index@($__internal_2_$__cuda_sm20_div_rn_f64_full)
        /*00a4*/ 	.word	0x00000000


	//----- nvinfo : EIATTR_FRAME_SIZE
	.align		4
.L_65:
        /*00a8*/ 	.byte	0x04, 0x11
        /*00aa*/ 	.short	(.L_67 - .L_66)
	.align		4
.L_66:
        /*00ac*/ 	.word	index@(_ZN2at6native18elementwise_kernelILi128ELi2EZNS0_22gpu_kernel_impl_nocastIZZZNS0_17atanh_kernel_cudaERNS_18TensorIteratorBaseEENKUlvE0_clEvENKUlvE_clEvEUldE_EEvS4_RKT_EUliE_EEviT1_)
        /*00b0*/ 	.word	0x00000000


	//----- nvinfo : EIATTR_REGCOUNT
	.align		4
.L_67:
        /*00b4*/ 	.byte	0x04, 0x2f
        /*00b6*/ 	.short	(.L_69 - .L_68)
	.align		4
.L_68:
        /*00b8*/ 	.word	index@(_ZN2at6native27unrolled_elementwise_kernelIZZZNS0_17atanh_kernel_cudaERNS_18TensorIteratorBaseEENKUlvE0_clEvENKUlvE_clEvEUldE_St5arrayIPcLm2EELi4E23TrivialOffsetCalculatorILi1EjESB_NS0_6memory12LoadWithCastILi1EEENSC_13StoreWithCastILi1EEEEEviT_T0_T2_T3_T4_T5_)
        /*00bc*/ 	.word	0x00000028


	//----- nvinfo : EIATTR_FRAME_SIZE
	.align		4
.L_69:
        /*00c0*/ 	.byte	0x04, 0x11
        /*00c2*/ 	.short	(.L_71 - .L_70)
	.align		4
.L_70:
        /*00c4*/ 	.word	index@($__internal_1_$__cuda_sm20_div_rn_f64_full)
        /*00c8*/ 	.word	0x00000000


	//----- nvinfo : EIATTR_FRAME_SIZE
	.align		4
.L_71:
        /*00cc*/ 	.byte	0x04, 0x11
        /*00ce*/ 	.short	(.L_73 - .L_72)
	.align		4
.L_72:
        /*00d0*/ 	.word	index@(_ZN2at6native27unrolled_elementwise_kernelIZZZNS0_17atanh_kernel_cudaERNS_18TensorIteratorBaseEENKUlvE0_clEvENKUlvE_clEvEUldE_St5arrayIPcLm2EELi4E23TrivialOffsetCalculatorILi1EjESB_NS0_6memory12LoadWithCastILi1EEENSC_13StoreWithCastILi1EEEEEviT_T0_T2_T3_T4_T5_)
        /*00d4*/ 	.word	0x00000000


	//----- nvinfo : EIATTR_REGCOUNT
	.align		4
.L_73:
        /*00d8*/ 	.byte	0x04, 0x2f
        /*00da*/ 	.short	(.L_75 - .L_74)
	.align		4
.L_74:
        /*00dc*/ 	.word	index@(_ZN2at6native18elementwise_kernelILi128ELi4EZNS0_15gpu_kernel_implIZZZNS0_17atanh_kernel_cudaERNS_18TensorIteratorBaseEENKUlvE0_clEvENKUlvE_clEvEUldE_EEvS4_RKT_EUliE_EEviT1_)
        /*00e0*/ 	.word	0x0000001e


	//----- nvinfo : EIATTR_FRAME_SIZE
	.align		4
.L_75:
        /*00e4*/ 	.byte	0x04, 0x11
        /*00e6*/ 	.short	(.L_77 - .L_76)
	.align		4
.L_76:
        /*00e8*/ 	.word	index@($__internal_0_$__cuda_sm20_div_rn_f64_full)
        /*00ec*/ 	.word	0x00000000


	//----- nvinfo : EIATTR_FRAME_SIZE
	.align		4
.L_77:
        /*00f0*/ 	.byte	0x04, 0x11
        /*00f2*/ 	.short	(.L_79 - .L_78)
	.align		4
.L_78:
        /*00f4*/ 	.word	index@(_ZN2at6native18elementwise_kernelILi128ELi4EZNS0_15gpu_kernel_implIZZZNS0_17atanh_kernel_cudaERNS_18TensorIteratorBaseEENKUlvE0_clEvENKUlvE_clEvEUldE_EEvS4_RKT_EUliE_EEviT1_)
        /*00f8*/ 	.word	0x00000000


	//----- nvinfo : EIATTR_REGCOUNT
	.align		4
.L_79:
        /*00fc*/ 	.byte	0x04, 0x2f
        /*00fe*/ 	.short	(.L_81 - .L_80)
	.align		4
.L_80:
        /*0100*/ 	.word	index@(_ZN2at6native29vectorized_elementwise_kernelILi8EZZZNS0_17atanh_kernel_cudaERNS_18TensorIteratorBaseEENKUlvE0_clEvENKUlvE0_clEvEUlfE_St5arrayIPcLm2EEEEviT0_T1_)
        /*0104*/ 	.word	0x0000001f


	//----- nvinfo : EIATTR_FRAME_SIZE
	.align		4
.L_81:
        /*0108*/ 	.byte	0x04, 0x11
        /*010a*/ 	.short	(.L_83 - .L_82)
	.align		4
.L_82:
        /*010c*/ 	.word	index@(_ZN2at6native29vectorized_elementwise_kernelILi8EZZZNS0_17atanh_kernel_cudaERNS_18TensorIteratorBaseEENKUlvE0_clEvENKUlvE0_clEvEUlfE_St5arrayIPcLm2EEEEviT0_T1_)
        /*0110*/ 	.word	0x00000000


	//----- nvinfo : EIATTR_REGCOUNT
	.align		4
.L_83:
        /*0114*/ 	.byte	0x04, 0x2f
        /*0116*/ 	.short	(.L_85 - .L_84)
	.align		4
.L_84:
        /*0118*/ 	.word	index@(_ZN2at6native29vectorized_elementwise_kernelILi4EZZZNS0_17atanh_kernel_cudaERNS_18TensorIteratorBaseEENKUlvE0_clEvENKUlvE0_clEvEUlfE_St5arrayIPcLm2EEEEviT0_T1_)
        /*011c*/ 	.word	0x0000001f


	//----- nvinfo : EIATTR_FRAME_SIZE
	.align		4
.L_85:
        /*0120*/ 	.byte	0x04, 0x11
        /*0122*/ 	.short	(.L_87 - .L_86)
	.align		4
.L_86:
        /*0124*/ 	.word	index@(_ZN2at6native29vectorized_elementwise_kernelILi4EZZZNS0_17atanh_kernel_cudaERNS_18TensorIteratorBaseEENKUlvE0_clEvENKUlvE0_clEvEUlfE_St5arrayIPcLm2EEEEviT0_T1_)
        /*0128*/ 	.word	0x00000000


	//----- nvinfo : EIATTR_REGCOUNT
	.align		4
.L_87:
        /*012c*/ 	.byte	0x04, 0x2f
        /*012e*/ 	.short	(.L_89 - .L_88)
	.align		4
.L_88:
        /*0130*/ 	.word	index@(_ZN2at6native29vectorized_elementwise_kernelILi2EZZZNS0_17atanh_kernel_cudaERNS_18TensorIteratorBaseEENKUlvE0_clEvENKUlvE0_clEvEUlfE_St5arrayIPcLm2EEEEviT0_T1_)
        /*0134*/ 	.word	0x00000020


	//----- nvinfo : EIATTR_FRAME_SIZE
	.align		4
.L_89:
        /*0138*/ 	.byte	0x04, 0x11
        /*013a*/ 	.short	(.L_91 - .L_90)
	.align		4
.L_90:
        /*013c*/ 	.word	index@(_ZN2at6native29vectorized_elementwise_kernelILi2EZZZNS0_17atanh_kernel_cudaERNS_18TensorIteratorBaseEENKUlvE0_clEvENKUlvE0_clEvEUlfE_St5arrayIPcLm2EEEEviT0_T1_)
        /*0140*/ 	.word	0x00000000


	//----- nvinfo : EIATTR_REGCOUNT
	.align		4
.L_91:
        /*0144*/ 	.byte	0x04, 0x2f
        /*0146*/ 	.short	(.L_93 - .L_92)
	.align		4
.L_92:
        /*0148*/ 	.word	index@(_ZN2at6native27unrolled_elementwise_kernelIZZZNS0_17atanh_kernel_cudaERNS_18TensorIteratorBaseEENKUlvE0_clEvENKUlvE0_clEvEUlfE_St5arrayIPcLm2EELi4E23TrivialOffsetCalculatorILi1EjESB_NS0_6memory15LoadWithoutCastENSC_16StoreWithoutCastEEEviT_T0_T2_T3_T4_T5_)
        /*014c*/ 	.word	0x00000016


	//----- nvinfo : EIATTR_FRAME_SIZE
	.align		4
.L_93:
        /*0150*/ 	.byte	0x04, 0x11
        /*0152*/ 	.short	(.L_95 - .L_94)
	.align		4
.L_94:
        /*0154*/ 	.word	index@(_ZN2at6native27unrolled_elementwise_kernelIZZZNS0_17atanh_kernel_cudaERNS_18TensorIteratorBaseEENKUlvE0_clEvENKUlvE0_clEvEUlfE_St5arrayIPcLm2EELi4E23TrivialOffsetCalculatorILi1EjESB_NS0_6memory15LoadWithoutCastENSC_16StoreWithoutCastEEEviT_T0_T2_T3_T4_T5_)
        /*0158*/ 	.word	0x00000000


	//----- nvinfo : EIATTR_REGCOUNT
	.align		4
.L_95:
        /*015c*/ 	.byte	0x04, 0x2f
        /*015e*/ 	.short	(.L_97 - .L_96)
	.align		4
.L_96:
        /*0160*/ 	.word	index@(_ZN2at6native18elementwise_kernelILi128ELi2EZNS0_22gpu_kernel_impl_nocastIZZZNS0_17atanh_kernel_cudaERNS_18TensorIteratorBaseEENKUlvE0_clEvENKUlvE0_clEvEUlfE_EEvS4_RKT_EUliE_EEviT1_)
        /*0164*/ 	.word	0x00000014


	//----- nvinfo : EIATTR_FRAME_SIZE
	.align		4
.L_97:
        /*0168*/ 	.byte	0x04, 0x11
        /*016a*/ 	.short	(.L_99 - .L_98)
	.align		4
.L_98:
        /*016c*/ 	.word	index@(_ZN2at6native18elementwise_kernelILi128ELi2EZNS0_22gpu_kernel_impl_nocastIZZZNS0_17atanh_kernel_cudaERNS_18TensorIteratorBaseEENKUlvE0_clEvENKUlvE0_clEvEUlfE_EEvS4_RKT_EUliE_EEviT1_)
        /*0170*/ 	.word	0x00000000


	//----- nvinfo : EIATTR_REGCOUNT
	.align		4
.L_99:
        /*0174*/ 	.byte	0x04, 0x2f
        /*0176*/ 	.short	(.L_101 - .L_100)
	.align		4
.L_100:
        /*0178*/ 	.word	index@(_ZN2at6native27unrolled_elementwise_kernelIZZZNS0_17atanh_kernel_cudaERNS_18TensorIteratorBaseEENKUlvE0_clEvENKUlvE0_clEvEUlfE_St5arrayIPcLm2EELi4E23TrivialOffsetCalculatorILi1EjESB_NS0_6memory12LoadWithCastILi1EEENSC_13StoreWithCastILi1EEEEEviT_T0_T2_T3_T4_T5_)
        /*017c*/ 	.word	0x0000001d


	//----- nvinfo : EIATTR_FRAME_SIZE
	.align		4
.L_101:
        /*0180*/ 	.byte	0x04, 0x11
        /*0182*/ 	.short	(.L_103 - .L_102)
	.align		4
.L_102:
        /*0184*/ 	.word	index@(_ZN2at6native27unrolled_elementwise_kernelIZZZNS0_17atanh_kernel_cudaERNS_18TensorIteratorBaseEENKUlvE0_clEvENKUlvE0_clEvEUlfE_St5arrayIPcLm2EELi4E23TrivialOffsetCalculatorILi1EjESB_NS0_6memory12LoadWithCastILi1EEENSC_13StoreWithCastILi1EEEEEviT_T0_T2_T3_T4_T5_)
        /*0188*/ 	.word	0x00000000


	//----- nvinfo : EIATTR_REGCOUNT
	.align		4
.L_103:
        /*018c*/ 	.byte	0x04, 0x2f
        /*018e*/ 	.short	(.L_105 - .L_104)
	.align		4
.L_104:
        /*0190*/ 	.word	index@(_ZN2at6native18elementwise_kernelILi128ELi4EZNS0_15gpu_kernel_implIZZZNS0_17atanh_kernel_cudaERNS_18TensorIteratorBaseEENKUlvE0_clEvENKUlvE0_clEvEUlfE_EEvS4_RKT_EUliE_EEviT1_)
        /*0194*/ 	.word	0x00000018


	//----- nvinfo : EIATTR_FRAME_SIZE
	.align		4
.L_105:
        /*0198*/ 	.byte	0x04, 0x11
        /*019a*/ 	.short	(.L_107 - .L_106)
	.align		4
.L_106:
        /*019c*/ 	.word	index@(_ZN2at6native18elementwise_kernelILi128ELi4EZNS0_15gpu_kernel_implIZZZNS0_17atanh_kernel_cudaERNS_18TensorIteratorBaseEENKUlvE0_clEvENKUlvE0_clEvEUlfE_EEvS4_RKT_EUliE_EEviT1_)
        /*01a0*/ 	.word	0x00000000


	//----- nvinfo : EIATTR_REGCOUNT
	.align		4
.L_107:
        /*01a4*/ 	.byte	0x04, 0x2f
        /*01a6*/ 	.short	(.L_109 - .L_108)
	.align		4
.L_108:
        /*01a8*/ 	.word	index@(_ZN2at6native29vectorized_elementwise_kernelILi8EZZZNS0_17atanh_kernel_cudaERNS_18TensorIteratorBaseEENKUlvE0_clEvENKUlvE1_clEvEUlN3c104HalfEE_St5arrayIPcLm2EEEEviT0_T1_)
        /*01ac*/ 	.word	0x00000020


	//----- nvinfo : EIATTR_FRAME_SIZE
	.align		4
.L_109:
        /*01b0*/ 	.byte	0x04, 0x11
        /*01b2*/ 	.short	(.L_111 - .L_110)
	.align		4
.L_110:
        /*01b4*/ 	.word	index@(_ZN2at6native29vectorized_elementwise_kernelILi8EZZZNS0_17atanh_kernel_cudaERNS_18TensorIteratorBaseEENKUlvE0_clEvENKUlvE1_clEvEUlN3c104HalfEE_St5arrayIPcLm2EEEEviT0_T1_)
        /*01b8*/ 	.word	0x00000000


	//----- nvinfo : EIATTR_REGCOUNT
	.align		4
.L_111:
        /*01bc*/ 	.byte	0x04, 0x2f
        /*01be*/ 	.short	(.L_113 - .L_112)
	.align		4
.L_112:
        /*01c0*/ 	.word	index@(_ZN2at6native29vectorized_elementwise_kernelILi4EZZZNS0_17atanh_kernel_cudaERNS_18TensorIteratorBaseEENKUlvE0_clEvENKUlvE1_clEvEUlN3c104HalfEE_St5arrayIPcLm2EEEEviT0_T1_)
        /*01c4*/ 	.word	0x00000020


	//----- nvinfo : EIATTR_FRAME_SIZE
	.align		4
.L_113:
        /*01c8*/ 	.byte	0x04, 0x11
        /*01ca*/ 	.short	(.L_115 - .L_114)
	.align		4
.L_114:
        /*01cc*/ 	.word	index@(_ZN2at6native29vectorized_elementwise_kernelILi4EZZZNS0_17atanh_kernel_cudaERNS_18TensorIteratorBaseEENKUlvE0_clEvENKUlvE1_clEvEUlN3c104HalfEE_St5arrayIPcLm2EEEEviT0_T1_)
        /*01d0*/ 	.word	0x00000000


	//----- nvinfo : EIATTR_REGCOUNT
	.align		4
.L_115:
        /*01d4*/ 	.byte	0x04, 0x2f
        /*01d6*/ 	.short	(.L_117 - .L_116)
	.align		4
.L_116:
        /*01d8*/ 	.word	index@(_ZN2at6native29vectorized_elementwise_kernelILi2EZZZNS0_17atanh_kernel_cudaERNS_18TensorIteratorBaseEENKUlvE0_clEvENKUlvE1_clEvEUlN3c104HalfEE_St5arrayIPcLm2EEEEviT0_T1_)
        /*01dc*/ 	.word	0x00000020


	//----- nvinfo : EIATTR_FRAME_SIZE
	.align		4
.L_117:
        /*01e0*/ 	.byte	0x04, 0x11
        /*01e2*/ 	.short	(.L_119 - .L_118)
	.align		4
.L_118:
        /*01e4*/ 	.word	index@(_ZN2at6native29vectorized_elementwise_kernelILi2EZZZNS0_17atanh_kernel_cudaERNS_18TensorIteratorBaseEENKUlvE0_clEvENKUlvE1_clEvEUlN3c104HalfEE_St5arrayIPcLm2EEEEviT0_T1_)
        /*01e8*/ 	.word	0x00000000


	//----- nvinfo : EIATTR_REGCOUNT
	.align		4
.L_119:
        /*01ec*/ 	.byte	0x04, 0x2f
        /*01ee*/ 	.short	(.L_121 - .L_120)
	.align		4
.L_120:
        /*01f0*/ 	.word	index@(_ZN2at6native27unrolled_elementwise_kernelIZZZNS0_17atanh_kernel_cudaERNS_18TensorIteratorBaseEENKUlvE0_clEvENKUlvE1_clEvEUlN3c104HalfEE_St5arrayIPcLm2EELi4E23TrivialOffsetCalculatorILi1EjESD_NS0_6memory15LoadWithoutCastENSE_16StoreWithoutCastEEEviT_T0_T2_T3_T4_T5_)
        /*01f4*/ 	.word	0x00000016


	//----- nvinfo : EIATTR_FRAME_SIZE
	.align		4
.L_121:
        /*01f8*/ 	.byte	0x04, 0x11
        /*01fa*/ 	.short	(.L_123 - .L_122)
	.align		4
.L_122:
        /*01fc*/ 	.word	index@(_ZN2at6native27unrolled_elementwise_kernelIZZZNS0_17atanh_kernel_cudaERNS_18TensorIteratorBaseEENKUlvE0_clEvENKUlvE1_clEvEUlN3c104HalfEE_St5arrayIPcLm2EELi4E23TrivialOffsetCalculatorILi1EjESD_NS0_6memory15LoadWithoutCastENSE_16StoreWithoutCastEEEviT_T0_T2_T3_T4_T5_)
        /*0200*/ 	.word	0x00000000


	//----- nvinfo : EIATTR_REGCOUNT
	.align		4
.L_123:
        /*0204*/ 	.byte	0x04, 0x2f
        /*0206*/ 	.short	(.L_125 - .L_124)
	.align		4
.L_124:
        /*0208*/ 	.word	index@(_ZN2at6native18elementwise_kernelILi128ELi4EZNS0_22gpu_kernel_impl_nocastIZZZNS0_17atanh_kernel_cudaERNS_18TensorIteratorBaseEENKUlvE0_clEvENKUlvE1_clEvEUlN3c104HalfEE_EEvS4_RKT_EUliE_EEviT1_)
        /*020c*/ 	.word	0x00000014


	//----- nvinfo : EIATTR_FRAME_SIZE
	.align		4
.L_125:
        /*0210*/ 	.byte	0x04, 0x11
        /*0212*/ 	.short	(.L_127 - .L_126)
	.align		4
.L_126:
        /*0214*/ 	.word	index@(_ZN2at6native18elementwise_kernelILi128ELi4EZNS0_22gpu_kernel_impl_nocastIZZZNS0_17atanh_kernel_cudaERNS_18TensorIteratorBaseEENKUlvE0_clEvENKUlvE1_clEvEUlN3c104HalfEE_EEvS4_RKT_EUliE_EEviT1_)
        /*0218*/ 	.word	0x00000000


	//----- nvinfo : EIATTR_REGCOUNT
	.align		4
.L_127:
        /*021c*/ 	.byte	0x04, 0x2f
        /*021e*/ 	.short	(.L_129 - .L_128)
	.align		4
.L_128:
        /*0220*/ 	.word	index@(_ZN2at6native27unrolled_elementwise_kernelIZZZNS0_17atanh_kernel_cudaERNS_18TensorIteratorBaseEENKUlvE0_clEvENKUlvE1_clEvEUlN3c104HalfEE_St5arrayIPcLm2EELi4E23TrivialOffsetCalculatorILi1EjESD_NS0_6memory12LoadWithCastILi1EEENSE_13StoreWithCastILi1EEEEEviT_T0_T2_T3_T4_T5_)
        /*0224*/ 	.word	0x0000001e


	//----- nvinfo : EIATTR_FRAME_SIZE
	.align		4
.L_129:
        /*0228*/ 	.byte	0x04, 0x11
        /*022a*/ 	.short	(.L_131 - .L_130)
	.align		4
.L_130:
        /*022c*/ 	.word	index@(_ZN2at6native27unrolled_elementwise_kernelIZZZNS0_17atanh_kernel_cudaERNS_18TensorIteratorBaseEENKUlvE0_clEvENKUlvE1_clEvEUlN3c104HalfEE_St5arrayIPcLm2EELi4E23TrivialOffsetCalculatorILi1EjESD_NS0_6memory12LoadWithCastILi1EEENSE_13StoreWithCastILi1EEEEEviT_T0_T2_T3_T4_T5_)
        /*0230*/ 	.word	0x00000000


	//----- nvinfo : EIATTR_REGCOUNT
	.align		4
.L_131:
        /*0234*/ 	.byte	0x04, 0x2f
        /*0236*/ 	.short	(.L_133 - .L_132)
	.align		4
.L_132:
        /*0238*/ 	.word	index@(_ZN2at6native18elementwise_kernelILi128ELi4EZNS0_15gpu_kernel_implIZZZNS0_17atanh_kernel_cudaERNS_18TensorIteratorBaseEENKUlvE0_clEvENKUlvE1_clEvEUlN3c104HalfEE_EEvS4_RKT_EUliE_EEviT1_)
        /*023c*/ 	.word	0x00000018


	//----- nvinfo : EIATTR_FRAME_SIZE
	.align		4
.L_133:
        /*0240*/ 	.byte	0x04, 0x11
        /*0242*/ 	.short	(.L_135 - .L_134)
	.align		4
.L_134:
        /*0244*/ 	.word	index@(_ZN2at6native18elementwise_kernelILi128ELi4EZNS0_15gpu_kernel_implIZZZNS0_17atanh_kernel_cudaERNS_18TensorIteratorBaseEENKUlvE0_clEvENKUlvE1_clEvEUlN3c104HalfEE_EEvS4_RKT_EUliE_EEviT1_)
        /*0248*/ 	.word	0x00000000


	//----- nvinfo : EIATTR_REGCOUNT
	.align		4
.L_135:
        /*024c*/ 	.byte	0x04, 0x2f
        /*024e*/ 	.short	(.L_137 - .L_136)
	.align		4
.L_136:
        /*0250*/ 	.word	index@(_ZN2at6native29vectorized_elementwise_kernelILi8EZZZNS0_17atanh_kernel_cudaERNS_18TensorIteratorBaseEENKUlvE0_clEvENKUlvE2_clEvEUlN3c108BFloat16EE_St5arrayIPcLm2EEEEviT0_T1_)
        /*0254*/ 	.word	0x00000020


	//----- nvinfo : EIATTR_FRAME_SIZE
	.align		4
.L_137:
        /*0258*/ 	.byte	0x04, 0x11
        /*025a*/ 	.short	(.L_139 - .L_138)
	.align		4
.L_138:
        /*025c*/ 	.word	index@(_ZN2at6native29vectorized_elementwise_kernelILi8EZZZNS0_17atanh_kernel_cudaERNS_18TensorIteratorBaseEENKUlvE0_clEvENKUlvE2_clEvEUlN3c108BFloat16EE_St5arrayIPcLm2EEEEviT0_T1_)
        /*0260*/ 	.word	0x00000000


	//----- nvinfo : EIATTR_REGCOUNT
	.align		4
.L_139:
        /*0264*/ 	.byte	0x04, 0x2f
        /*0266*/ 	.short	(.L_141 - .L_140)
	.align		4
.L_140:
        /*0268*/ 	.word	index@(_ZN2at6native29vectorized_elementwise_kernelILi4EZZZNS0_17atanh_kernel_cudaERNS_18TensorIteratorBaseEENKUlvE0_clEvENKUlvE2_clEvEUlN3c108BFloat16EE_St5arrayIPcLm2EEEEviT0_T1_)
        /*026c*/ 	.word	0x00000020


	//----- nvinfo : EIATTR_FRAME_SIZE
	.align		4
.L_141:
        /*0270*/ 	.byte	0x04, 0x11
        /*0272*/ 	.short	(.L_143 - .L_142)
	.align		4
.L_142:
        /*0274*/ 	.word	index@(_ZN2at6native29vectorized_elementwise_kernelILi4EZZZNS0_17atanh_kernel_cudaERNS_18TensorIteratorBaseEENKUlvE0_clEvENKUlvE2_clEvEUlN3c108BFloat16EE_St5arrayIPcLm2EEEEviT0_T1_)
        /*0278*/ 	.word	0x00000000


	//----- nvinfo : EIATTR_REGCOUNT
	.align		4
.L_143:
        /*027c*/ 	.byte	0x04, 0x2f
        /*027e*/ 	.short	(.L_145 - .L_144)
	.align		4
.L_144:
        /*0280*/ 	.word	index@(_ZN2at6native29vectorized_elementwise_kernelILi2EZZZNS0_17atanh_kernel_cudaERNS_18TensorIteratorBaseEENKUlvE0_clEvENKUlvE2_clEvEUlN3c108BFloat16EE_St5arrayIPcLm2EEEEviT0_T1_)
        /*0284*/ 	.word	0x00000020


	//----- nvinfo : EIATTR_FRAME_SIZE
	.align		4
.L_145:
        /*0288*/ 	.byte	0x04, 0x11
        /*028a*/ 	.short	(.L_147 - .L_146)
	.align		4
.L_146:
        /*028c*/ 	.word	index@(_ZN2at6native29vectorized_elementwise_kernelILi2EZZZNS0_17atanh_kernel_cudaERNS_18TensorIteratorBaseEENKUlvE0_clEvENKUlvE2_clEvEUlN3c108BFloat16EE_St5arrayIPcLm2EEEEviT0_T1_)
        /*0290*/ 	.word	0x00000000


	//----- nvinfo : EIATTR_REGCOUNT
	.align		4
.L_147:
        /*0294*/ 	.byte	0x04, 0x2f
        /*0296*/ 	.short	(.L_149 - .L_148)
	.align		4
.L_148:
        /*0298*/ 	.word	index@(_ZN2at6native27unrolled_elementwise_kernelIZZZNS0_17atanh_kernel_cudaERNS_18TensorIteratorBaseEENKUlvE0_clEvENKUlvE2_clEvEUlN3c108BFloat16EE_St5arrayIPcLm2EELi4E23TrivialOffsetCalculatorILi1EjESD_NS0_6memory15LoadWithoutCastENSE_16StoreWithoutCastEEEviT_T0_T2_T3_T4_T5_)
        /*029c*/ 	.word	0x00000016


	//----- nvinfo : EIATTR_FRAME_SIZE
	.align		4
.L_149:
        /*02a0*/ 	.byte	0x04, 0x11
        /*02a2*/ 	.short	(.L_151 - .L_150)
	.align		4
.L_150:
        /*02a4*/ 	.word	index@(_ZN2at6native27unrolled_elementwise_kernelIZZZNS0_17atanh_kernel_cudaERNS_18TensorIteratorBaseEENKUlvE0_clEvENKUlvE2_clEvEUlN3c108BFloat16EE_St5arrayIPcLm2EELi4E23TrivialOffsetCalculatorILi1EjESD_NS0_6memory15LoadWithoutCastENSE_16StoreWithoutCastEEEviT_T0_T2_T3_T4_T5_)
        /*02a8*/ 	.word	0x00000000


	//----- nvinfo : EIATTR_REGCOUNT
	.align		4
.L_151:
        /*02ac*/ 	.byte	0x04, 0x2f
        /*02ae*/ 	.short	(.L_153 - .L_152)
	.align		4
.L_152:
        /*02b0*/ 	.word	index@(_ZN2at6native18elementwise_kernelILi128ELi4EZNS0_22gpu_kernel_impl_nocastIZZZNS0_17atanh_kernel_cudaERNS_18TensorIteratorBaseEENKUlvE0_clEvENKUlvE2_clEvEUlN3c108BFloat16EE_EEvS4_RKT_EUliE_EEviT1_)
        /*02b4*/ 	.word	0x00000014


	//----- nvinfo : EIATTR_FRAME_SIZE
	.align		4
.L_153:
        /*02b8*/ 	.byte	0x04, 0x11
        /*02ba*/ 	.short	(.L_155 - .L_154)
	.align		4
.L_154:
        /*02bc*/ 	.word	index@(_ZN2at6native18elementwise_kernelILi128ELi4EZNS0_22gpu_kernel_impl_nocastIZZZNS0_17atanh_kernel_cudaERNS_18TensorIteratorBaseEENKUlvE0_clEvENKUlvE2_clEvEUlN3c108BFloat16EE_EEvS4_RKT_EUliE_EEviT1_)
        /*02c0*/ 	.word	0x00000000


	//----- nvinfo : EIATTR_REGCOUNT
	.align		4
.L_155:
        /*02c4*/ 	.byte	0x04, 0x2f
        /*02c6*/ 	.short	(.L_157 - .L_156)
	.align		4
.L_156:
        /*02c8*/ 	.word	index@(_ZN2at6native27unrolled_elementwise_kernelIZZZNS0_17atanh_kernel_cudaERNS_18TensorIteratorBaseEENKUlvE0_clEvENKUlvE2_clEvEUlN3c108BFloat16EE_St5arrayIPcLm2EELi4E23TrivialOffsetCalculatorILi1EjESD_NS0_6memory12LoadWithCastILi1EEENSE_13StoreWithCastILi1EEEEEviT_T0_T2_T3_T4_T5_)
        /*02cc*/ 	.word	0x0000001c


	//----- nvinfo : EIATTR_FRAME_SIZE
	.align		4
.L_157:
        /*02d0*/ 	.byte	0x04, 0x11
        /*02d2*/ 	.short	(.L_159 - .L_158)
	.align		4
.L_158:
        /*02d4*/ 	.word	index@(_ZN2at6native27unrolled_elementwise_kernelIZZZNS0_17atanh_kernel_cudaERNS_18TensorIteratorBaseEENKUlvE0_clEvENKUlvE2_clEvEUlN3c108BFloat16EE_St5arrayIPcLm2EELi4E23TrivialOffsetCalculatorILi1EjESD_NS0_6memory12LoadWithCastILi1EEENSE_13StoreWithCastILi1EEEEEviT_T0_T2_T3_T4_T5_)
        /*02d8*/ 	.word	0x00000000


	//----- nvinfo : EIATTR_REGCOUNT
	.align		4
.L_159:
        /*02dc*/ 	.byte	0x04, 0x2f
        /*02de*/ 	.short	(.L_161 - .L_160)
	.align		4
.L_160:
        /*02e0*/ 	.word	index@(_ZN2at6native18elementwise_kernelILi128ELi4EZNS0_15gpu_kernel_implIZZZNS0_17atanh_kernel_cudaERNS_18TensorIteratorBaseEENKUlvE0_clEvENKUlvE2_clEvEUlN3c108BFloat16EE_EEvS4_RKT_EUliE_EEviT1_)
        /*02e4*/ 	.word	0x00000018


	//----- nvinfo : EIATTR_FRAME_SIZE
	.align		4
.L_161:
        /*02e8*/ 	.byte	0x04, 0x11
        /*02ea*/ 	.short	(.L_163 - .L_162)
	.align		4
.L_162:
        /*02ec*/ 	.word	index@(_ZN2at6native18elementwise_kernelILi128ELi4EZNS0_15gpu_kernel_implIZZZNS0_17atanh_kernel_cudaERNS_18TensorIteratorBaseEENKUlvE0_clEvENKUlvE2_clEvEUlN3c108BFloat16EE_EEvS4_RKT_EUliE_EEviT1_)
        /*02f0*/ 	.word	0x00000000


	//----- nvinfo : EIATTR_MIN_STACK_SIZE
	.align		4
.L_163:
        /*02f4*/ 	.byte	0x04, 0x12
        /*02f6*/ 	.short	(.L_165 - .L_164)
	.align		4
.L_164:
        /*02f8*/ 	.word	index@(_ZN2at6native18elementwise_kernelILi128ELi4EZNS0_15gpu_kernel_implIZZZNS0_17atanh_kernel_cudaERNS_18TensorIteratorBaseEENKUlvE0_clEvENKUlvE2_clEvEUlN3c108BFloat16EE_EEvS4_RKT_EUliE_EEviT1_)
        /*02fc*/ 	.word	0x00000000


	//----- nvinfo : EIATTR_MIN_STACK_SIZE
	.align		4
.L_165:
        /*0300*/ 	.byte	0x04, 0x12
        /*0302*/ 	.short	(.L_167 - .L_166)
	.align		4
.L_166:
        /*0304*/ 	.word	index@(_ZN2at6native27unrolled_elementwise_kernelIZZZNS0_17atanh_kernel_cudaERNS_18TensorIteratorBaseEENKUlvE0_clEvENKUlvE2_clEvEUlN3c108BFloat16EE_St5arrayIPcLm2EELi4E23TrivialOffsetCalculatorILi1EjESD_NS0_6memory12LoadWithCastILi1EEENSE_13StoreWithCastILi1EEEEEviT_T0_T2_T3_T4_T5_)
        /*0308*/ 	.word	0x00000000


	//----- nvinfo : EIATTR_MIN_STACK_SIZE
	.align		4
.L_167:
        /*030c*/ 	.byte	0x04, 0x12
        /*030e*/ 	.short	(.L_169 - .L_168)
	.align		4
.L_168:
        /*0310*/ 	.word	index@(_ZN2at6native18elementwise_kernelILi128ELi4EZNS0_22gpu_kernel_impl_nocastIZZZNS0_17atanh_kernel_cudaERNS_18TensorIteratorBaseEENKUlvE0_clEvENKUlvE2_clEvEUlN3c108BFloat16EE_EEvS4_RKT_EUliE_EEviT1_)
        /*0314*/ 	.word	0x00000000


	//----- nvinfo : EIATTR_MIN_STACK_SIZE
	.align		4
.L_169:
        /*0318*/ 	.byte	0x04, 0x12
        /*031a*/ 	.short	(.L_171 - .L_170)
	.align		4
.L_170:
        /*031c*/ 	.word	index@(_ZN2at6native27unrolled_elementwise_kernelIZZZNS0_17atanh_kernel_cudaERNS_18TensorIteratorBaseEENKUlvE0_clEvENKUlvE2_clEvEUlN3c108BFloat16EE_St5arrayIPcLm2EELi4E23TrivialOffsetCalculatorILi1EjESD_NS0_6memory15LoadWithoutCastENSE_16StoreWithoutCastEEEviT_T0_T2_T3_T4_T5_)
        /*0320*/ 	.word	0x00000000


	//----- nvinfo : EIATTR_MIN_STACK_SIZE
	.align		4
.L_171:
        /*0324*/ 	.byte	0x04, 0x12
        /*0326*/ 	.short	(.L_173 - .L_172)
	.align		4
.L_172:
        /*0328*/ 	.word	index@(_ZN2at6native29vectorized_elementwise_kernelILi2EZZZNS0_17atanh_kernel_cudaERNS_18TensorIteratorBaseEENKUlvE0_clEvENKUlvE2_clEvEUlN3c108BFloat16EE_St5arrayIPcLm2EEEEviT0_T1_)
        /*032c*/ 	.word	0x00000000


	//----- nvinfo : EIATTR_MIN_STACK_SIZE
	.align		4
.L_173:
        /*0330*/ 	.byte	0x04, 0x12
        /*0332*/ 	.short	(.L_175 - .L_174)
	.align		4
.L_174:
        /*0334*/ 	.word	index@(_ZN2at6native29vectorized_elementwise_kernelILi4EZZZNS0_17atanh_kernel_cudaERNS_18TensorIteratorBaseEENKUlvE0_clEvENKUlvE2_clEvEUlN3c108BFloat16EE_St5arrayIPcLm2EEEEviT0_T1_)
        /*0338*/ 	.word	0x00000000


	//----- nvinfo : EIATTR_MIN_STACK_SIZE
	.align		4
.L_175:
        /*033c*/ 	.byte	0x04, 0x12
        /*033e*/ 	.short	(.L_177 - .L_176)
	.align		4
.L_176:
        /*0340*/ 	.word	index@(_ZN2at6native29vectorized_elementwise_kernelILi8EZZZNS0_17atanh_kernel_cudaERNS_18TensorIteratorBaseEENKUlvE0_clEvENKUlvE2_clEvEUlN3c108BFloat16EE_St5arrayIPcLm2EEEEviT0_T1_)
        /*0344*/ 	.word	0x00000000


	//----- nvinfo : EIATTR_MIN_STACK_SIZE
	.align		4
.L_177:
        /*0348*/ 	.byte	0x04, 0x12
        /*034a*/ 	.short	(.L_179 - .L_178)
	.align		4
.L_178:
        /*034c*/ 	.word	index@(_ZN2at6native18elementwise_kernelILi128ELi4EZNS0_15gpu_kernel_implIZZZNS0_17atanh_kernel_cudaERNS_18TensorIteratorBaseEENKUlvE0_clEvENKUlvE1_clEvEUlN3c104HalfEE_EEvS4_RKT_EUliE_EEviT1_)
        /*0350*/ 	.word	0x00000000


	//----- nvinfo : EIATTR_MIN_STACK_SIZE
	.align		4
.L_179:
        /*0354*/ 	.byte	0x04, 0x12
        /*0356*/ 	.short	(.L_181 - .L_180)
	.align		4
.L_180:
        /*0358*/ 	.word	index@(_ZN2at6native27unrolled_elementwise_kernelIZZZNS0_17atanh_kernel_cudaERNS_18TensorIteratorBaseEENKUlvE0_clEvENKUlvE1_clEvEUlN3c104HalfEE_St5arrayIPcLm2EELi4E23TrivialOffsetCalculatorILi1EjESD_NS0_6memory12LoadWithCastILi1EEENSE_13StoreWithCastILi1EEEEEviT_T0_T2_T3_T4_T5_)
        /*035c*/ 	.word	0x00000000


	//----- nvinfo : EIATTR_MIN_STACK_SIZE
	.align		4
.L_181:
        /*0360*/ 	.byte	0x04, 0x12
        /*0362*/ 	.short	(.L_183 - .L_182)
	.align		4
.L_182:
        /*0364*/ 	.word	index@(_ZN2at6native18elementwise_kernelILi128ELi4EZNS0_22gpu_kernel_impl_nocastIZZZNS0_17atanh_kernel_cudaERNS_18TensorIteratorBaseEENKUlvE0_clEvENKUlvE1_clEvEUlN3c104HalfEE_EEvS4_RKT_EUliE_EEviT1_)
        /*0368*/ 	.word	0x00000000


	//----- nvinfo : EIATTR_MIN_STACK_SIZE
	.align		4
.L_183:
        /*036c*/ 	.byte	0x04, 0x12
        /*036e*/ 	.short	(.L_185 - .L_184)
	.align		4
.L_184:
        /*0370*/ 	.word	index@(_ZN2at6native27unrolled_elementwise_kernelIZZZNS0_17atanh_kernel_cudaERNS_18TensorIteratorBaseEENKUlvE0_clEvENKUlvE1_clEvEUlN3c104HalfEE_St5arrayIPcLm2EELi4E23TrivialOffsetCalculatorILi1EjESD_NS0_6memory15LoadWithoutCastENSE_16StoreWithoutCastEEEviT_T0_T2_T3_T4_T5_)
        /*0374*/ 	.word	0x00000000


	//----- nvinfo : EIATTR_MIN_STACK_SIZE
	.align		4
.L_185:
        /*0378*/ 	.byte	0x04, 0x12
        /*037a*/ 	.short	(.L_187 - .L_186)
	.align		4
.L_186:
        /*037c*/ 	.word	index@(_ZN2at6native29vectorized_elementwise_kernelILi2EZZZNS0_17atanh_kernel_cudaERNS_18TensorIteratorBaseEENKUlvE0_clEvENKUlvE1_clEvEUlN3c104HalfEE_St5arrayIPcLm2EEEEviT0_T1_)
        /*0380*/ 	.word	0x00000000


	//----- nvinfo : EIATTR_MIN_STACK_SIZE
	.align		4
.L_187:
        /*0384*/ 	.byte	0x04, 0x12
        /*0386*/ 	.short	(.L_189 - .L_188)
	.align		4
.L_188:
        /*0388*/ 	.word	index@(_ZN2at6native29vectorized_elementwise_kernelILi4EZZZNS0_17atanh_kernel_cudaERNS_18TensorIteratorBaseEENKUlvE0_clEvENKUlvE1_clEvEUlN3c104HalfEE_St5arrayIPcLm2EEEEviT0_T1_)
        /*038c*/ 	.word	0x00000000


	//----- nvinfo : EIATTR_MIN_STACK_SIZE
	.align		4
.L_189:
        /*0390*/ 	.byte	0x04, 0x12
        /*0392*/ 	.short	(.L_191 - .L_190)
	.align		4
.L_190:
        /*0394*/ 	.word	index@(_ZN2at6native29vectorized_elementwise_kernelILi8EZZZNS0_17atanh_kernel_cudaERNS_18TensorIteratorBaseEENKUlvE0_clEvENKUlvE1_clEvEUlN3c104HalfEE_St5arrayIPcLm2EEEEviT0_T1_)
        /*0398*/ 	.word	0x00000000


	//----- nvinfo : EIATTR_MIN_STACK_SIZE
	.align		4
.L_191:
        /*039c*/ 	.byte	0x04, 0x12
        /*039e*/ 	.short	(.L_193 - .L_192)
	.align		4
.L_192:
        /*03a0*/ 	.word	index@(_ZN2at6native18elementwise_kernelILi128ELi4EZNS0_15gpu_kernel_implIZZZNS0_17atanh_kernel_cudaERNS_18TensorIteratorBaseEENKUlvE0_clEvENKUlvE0_clEvEUlfE_EEvS4_RKT_EUliE_EEviT1_)
        /*03a4*/ 	.word	0x00000000


	//----- nvinfo : EIATTR_MIN_STACK_SIZE
	.align		4
.L_193:
        /*03a8*/ 	.byte	0x04, 0x12
        /*03aa*/ 	.short	(.L_195 - .L_194)
	.align		4
.L_194:
        /*03ac*/ 	.word	index@(_ZN2at6native27unrolled_elementwise_kernelIZZZNS0_17atanh_kernel_cudaERNS_18TensorIteratorBaseEENKUlvE0_clEvENKUlvE0_clEvEUlfE_St5arrayIPcLm2EELi4E23TrivialOffsetCalculatorILi1EjESB_NS0_6memory12LoadWithCastILi1EEENSC_13StoreWithCastILi1EEEEEviT_T0_T2_T3_T4_T5_)
        /*03b0*/ 	.word	0x00000000


	//----- nvinfo : EIATTR_MIN_STACK_SIZE
	.align		4
.L_195:
        /*03b4*/ 	.byte	0x04, 0x12
        /*03b6*/ 	.short	(.L_197 - .L_196)
	.align		4
.L_196:
        /*03b8*/ 	.word	index@(_ZN2at6native18elementwise_kernelILi128ELi2EZNS0_22gpu_kernel_impl_nocastIZZZNS0_17atanh_kernel_cudaERNS_18TensorIteratorBaseEENKUlvE0_clEvENKUlvE0_clEvEUlfE_EEvS4_RKT_EUliE_EEviT1_)
        /*03bc*/ 	.word	0x00000000


	//----- nvinfo : EIATTR_MIN_STACK_SIZE
	.align		4
.L_197:
        /*03c0*/ 	.byte	0x04, 0x12
        /*03c2*/ 	.short	(.L_199 - .L_198)
	.align		4
.L_198:
        /*03c4*/ 	.word	index@(_ZN2at6native27unrolled_elementwise_kernelIZZZNS0_17atanh_kernel_cudaERNS_18TensorIteratorBaseEENKUlvE0_clEvENKUlvE0_clEvEUlfE_St5arrayIPcLm2EELi4E23TrivialOffsetCalculatorILi1EjESB_NS0_6memory15LoadWithoutCastENSC_16StoreWithoutCastEEEviT_T0_T2_T3_T4_T5_)
        /*03c8*/ 	.word	0x00000000


	//----- nvinfo : EIATTR_MIN_STACK_SIZE
	.align		4
.L_199:
        /*03cc*/ 	.byte	0x04, 0x12
        /*03ce*/ 	.short	(.L_201 - .L_200)
	.align		4
.L_200:
        /*03d0*/ 	.word	index@(_ZN2at6native29vectorized_elementwise_kernelILi2EZZZNS0_17atanh_kernel_cudaERNS_18TensorIteratorBaseEENKUlvE0_clEvENKUlvE0_clEvEUlfE_St5arrayIPcLm2EEEEviT0_T1_)
        /*03d4*/ 	.word	0x00000000


	//----- nvinfo : EIATTR_MIN_STACK_SIZE
	.align		4
.L_201:
        /*03d8*/ 	.byte	0x04, 0x12
        /*03da*/ 	.short	(.L_203 - .L_202)
	.align		4
.L_202:
        /*03dc*/ 	.word	index@(_ZN2at6native29vectorized_elementwise_kernelILi4EZZZNS0_17atanh_kernel_cudaERNS_18TensorIteratorBaseEENKUlvE0_clEvENKUlvE0_clEvEUlfE_St5arrayIPcLm2EEEEviT0_T1_)
        /*03e0*/ 	.word	0x00000000


	//----- nvinfo : EIATTR_MIN_STACK_SIZE
	.align		4
.L_203:
        /*03e4*/ 	.byte	0x04, 0x12
        /*03e6*/ 	.short	(.L_205 - .L_204)
	.align		4
.L_204:
        /*03e8*/ 	.word	index@(_ZN2at6native29vectorized_elementwise_kernelILi8EZZZNS0_17atanh_kernel_cudaERNS_18TensorIteratorBaseEENKUlvE0_clEvENKUlvE0_clEvEUlfE_St5arrayIPcLm2EEEEviT0_T1_)
        /*03ec*/ 	.word	0x00000000


	//----- nvinfo : EIATTR_MIN_STACK_SIZE
	.align		4
.L_205:
        /*03f0*/ 	.byte	0x04, 0x12
        /*03f2*/ 	.short	(.L_207 - .L_206)
	.align		4
.L_206:
        /*03f4*/ 	.word	index@(_ZN2at6native18elementwise_kernelILi128ELi4EZNS0_15gpu_kernel_implIZZZNS0_17atanh_kernel_cudaERNS_18TensorIteratorBaseEENKUlvE0_clEvENKUlvE_clEvEUldE_EEvS4_RKT_EUliE_EEviT1_)
        /*03f8*/ 	.word	0x00000000


	//----- nvinfo : EIATTR_MIN_STACK_SIZE
	.align		4
.L_207:
        /*03fc*/ 	.byte	0x04, 0x12
        /*03fe*/ 	.short	(.L_209 - .L_208)
	.align		4
.L_208:
        /*0400*/ 	.word	index@(_ZN2at6native27unrolled_elementwise_kernelIZZZNS0_17atanh_kernel_cudaERNS_18TensorIteratorBaseEENKUlvE0_clEvENKUlvE_clEvEUldE_St5arrayIPcLm2EELi4E23TrivialOffsetCalculatorILi1EjESB_NS0_6memory12LoadWithCastILi1EEENSC_13StoreWithCastILi1EEEEEviT_T0_T2_T3_T4_T5_)
        /*0404*/ 	.word	0x00000000


	//----- nvinfo : EIATTR_MIN_STACK_SIZE
	.align		4
.L_209:
        /*0408*/ 	.byte	0x04, 0x12
        /*040a*/ 	.short	(.L_211 - .L_210)
	.align		4
.L_210:
        /*040c*/ 	.word	index@(_ZN2at6native18elementwise_kernelILi128ELi2EZNS0_22gpu_kernel_impl_nocastIZZZNS0_17atanh_kernel_cudaERNS_18TensorIteratorBaseEENKUlvE0_clEvENKUlvE_clEvEUldE_EEvS4_RKT_EUliE_EEviT1_)
        /*0410*/ 	.word	0x00000000


	//----- nvinfo : EIATTR_MIN_STACK_SIZE
	.align		4
.L_211:
        /*0414*/ 	.byte	0x04, 0x12
        /*0416*/ 	.short	(.L_213 - .L_212)
	.align		4
.L_212:
        /*0418*/ 	.word	index@(_ZN2at6native27unrolled_elementwise_kernelIZZZNS0_17atanh_kernel_cudaERNS_18TensorIteratorBaseEENKUlvE0_clEvENKUlvE_clEvEUldE_St5arrayIPcLm2EELi4E23TrivialOffsetCalculatorILi1EjESB_NS0_6memory15LoadWithoutCastENSC_16StoreWithoutCastEEEviT_T0_T2_T3_T4_T5_)
        /*041c*/ 	.word	0x00000000


	//----- nvinfo : EIATTR_MIN_STACK_SIZE
	.align		4
.L_213:
        /*0420*/ 	.byte	0x04, 0x12
        /*0422*/ 	.short	(.L_215 - .L_214)
	.align		4
.L_214:
        /*0424*/ 	.word	index@(_ZN2at6native29vectorized_elementwise_kernelILi2EZZZNS0_17atanh_kernel_cudaERNS_18TensorIteratorBaseEENKUlvE0_clEvENKUlvE_clEvEUldE_St5arrayIPcLm2EEEEviT0_T1_)
        /*0428*/ 	.word	0x00000000


	//----- nvinfo : EIATTR_MIN_STACK_SIZE
	.align		4
.L_215:
        /*042c*/ 	.byte	0x04, 0x12
        /*042e*/ 	.short	(.L_217 - .L_216)
	.align		4
.L_216:
        /*0430*/ 	.word	index@(_ZN2at6native29vectorized_elementwise_kernelILi4EZZZNS0_17atanh_kernel_cudaERNS_18TensorIteratorBaseEENKUlvE0_clEvENKUlvE_clEvEUldE_St5arrayIPcLm2EEEEviT0_T1_)
        /*0434*/ 	.word	0x00000000


	//----- nvinfo : EIATTR_MIN_STACK_SIZE
	.align		4
.L_217:
        /*0438*/ 	.byte	0x04, 0x12
        /*043a*/ 	.short	(.L_219 - .L_218)
	.align		4
.L_218:
        /*043c*/ 	.word	index@(_ZN2at6native29vectorized_elementwise_kernelILi8EZZZNS0_17atanh_kernel_cudaERNS_18TensorIteratorBaseEENKUlvE0_clEvENKUlvE_clEvEUldE_St5arrayIPcLm2EEEEviT0_T1_)
        /*0440*/ 	.word	0x00000000
.L_219:


//--------------------- .nv.compat                --------------------------
	.section	.nv.compat,"",@"SHT_CUDA_COMPAT_INFO"
	.align	4
        /*0000*/ 	.byte	0x02, 0x09, 0x01, 0x00, 0x02, 0x02, 0x01, 0x00, 0x02, 0x05, 0x05, 0x00, 0x03, 0x07, 0x01, 0x01
        /*0010*/ 	.byte	0x02, 0x03, 0x00, 0x00, 0x02, 0x06, 0x01, 0x00, 0x04, 0x0b, 0x08, 0x00, 0x01, 0x00, 0x00, 0x00
        /*0020*/ 	.byte	0x00, 0x00, 0x00, 0x00


//--------------------- .nv.info._ZN2at6native18elementwise_kernelILi128ELi4EZNS0_15gpu_kernel_implIZZZNS0_17atanh_kernel_cudaERNS_18TensorIteratorBaseEENKUlvE0_clEvENKUlvE2_clEvEUlN3c108BFloat16EE_EEvS4_RKT_EUliE_EEviT1_ --------------------------
	.section	.nv.info._ZN2at6native18elementwise_kernelILi128ELi4EZNS0_15gpu_kernel_implIZZZNS0_17atanh_kernel_cudaERNS_18TensorIteratorBaseEENKUlvE0_clEvENKUlvE2_clEvEUlN3c108BFloat16EE_EEvS4_RKT_EUliE_EEviT1_,"",@"SHT_CUDA_INFO"
	.sectionflags	@""
	.align	4


	//----- nvinfo : EIATTR_CUDA_API_VERSION
	.align		4
        /*0000*/ 	.byte	0x04, 0x37
        /*0002*/ 	.short	(.L_221 - .L_220)
.L_220:
        /*0004*/ 	.word	0x00000082


	//----- nvinfo : EIATTR_KPARAM_INFO
	.align		4
.L_221:
        /*0008*/ 	.byte	0x04, 0x17
        /*000a*/ 	.short	(.L_223 - .L_222)
.L_222:
        /*000c*/ 	.word	0x00000000
        /*0010*/ 	.short	0x0001
        /*0012*/ 	.short	0x0008
        /*0014*/ 	.byte	0x00, 0xf0, 0x61, 0x08


	//----- nvinfo : EIATTR_KPARAM_INFO
	.align		4
.L_223:
        /*0018*/ 	.byte	0x04, 0x17
        /*001a*/ 	.short	(.L_225 - .L_224)
.L_224:
        /*001c*/ 	.word	0x00000000
        /*0020*/ 	.short	0x0000
        /*0022*/ 	.short	0x0000
        /*0024*/ 	.byte	0x00, 0xf0, 0x11, 0x00


	//----- nvinfo : EIATTR_SPARSE_MMA_MASK
	.align		4
.L_225:
        /*0028*/ 	.byte	0x03, 0x50
        /*002a*/ 	.short	0x0000


	//----- nvinfo : EIATTR_MAXREG_COUNT
	.align		4
        /*002c*/ 	.byte	0x03, 0x1b
        /*002e*/ 	.short	0x0080


	//----- nvinfo : EIATTR_EXTERNS
	.align		4
        /*0030*/ 	.byte	0x04, 0x0f
        /*0032*/ 	.short	(.L_227 - .L_226)


	//   ....[0]....
	.align		4
.L_226:
        /*0034*/ 	.word	index@(__assertfail)


	//----- nvinfo : EIATTR_MERCURY_ISA_VERSION
	.align		4
.L_227:
        /*0038*/ 	.byte	0x03, 0x5f
        /*003a*/ 	.short	0x0101


	//----- nvinfo : EIATTR_VRC_CTA_INIT_COUNT
	.align		4
        /*003c*/ 	.byte	0x02, 0x4a
	.zero		1
	.zero		1


	//----- nvinfo : EIATTR_SYSCALL_OFFSETS
	.align		4
        /*0040*/ 	.byte	0x04, 0x46
        /*0042*/ 	.short	(.L_229 - .L_228)


	//   ....[0]....
.L_228:
        /*0044*/ 	.word	0x00002210


	//   ....[1]....
        /*0048*/ 	.word	0x00003370


	//   ....[2]....
        /*004c*/ 	.word	0x00005720


	//   ....[3]....
        /*0050*/ 	.word	0x000066d0


	//   ....[4]....
        /*0054*/ 	.word	0x00008b70


	//   ....[5]....
        /*0058*/ 	.word	0x00009b20


	//   ....[6]....
        /*005c*/ 	.word	0x0000bfd0


	//   ....[7]....
        /*0060*/ 	.word	0x0000cf50


	//----- nvinfo : EIATTR_EXIT_INSTR_OFFSETS
	.align		4
.L_229:
        /*0064*/ 	.byte	0x04, 0x1c
        /*0066*/ 	.short	(.L_231 - .L_230)


	//   ....[0]....
.L_230:
        /*0068*/ 	.word	0x00009de0


	//   ....[1]....
        /*006c*/ 	.word	0x0000c3d0


	//   ....[2]....
        /*0070*/ 	.word	0x0000c410


	//   ....[3]....
        /*0074*/ 	.word	0x0000c4b0


	//   ....[4]....
        /*0078*/ 	.word	0x0000c4f0


	//   ....[5]....
        /*007c*/ 	.word	0x0000c530


	//   ....[6]....
        /*0080*/ 	.word	0x0000c5c0


	//   ....[7]....
        /*0084*/ 	.word	0x0000c600


	//   ....[8]....
        /*0088*/ 	.word	0x0000c6a0


	//   ....[9]....
        /*008c*/ 	.word	0x0000c6f0


	//   ....[10]....
        /*0090*/ 	.word	0x0000c740


	//   ....[11]....
        /*0094*/ 	.word	0x0000c820


	//   ....[12]....
        /*0098*/ 	.word	0x0000c990


	//   ....[13]....
        /*009c*/ 	.word	0x0000cb00


	//   ....[14]....
        /*00a0*/ 	.word	0x0000cc60


	//   ....[15]....
        /*00a4*/ 	.word	0x0000cca0


	//   ....[16]....
        /*00a8*/ 	.word	0x0000cce0


	//   ....[17]....
        /*00ac*/ 	.word	0x0000cd90


	//   ....[18]....
        /*00b0*/ 	.word	0x0000cdf0


	//   ....[19]....
        /*00b4*/ 	.word	0x0000cf60


	//   ....[20]....
        /*00b8*/ 	.word	0x0000d070


	//   ....[21]....
        /*00bc*/ 	.word	0x0000d1b0


	//   ....[22]....
        /*00c0*/ 	.word	0x0000d1d0


	//----- nvinfo : EIATTR_MAX_THREADS
	.align		4
.L_231:
        /*00c4*/ 	.byte	0x04, 0x05
        /*00c6*/ 	.short	(.L_233 - .L_232)
.L_232:
        /*00c8*/ 	.word	0x00000080
        /*00cc*/ 	.word	0x00000001
        /*00d0*/ 	.word	0x00000001


	//----- nvinfo : EIATTR_CRS_STACK_SIZE
	.align		4
.L_233:
        /*00d4*/ 	.byte	0x04, 0x1e
        /*00d6*/ 	.short	(.L_235 - .L_234)
.L_234:
        /*00d8*/ 	.word	0x00000000


	//----- nvinfo : EIATTR_CBANK_PARAM_SIZE
	.align		4
.L_235:
        /*00dc*/ 	.byte	0x03, 0x19
        /*00de*/ 	.short	0x0220


	//----- nvinfo : EIATTR_PARAM_CBANK
	.align		4
        /*00e0*/ 	.byte	0x04, 0x0a
        /*00e2*/ 	.short	(.L_237 - .L_236)
	.align		4
.L_236:
        /*00e4*/ 	.word	index@(.nv.constant0._ZN2at6native18elementwise_kernelILi128ELi4EZNS0_15gpu_kernel_implIZZZNS0_17atanh_kernel_cudaERNS_18TensorIteratorBaseEENKUlvE0_clEvENKUlvE2_clEvEUlN3c108BFloat16EE_EEvS4_RKT_EUliE_EEviT1_)
        /*00e8*/ 	.short	0x0380
        /*00ea*/ 	.short	0x0220


	//----- nvinfo : EIATTR_SW_WAR
	.align		4
.L_237:
        /*00ec*/ 	.byte	0x04, 0x36
        /*00ee*/ 	.short	(.L_239 - .L_238)
.L_238:
        /*00f0*/ 	.word	0x00000008
.L_239:


//--------------------- .nv.info._ZN2at6native27unrolled_elementwise_kernelIZZZNS0_17atanh_kernel_cudaERNS_18TensorIteratorBaseEENKUlvE0_clEvENKUlvE2_clEvEUlN3c108BFloat16EE_St5arrayIPcLm2EELi4E23TrivialOffsetCalculatorILi1EjESD_NS0_6memory12LoadWithCastILi1EEENSE_13StoreWithCastILi1EEEEEviT_T0_T2_T3_T4_T5_ --------------------------
	.section	.nv.info._ZN2at6native27unrolled_elementwise_kernelIZZZNS0_17atanh_kernel_cudaERNS_18TensorIteratorBaseEENKUlvE0_clEvENKUlvE2_clEvEUlN3c108BFloat16EE_St5arrayIPcLm2EELi4E23TrivialOffsetCalculatorILi1EjESD_NS0_6memory12LoadWithCastILi1EEENSE_13StoreWithCastILi1EEEEEviT_T0_T2_T3_T4_T5_,"",@"SHT_CUDA_INFO"
	.sectionflags	@""
	.align	4


	//----- nvinfo : EIATTR_CUDA_API_VERSION
	.align		4
        /*0000*/ 	.byte	0x04, 0x37
        /*0002*/ 	.short	(.L_241 - .L_240)
.L_240:
        /*0004*/ 	.word	0x00000082


	//----- nvinfo : EIATTR_KPARAM_INFO
	.align		4
.L_241:
        /*0008*/ 	.byte	0x04, 0x17
        /*000a*/ 	.short	(.L_243 - .L_242)
.L_242:
        /*000c*/ 	.word	0x00000000
        /*0010*/ 	.short	0x0006
        /*0012*/ 	.short	0x0024
        /*0014*/ 	.byte	0x00, 0xf0, 0x21, 0x00


	//----- nvinfo : EIATTR_KPARAM_INFO
	.align		4
.L_243:
        /*0018*/ 	.byte	0x04, 0x17
        /*001a*/ 	.short	(.L_245 - .L_244)
.L_244:
        /*001c*/ 	.word	0x00000000
        /*0020*/ 	.short	0x0005
        /*0022*/ 	.short	0x001c
        /*0024*/ 	.byte	0x00, 0xf0, 0x21, 0x00


	//----- nvinfo : EIATTR_KPARAM_INFO
	.align		4
.L_245:
        /*0028*/ 	.byte	0x04, 0x17
        /*002a*/ 	.short	(.L_247 - .L_246)
.L_246:
        /*002c*/ 	.word	0x00000000
        /*0030*/ 	.short	0x0004
        /*0032*/ 	.short	0x0019
        /*0034*/ 	.byte	0x00, 0xf0, 0x05, 0x00


	//----- nvinfo : EIATTR_KPARAM_INFO
	.align		4
.L_247:
        /*0038*/ 	.byte	0x04, 0x17
        /*003a*/ 	.short	(.L_249 - .L_248)
.L_248:
        /*003c*/ 	.word	0x00000000
        /*0040*/ 	.short	0x0003
        /*0042*/ 	.short	0x0018
        /*0044*/ 	.byte	0x00, 0xf0, 0x05, 0x00


	//----- nvinfo : EIATTR_KPARAM_INFO
	.align		4
.L_249:
        /*0048*/ 	.byte	0x04, 0x17
        /*004a*/ 	.short	(.L_251 - .L_250)
.L_250:
        /*004c*/ 	.word	0x00000000
        /*0050*/ 	.short	0x0002
        /*0052*/ 	.short	0x0008
        /*0054*/ 	.byte	0x00, 0xf0, 0x41, 0x00


	//----- nvinfo : EIATTR_KPARAM_INFO
	.align		4
.L_251:
        /*0058*/ 	.byte	0x04, 0x17
        /*005a*/ 	.short	(.L_253 - .L_252)
.L_252:
        /*005c*/ 	.word	0x00000000
        /*0060*/ 	.short	0x0001
        /*0062*/ 	.short	0x0004
        /*0064*/ 	.byte	0x00, 0xf0, 0x05, 0x00


	//----- nvinfo : EIATTR_KPARAM_INFO
	.align		4
.L_253:
        /*0068*/ 	.byte	0x04, 0x17
        /*006a*/ 	.short	(.L_255 - .L_254)
.L_254:
        /*006c*/ 	.word	0x00000000
        /*0070*/ 	.short	0x0000
        /*0072*/ 	.short	0x0000
        /*0074*/ 	.byte	0x00, 0xf0, 0x11, 0x00


	//----- nvinfo : EIATTR_SPARSE_MMA_MASK
	.align		4
.L_255:
        /*0078*/ 	.byte	0x03, 0x50
        /*007a*/ 	.short	0x0000


	//----- nvinfo : EIATTR_MAXREG_COUNT
	.align		4
        /*007c*/ 	.byte	0x03, 0x1b
        /*007e*/ 	.short	0x00ff


	//----- nvinfo : EIATTR_EXTERNS
	.align		4
        /*0080*/ 	.byte	0x04, 0x0f
        /*0082*/ 	.short	(.L_257 - .L_256)


	//   ....[0]....
	.align		4
.L_256:
        /*0084*/ 	.word	index@(__assertfail)


	//----- nvinfo : EIATTR_MERCURY_ISA_VERSION
	.align		4
.L_257:
        /*0088*/ 	.byte	0x03, 0x5f
        /*008a*/ 	.short	0x0101


	//----- nvinfo : EIATTR_VRC_CTA_INIT_COUNT
	.align		4
        /*008c*/ 	.byte	0x02, 0x4a
	.zero		1
	.zero		1


	//----- nvinfo : EIATTR_SYSCALL_OFFSETS
	.align		4
        /*0090*/ 	.byte	0x04, 0x46
        /*0092*/ 	.short	(.L_259 - .L_258)


	//   ....[0]....
.L_258:
        /*0094*/ 	.word	0x00001000


	//   ....[1]....
        /*0098*/ 	.word	0x000021e0


	//   ....[2]....
        /*009c*/ 	.word	0x00003300


	//   ....[3]....
        /*00a0*/ 	.word	0x00004330


	//   ....[4]....
        /*00a4*/ 	.word	0x00005e30


	//   ....[5]....
        /*00a8*/ 	.word	0x00006d10


	//   ....[6]....
        /*00ac*/ 	.word	0x00007c90


	//   ....[7]....
        /*00b0*/ 	.word	0x00008c10


	//----- nvinfo : EIATTR_EXIT_INSTR_OFFSETS
	.align		4
.L_259:
        /*00b4*/ 	.byte	0x04, 0x1c
        /*00b6*/ 	.short	(.L_261 - .L_260)


	//   ....[0]....
.L_260:
        /*00b8*/ 	.word	0x00007f40


	//   ....[1]....
        /*00bc*/ 	.word	0x00008090


	//   ....[2]....
        /*00c0*/ 	.word	0x000080d0


	//   ....[3]....
        /*00c4*/ 	.word	0x00008170


	//   ....[4]....
        /*00c8*/ 	.word	0x000081b0


	//   ....[5]....
        /*00cc*/ 	.word	0x000081f0


	//   ....[6]....
        /*00d0*/ 	.word	0x00008280


	//   ....[7]....
        /*00d4*/ 	.word	0x000082c0


	//   ....[8]....
        /*00d8*/ 	.word	0x00008360


	//   ....[9]....
        /*00dc*/ 	.word	0x000083b0


	//   ....[10]....
        /*00e0*/ 	.word	0x00008400


	//   ....[11]....
        /*00e4*/ 	.word	0x000084e0


	//   ....[12]....
        /*00e8*/ 	.word	0x00008650


	//   ....[13]....
        /*00ec*/ 	.word	0x000087c0


	//   ....[14]....
        /*00f0*/ 	.word	0x00008920


	//   ....[15]....
        /*00f4*/ 	.word	0x00008960


	//   ....[16]....
        /*00f8*/ 	.word	0x000089a0


	//   ....[17]....
        /*00fc*/ 	.word	0x00008a50


	//   ....[18]....
        /*0100*/ 	.word	0x00008ab0


	//   ....[19]....
        /*0104*/ 	.word	0x00008c20


	//   ....[20]....
        /*0108*/ 	.word	0x00008d30


	//   ....[21]....
        /*010c*/ 	.word	0x00008e70


	//   ....[22]....
        /*0110*/ 	.word	0x00008e90


	//----- nvinfo : EIATTR_MAX_THREADS
	.align		4
.L_261:
        /*0114*/ 	.byte	0x04, 0x05
        /*0116*/ 	.short	(.L_263 - .L_262)
.L_262:
        /*0118*/ 	.word	0x00000080
        /*011c*/ 	.word	0x00000001
        /*0120*/ 	.word	0x00000001


	//----- nvinfo : EIATTR_CRS_STACK_SIZE
	.align		4
.L_263:
        /*0124*/ 	.byte	0x04, 0x1e
        /*0126*/ 	.short	(.L_265 - .L_264)
.L_264:
        /*0128*/ 	.word	0x00000000


	//----- nvinfo : EIATTR_CBANK_PARAM_SIZE
	.align		4
.L_265:
        /*012c*/ 	.byte	0x03, 0x19
        /*012e*/ 	.short	0x002c


	//----- nvinfo : EIATTR_PARAM_CBANK
	.align		4
        /*0130*/ 	.byte	0x04, 0x0a
        /*0132*/ 	.short	(.L_267 - .L_266)
	.align		4
.L_266:
        /*0134*/ 	.word	index@(.nv.constant0._ZN2at6native27unrolled_elementwise_kernelIZZZNS0_17atanh_kernel_cudaERNS_18TensorIteratorBaseEENKUlvE0_clEvENKUlvE2_clEvEUlN3c108BFloat16EE_St5arrayIPcLm2EELi4E23TrivialOffsetCalculatorILi1EjESD_NS0_6memory12LoadWithCastILi1EEENSE_13StoreWithCastILi1EEEEEviT_T0_T2_T3_T4_T5_)
        /*0138*/ 	.short	0x0380
        /*013a*/ 	.short	0x002c


	//----- nvinfo : EIATTR_SW_WAR
	.align		4
.L_267:
        /*013c*/ 	.byte	0x04, 0x36
        /*013e*/ 	.short	(.L_269 - .L_268)
.L_268:
        /*0140*/ 	.word	0x00000008
.L_269:


//--------------------- .nv.info._ZN2at6native18elementwise_kernelILi128ELi4EZNS0_22gpu_kernel_impl_nocastIZZZNS0_17atanh_kernel_cudaERNS_18TensorIteratorBaseEENKUlvE0_clEvENKUlvE2_clEvEUlN3c108BFloat16EE_EEvS4_RKT_EUliE_EEviT1_ --------------------------
	.section	.nv.info._ZN2at6native18elementwise_kernelILi128ELi4EZNS0_22gpu_kernel_impl_nocastIZZZNS0_17atanh_kernel_cudaERNS_18TensorIteratorBaseEENKUlvE0_clEvENKUlvE2_clEvEUlN3c108BFloat16EE_EEvS4_RKT_EUliE_EEviT1_,"",@"SHT_CUDA_INFO"
	.sectionflags	@""
	.align	4


	//----- nvinfo : EIATTR_CUDA_API_VERSION
	.align		4
        /*0000*/ 	.byte	0x04, 0x37
        /*0002*/ 	.short	(.L_271 - .L_270)
.L_270:
        /*0004*/ 	.word	0x00000082


	//----- nvinfo : EIATTR_KPARAM_INFO
	.align		4
.L_271:
        /*0008*/ 	.byte	0x04, 0x17
        /*000a*/ 	.short	(.L_273 - .L_272)
.L_272:
        /*000c*/ 	.word	0x00000000
        /*0010*/ 	.short	0x0001
        /*0012*/ 	.short	0x0008
        /*0014*/ 	.byte	0x00, 0xf0, 0x61, 0x08


	//----- nvinfo : EIATTR_KPARAM_INFO
	.align		4
.L_273:
        /*0018*/ 	.byte	0x04, 0x17
        /*001a*/ 	.short	(.L_275 - .L_274)
.L_274:
        /*001c*/ 	.word	0x00000000
        /*0020*/ 	.short	0x0000
        /*0022*/ 	.short	0x0000
        /*0024*/ 	.byte	0x00, 0xf0, 0x11, 0x00


	//----- nvinfo : EIATTR_SPARSE_MMA_MASK
	.align		4
.L_275:
        /*0028*/ 	.byte	0x03, 0x50
        /*002a*/ 	.short	0x0000


	//----- nvinfo : EIATTR_MAXREG_COUNT
	.align		4
        /*002c*/ 	.byte	0x03, 0x1b
        /*002e*/ 	.short	0x0080


	//----- nvinfo : EIATTR_MERCURY_ISA_VERSION
	.align		4
        /*0030*/ 	.byte	0x03, 0x5f
        /*0032*/ 	.short	0x0101


	//----- nvinfo : EIATTR_VRC_CTA_INIT_COUNT
	.align		4
        /*0034*/ 	.byte	0x02, 0x4a
	.zero		1
	.zero		1


	//----- nvinfo : EIATTR_EXIT_INSTR_OFFSETS
	.align		4
        /*0038*/ 	.byte	0x04, 0x1c
        /*003a*/ 	.short	(.L_277 - .L_276)


	//   ....[0]....
.L_276:
        /*003c*/ 	.word	0x000009f0


	//   ....[1]....
        /*0040*/ 	.word	0x00000cc0


	//   ....[2]....
        /*0044*/ 	.word	0x00004f00


	//   ....[3]....
        /*0048*/ 	.word	0x000064a0


	//----- nvinfo : EIATTR_MAX_THREADS
	.align		4
.L_277:
        /*004c*/ 	.byte	0x04, 0x05
        /*004e*/ 	.short	(.L_279 - .L_278)
.L_278:
        /*0050*/ 	.word	0x00000080
        /*0054*/ 	.word	0x00000001
        /*0058*/ 	.word	0x00000001


	//----- nvinfo : EIATTR_CRS_STACK_SIZE
	.align		4
.L_279:
        /*005c*/ 	.byte	0x04, 0x1e
        /*005e*/ 	.short	(.L_281 - .L_280)
.L_280:
        /*0060*/ 	.word	0x00000000


	//----- nvinfo : EIATTR_CBANK_PARAM_SIZE
	.align		4
.L_281:
        /*0064*/ 	.byte	0x03, 0x19
        /*0066*/ 	.short	0x0220


	//----- nvinfo : EIATTR_PARAM_CBANK
	.align		4
        /*0068*/ 	.byte	0x04, 0x0a
        /*006a*/ 	.short	(.L_283 - .L_282)
	.align		4
.L_282:
        /*006c*/ 	.word	index@(.nv.constant0._ZN2at6native18elementwise_kernelILi128ELi4EZNS0_22gpu_kernel_impl_nocastIZZZNS0_17atanh_kernel_cudaERNS_18TensorIteratorBaseEENKUlvE0_clEvENKUlvE2_clEvEUlN3c108BFloat16EE_EEvS4_RKT_EUliE_EEviT1_)
        /*0070*/ 	.short	0x0380
        /*0072*/ 	.short	0x0220


	//----- nvinfo : EIATTR_SW_WAR
	.align		4
.L_283:
        /*0074*/ 	.byte	0x04, 0x36
        /*0076*/ 	.short	(.L_285 - .L_284)
.L_284:
        /*0078*/ 	.word	0x00000008
.L_285:


//--------------------- .nv.info._ZN2at6native27unrolled_elementwise_kernelIZZZNS0_17atanh_kernel_cudaERNS_18TensorIteratorBaseEENKUlvE0_clEvENKUlvE2_clEvEUlN3c108BFloat16EE_St5arrayIPcLm2EELi4E23TrivialOffsetCalculatorILi1EjESD_NS0_6memory15LoadWithoutCastENSE_16StoreWithoutCastEEEviT_T0_T2_T3_T4_T5_ --------------------------
	.section	.nv.info._ZN2at6native27unrolled_elementwise_kernelIZZZNS0_17atanh_kernel_cudaERNS_18TensorIteratorBaseEENKUlvE0_clEvENKUlvE2_clEvEUlN3c108BFloat16EE_St5arrayIPcLm2EELi4E23TrivialOffsetCalculatorILi1EjESD_NS0_6memory15LoadWithoutCastENSE_16StoreWithoutCastEEEviT_T0_T2_T3_T4_T5_,"",@"SHT_CUDA_INFO"
	.sectionflags	@""
	.align	4


	//----- nvinfo : EIATTR_CUDA_API_VERSION
	.align		4
        /*0000*/ 	.byte	0x04, 0x37
        /*0002*/ 	.short	(.L_287 - .L_286)
.L_286:
        /*0004*/ 	.word	0x00000082


	//----- nvinfo : EIATTR_KPARAM_INFO
	.align		4
.L_287:
        /*0008*/ 	.byte	0x04, 0x17
        /*000a*/ 	.short	(.L_289 - .L_288)
.L_288:
        /*000c*/ 	.word	0x00000000
        /*0010*/ 	.short	0x0006
        /*0012*/ 	.short	0x001b
        /*0014*/ 	.byte	0x00, 0xf0, 0x05, 0x00


	//----- nvinfo : EIATTR_KPARAM_INFO
	.align		4
.L_289:
        /*0018*/ 	.byte	0x04, 0x17
        /*001a*/ 	.short	(.L_291 - .L_290)
.L_290:
        /*001c*/ 	.word	0x00000000
        /*0020*/ 	.short	0x0005
        /*0022*/ 	.short	0x001a
        /*0024*/ 	.byte	0x00, 0xf0, 0x05, 0x00


	//----- nvinfo : EIATTR_KPARAM_INFO
	.align		4
.L_291:
        /*0028*/ 	.byte	0x04, 0x17
        /*002a*/ 	.short	(.L_293 - .L_292)
.L_292:
        /*002c*/ 	.word	0x00000000
        /*0030*/ 	.short	0x0004
        /*0032*/ 	.short	0x0019
        /*0034*/ 	.byte	0x00, 0xf0, 0x05, 0x00


	//----- nvinfo : EIATTR_KPARAM_INFO
	.align		4
.L_293:
        /*0038*/ 	.byte	0x04, 0x17
        /*003a*/ 	.short	(.L_295 - .L_294)
.L_294:
        /*003c*/ 	.word	0x00000000
        /*0040*/ 	.short	0x0003
        /*0042*/ 	.short	0x0018
        /*0044*/ 	.byte	0x00, 0xf0, 0x05, 0x00


	//----- nvinfo : EIATTR_KPARAM_INFO
	.align		4
.L_295:
        /*0048*/ 	.byte	0x04, 0x17
        /*004a*/ 	.short	(.L_297 - .L_296)
.L_296:
        /*004c*/ 	.word	0x00000000
        /*0050*/ 	.short	0x0002
        /*0052*/ 	.short	0x0008
        /*0054*/ 	.byte	0x00, 0xf0, 0x41, 0x00


	//----- nvinfo : EIATTR_KPARAM_INFO
	.align		4
.L_297:
        /*0058*/ 	.byte	0x04, 0x17
        /*005a*/ 	.short	(.L_299 - .L_298)
.L_298:
        /*005c*/ 	.word	0x00000000
        /*0060*/ 	.short	0x0001
        /*0062*/ 	.short	0x0004
        /*0064*/ 	.byte	0x00, 0xf0, 0x05, 0x00


	//----- nvinfo : EIATTR_KPARAM_INFO
	.align		4
.L_299:
        /*0068*/ 	.byte	0x04, 0x17
        /*006a*/ 	.short	(.L_301 - .L_300)
.L_300:
        /*006c*/ 	.word	0x00000000
        /*0070*/ 	.short	0x0000
        /*0072*/ 	.short	0x0000
        /*0074*/ 	.byte	0x00, 0xf0, 0x11, 0x00


	//----- nvinfo : EIATTR_SPARSE_MMA_MASK
	.align		4
.L_301:
        /*0078*/ 	.byte	0x03, 0x50
        /*007a*/ 	.short	0x0000


	//----- nvinfo : EIATTR_MAXREG_COUNT
	.align		4
        /*007c*/ 	.byte	0x03, 0x1b
        /*007e*/ 	.short	0x00ff


	//----- nvinfo : EIATTR_MERCURY_ISA_VERSION
	.align		4
        /*0080*/ 	.byte	0x03, 0x5f
        /*0082*/ 	.short	0x0101


	//----- nvinfo : EIATTR_VRC_CTA_INIT_COUNT
	.align		4
        /*0084*/ 	.byte	0x02, 0x4a
	.zero		1
	.zero		1


	//----- nvinfo : EIATTR_EXIT_INSTR_OFFSETS
	.align		4
        /*0088*/ 	.byte	0x04, 0x1c
        /*008a*/ 	.short	(.L_303 - .L_302)


	//   ....[0]....
.L_302:
        /*008c*/ 	.word	0x00000ea0


	//   ....[1]....
        /*0090*/ 	.word	0x00000ef0


	//----- nvinfo : EIATTR_MAX_THREADS
	.align		4
.L_303:
        /*0094*/ 	.byte	0x04, 0x05
        /*0096*/ 	.short	(.L_305 - .L_304)
.L_304:
        /*0098*/ 	.word	0x00000080
        /*009c*/ 	.word	0x00000001
        /*00a0*/ 	.word	0x00000001


	//----- nvinfo : EIATTR_CRS_STACK_SIZE
	.align		4
.L_305:
        /*00a4*/ 	.byte	0x04, 0x1e
        /*00a6*/ 	.short	(.L_307 - .L_306)
.L_306:
        /*00a8*/ 	.word	0x00000000


	//----- nvinfo : EIATTR_CBANK_PARAM_SIZE
	.align		4
.L_307:
        /*00ac*/ 	.byte	0x03, 0x19
        /*00ae*/ 	.short	0x001c


	//----- nvinfo : EIATTR_PARAM_CBANK
	.align		4
        /*00b0*/ 	.byte	0x04, 0x0a
        /*00b2*/ 	.short	(.L_309 - .L_308)
	.align		4
.L_308:
        /*00b4*/ 	.word	index@(.nv.constant0._ZN2at6native27unrolled_elementwise_kernelIZZZNS0_17atanh_kernel_cudaERNS_18TensorIteratorBaseEENKUlvE0_clEvENKUlvE2_clEvEUlN3c108BFloat16EE_St5arrayIPcLm2EELi4E23TrivialOffsetCalculatorILi1EjESD_NS0_6memory15LoadWithoutCastENSE_16StoreWithoutCastEEEviT_T0_T2_T3_T4_T5_)
        /*00b8*/ 	.short	0x0380
        /*00ba*/ 	.short	0x001c


	//----- nvinfo : EIATTR_SW_WAR
	.align		4
.L_309:
        /*00bc*/ 	.byte	0x04, 0x36
        /*00be*/ 	.short	(.L_311 - .L_310)
.L_310:
        /*00c0*/ 	.word	0x00000008
.L_311:


//--------------------- .nv.info._ZN2at6native29vectorized_elementwise_kernelILi2EZZZNS0_17atanh_kernel_cudaERNS_18TensorIteratorBaseEENKUlvE0_clEvENKUlvE2_clEvEUlN3c108BFloat16EE_St5arrayIPcLm2EEEEviT0_T1_ --------------------------
	.section	.nv.info._ZN2at6native29vectorized_elementwise_kernelILi2EZZZNS0_17atanh_kernel_cudaERNS_18TensorIteratorBaseEENKUlvE0_clEvENKUlvE2_clEvEUlN3c108BFloat16EE_St5arrayIPcLm2EEEEviT0_T1_,"",@"SHT_CUDA_INFO"
	.sectionflags	@""
	.align	4


	//----- nvinfo : EIATTR_CUDA_API_VERSION
	.align		4
        /*0000*/ 	.byte	0x04, 0x37
        /*0002*/ 	.short	(.L_313 - .L_312)
.L_312:
        /*0004*/ 	.word	0x00000082


	//----- nvinfo : EIATTR_KPARAM_INFO
	.align		4
.L_313:
        /*0008*/ 	.byte	0x04, 0x17
        /*000a*/ 	.short	(.L_315 - .L_314)
.L_314:
        /*000c*/ 	.word	0x00000000
        /*0010*/ 	.short	0x0002
        /*0012*/ 	.short	0x0008
        /*0014*/ 	.byte	0x00, 0xf0, 0x41, 0x00


	//----- nvinfo : EIATTR_KPARAM_INFO
	.align		4
.L_315:
        /*0018*/ 	.byte	0x04, 0x17
        /*001a*/ 	.short	(.L_317 - .L_316)
.L_316:
        /*001c*/ 	.word	0x00000000
        /*0020*/ 	.short	0x0001
        /*0022*/ 	.short	0x0004
        /*0024*/ 	.byte	0x00, 0xf0, 0x05, 0x00


	//----- nvinfo : EIATTR_KPARAM_INFO
	.align		4
.L_317:
        /*0028*/ 	.byte	0x04, 0x17
        /*002a*/ 	.short	(.L_319 - .L_318)
.L_318:
        /*002c*/ 	.word	0x00000000
        /*0030*/ 	.short	0x0000
        /*0032*/ 	.short	0x0000
        /*0034*/ 	.byte	0x00, 0xf0, 0x11, 0x00


	//----- nvinfo : EIATTR_SPARSE_MMA_MASK
	.align		4
.L_319:
        /*0038*/ 	.byte	0x03, 0x50
        /*003a*/ 	.short	0x0000


	//----- nvinfo : EIATTR_MAXREG_COUNT
	.align		4
        /*003c*/ 	.byte	0x03, 0x1b
        /*003e*/ 	.short	0x00ff


	//----- nvinfo : EIATTR_MERCURY_ISA_VERSION
	.align		4
        /*0040*/ 	.byte	0x03, 0x5f
        /*0042*/ 	.short	0x0101


	//----- nvinfo : EIATTR_VRC_CTA_INIT_COUNT
	.align		4
        /*0044*/ 	.byte	0x02, 0x4a
	.zero		1
	.zero		1


	//----- nvinfo : EIATTR_EXIT_INSTR_OFFSETS
	.align		4
        /*0048*/ 	.byte	0x04, 0x1c
        /*004a*/ 	.short	(.L_321 - .L_320)


	//   ....[0]....
.L_320:
        /*004c*/ 	.word	0x00001dd0


	//   ....[1]....
        /*0050*/ 	.word	0x00001e20


	//   ....[2]....
        /*0054*/ 	.word	0x000031d0


	//----- nvinfo : EIATTR_MAX_THREADS
	.align		4
.L_321:
        /*0058*/ 	.byte	0x04, 0x05
        /*005a*/ 	.short	(.L_323 - .L_322)
.L_322:
        /*005c*/ 	.word	0x00000080
        /*0060*/ 	.word	0x00000001
        /*0064*/ 	.word	0x00000001


	//----- nvinfo : EIATTR_CRS_STACK_SIZE
	.align		4
.L_323:
        /*0068*/ 	.byte	0x04, 0x1e
        /*006a*/ 	.short	(.L_325 - .L_324)
.L_324:
        /*006c*/ 	.word	0x00000000


	//----- nvinfo : EIATTR_CBANK_PARAM_SIZE
	.align		4
.L_325:
        /*0070*/ 	.byte	0x03, 0x19
        /*0072*/ 	.short	0x0018


	//----- nvinfo : EIATTR_PARAM_CBANK
	.align		4
        /*0074*/ 	.byte	0x04, 0x0a
        /*0076*/ 	.short	(.L_327 - .L_326)
	.align		4
.L_326:
        /*0078*/ 	.word	index@(.nv.constant0._ZN2at6native29vectorized_elementwise_kernelILi2EZZZNS0_17atanh_kernel_cudaERNS_18TensorIteratorBaseEENKUlvE0_clEvENKUlvE2_clEvEUlN3c108BFloat16EE_St5arrayIPcLm2EEEEviT0_T1_)
        /*007c*/ 	.short	0x0380
        /*007e*/ 	.short	0x0018


	//----- nvinfo : EIATTR_SW_WAR
	.align		4
.L_327:
        /*0080*/ 	.byte	0x04, 0x36
        /*0082*/ 	.short	(.L_329 - .L_328)
.L_328:
        /*0084*/ 	.word	0x00000008
.L_329:


//--------------------- .nv.info._ZN2at6native29vectorized_elementwise_kernelILi4EZZZNS0_17atanh_kernel_cudaERNS_18TensorIteratorBaseEENKUlvE0_clEvENKUlvE2_clEvEUlN3c108BFloat16EE_St5arrayIPcLm2EEEEviT0_T1_ --------------------------
	.section	.nv.info._ZN2at6native29vectorized_elementwise_kernelILi4EZZZNS0_17atanh_kernel_cudaERNS_18TensorIteratorBaseEENKUlvE0_clEvENKUlvE2_clEvEUlN3c108BFloat16EE_St5arrayIPcLm2EEEEviT0_T1_,"",@"SHT_CUDA_INFO"
	.sectionflags	@""
	.align	4


	//----- nvinfo : EIATTR_CUDA_API_VERSION
	.align		4
        /*0000*/ 	.byte	0x04, 0x37
        /*0002*/ 	.short	(.L_331 - .L_330)
.L_330:
        /*0004*/ 	.word	0x00000082


	//----- nvinfo : EIATTR_KPARAM_INFO
	.align		4
.L_331:
        /*0008*/ 	.byte	0x04, 0x17
        /*000a*/ 	.short	(.L_333 - .L_332)
.L_332:
        /*000c*/ 	.word	0x00000000
        /*0010*/ 	.short	0x0002
        /*0012*/ 	.short	0x0008
        /*0014*/ 	.byte	0x00, 0xf0, 0x41, 0x00


	//----- nvinfo : EIATTR_KPARAM_INFO
	.align		4
.L_333:
        /*0018*/ 	.byte	0x04, 0x17
        /*001a*/ 	.short	(.L_335 - .L_334)
.L_334:
        /*001c*/ 	.word	0x00000000
        /*0020*/ 	.short	0x0001
        /*0022*/ 	.short	0x0004
        /*0024*/ 	.byte	0x00, 0xf0, 0x05, 0x00


	//----- nvinfo : EIATTR_KPARAM_INFO
	.align		4
.L_335:
        /*0028*/ 	.byte	0x04, 0x17
        /*002a*/ 	.short	(.L_337 - .L_336)
.L_336:
        /*002c*/ 	.word	0x00000000
        /*0030*/ 	.short	0x0000
        /*0032*/ 	.short	0x0000
        /*0034*/ 	.byte	0x00, 0xf0, 0x11, 0x00


	//----- nvinfo : EIATTR_SPARSE_MMA_MASK
	.align		4
.L_337:
        /*0038*/ 	.byte	0x03, 0x50
        /*003a*/ 	.short	0x0000


	//----- nvinfo : EIATTR_MAXREG_COUNT
	.align		4
        /*003c*/ 	.byte	0x03, 0x1b
        /*003e*/ 	.short	0x00ff


	//----- nvinfo : EIATTR_MERCURY_ISA_VERSION
	.align		4
        /*0040*/ 	.byte	0x03, 0x5f
        /*0042*/ 	.short	0x0101


	//----- nvinfo : EIATTR_VRC_CTA_INIT_COUNT
	.align		4
        /*0044*/ 	.byte	0x02, 0x4a
	.zero		1
	.zero		1


	//----- nvinfo : EIATTR_EXIT_INSTR_OFFSETS
	.align		4
        /*0048*/ 	.byte	0x04, 0x1c
        /*004a*/ 	.short	(.L_339 - .L_338)


	//   ....[0]....
.L_338:
        /*004c*/ 	.word	0x00001dd0


	//   ....[1]....
        /*0050*/ 	.word	0x00001e20


	//   ....[2]....
        /*0054*/ 	.word	0x00003190


	//----- nvinfo : EIATTR_MAX_THREADS
	.align		4
.L_339:
        /*0058*/ 	.byte	0x04, 0x05
        /*005a*/ 	.short	(.L_341 - .L_340)
.L_340:
        /*005c*/ 	.word	0x00000080
        /*0060*/ 	.word	0x00000001
        /*0064*/ 	.word	0x00000001


	//----- nvinfo : EIATTR_CRS_STACK_SIZE
	.align		4
.L_341:
        /*0068*/ 	.byte	0x04, 0x1e
        /*006a*/ 	.short	(.L_343 - .L_342)
.L_342:
        /*006c*/ 	.word	0x00000000


	//----- nvinfo : EIATTR_CBANK_PARAM_SIZE
	.align		4
.L_343:
        /*0070*/ 	.byte	0x03, 0x19
        /*0072*/ 	.short	0x0018


	//----- nvinfo : EIATTR_PARAM_CBANK
	.align		4
        /*0074*/ 	.byte	0x04, 0x0a
        /*0076*/ 	.short	(.L_345 - .L_344)
	.align		4
.L_344:
        /*0078*/ 	.word	index@(.nv.constant0._ZN2at6native29vectorized_elementwise_kernelILi4EZZZNS0_17atanh_kernel_cudaERNS_18TensorIteratorBaseEENKUlvE0_clEvENKUlvE2_clEvEUlN3c108BFloat16EE_St5arrayIPcLm2EEEEviT0_T1_)
        /*007c*/ 	.short	0x0380
        /*007e*/ 	.short	0x0018


	//----- nvinfo : EIATTR_SW_WAR
	.align		4
.L_345:
        /*0080*/ 	.byte	0x04, 0x36
        /*0082*/ 	.short	(.L_347 - .L_346)
.L_346:
        /*0084*/ 	.word	0x00000008
.L_347:


//--------------------- .nv.info._ZN2at6native29vectorized_elementwise_kernelILi8EZZZNS0_17atanh_kernel_cudaERNS_18TensorIteratorBaseEENKUlvE0_clEvENKUlvE2_clEvEUlN3c108BFloat16EE_St5arrayIPcLm2EEEEviT0_T1_ --------------------------
	.section	.nv.info._ZN2at6native29vectorized_elementwise_kernelILi8EZZZNS0_17atanh_kernel_cudaERNS_18TensorIteratorBaseEENKUlvE0_clEvENKUlvE2_clEvEUlN3c108BFloat16EE_St5arrayIPcLm2EEEEviT0_T1_,"",@"SHT_CUDA_INFO"
	.sectionflags	@""
	.align	4


	//----- nvinfo : EIATTR_CUDA_API_VERSION
	.align		4
        /*0000*/ 	.byte	0x04, 0x37
        /*0002*/ 	.short	(.L_349 - .L_348)
.L_348:
        /*0004*/ 	.word	0x00000082


	//----- nvinfo : EIATTR_KPARAM_INFO
	.align		4
.L_349:
        /*0008*/ 	.byte	0x04, 0x17
        /*000a*/ 	.short	(.L_351 - .L_350)
.L_350:
        /*000c*/ 	.word	0x00000000
        /*0010*/ 	.short	0x0002
        /*0012*/ 	.short	0x0008
        /*0014*/ 	.byte	0x00, 0xf0, 0x41, 0x00


	//----- nvinfo : EIATTR_KPARAM_INFO
	.align		4
.L_351:
        /*0018*/ 	.byte	0x04, 0x17
        /*001a*/ 	.short	(.L_353 - .L_352)
.L_352:
        /*001c*/ 	.word	0x00000000
        /*0020*/ 	.short	0x0001
        /*0022*/ 	.short	0x0004
        /*0024*/ 	.byte	0x00, 0xf0, 0x05, 0x00


	//----- nvinfo : EIATTR_KPARAM_INFO
	.align		4
.L_353:
        /*0028*/ 	.byte	0x04, 0x17
        /*002a*/ 	.short	(.L_355 - .L_354)
.L_354:
        /*002c*/ 	.word	0x00000000
        /*0030*/ 	.short	0x0000
        /*0032*/ 	.short	0x0000
        /*0034*/ 	.byte	0x00, 0xf0, 0x11, 0x00


	//----- nvinfo : EIATTR_SPARSE_MMA_MASK
	.align		4
.L_355:
        /*0038*/ 	.byte	0x03, 0x50
        /*003a*/ 	.short	0x0000


	//----- nvinfo : EIATTR_MAXREG_COUNT
	.align		4
        /*003c*/ 	.byte	0x03, 0x1b
        /*003e*/ 	.short	0x00ff


	//----- nvinfo : EIATTR_MERCURY_ISA_VERSION
	.align		4
        /*0040*/ 	.byte	0x03, 0x5f
        /*0042*/ 	.short	0x0101


	//----- nvinfo : EIATTR_VRC_CTA_INIT_COUNT
	.align		4
        /*0044*/ 	.byte	0x02, 0x4a
	.zero		1
	.zero		1


	//----- nvinfo : EIATTR_EXIT_INSTR_OFFSETS
	.align		4
        /*0048*/ 	.byte	0x04, 0x1c
        /*004a*/ 	.short	(.L_357 - .L_356)


	//   ....[0]....
.L_356:
        /*004c*/ 	.word	0x00001dd0


	//   ....[1]....
        /*0050*/ 	.word	0x00001e20


	//   ....[2]....
        /*0054*/ 	.word	0x00003170


	//----- nvinfo : EIATTR_MAX_THREADS
	.align		4
.L_357:
        /*0058*/ 	.byte	0x04, 0x05
        /*005a*/ 	.short	(.L_359 - .L_358)
.L_358:
        /*005c*/ 	.word	0x00000080
        /*0060*/ 	.word	0x00000001
        /*0064*/ 	.word	0x00000001


	//----- nvinfo : EIATTR_CRS_STACK_SIZE
	.align		4
.L_359:
        /*0068*/ 	.byte	0x04, 0x1e
        /*006a*/ 	.short	(.L_361 - .L_360)
.L_360:
        /*006c*/ 	.word	0x00000000


	//----- nvinfo : EIATTR_CBANK_PARAM_SIZE
	.align		4
.L_361:
        /*0070*/ 	.byte	0x03, 0x19
        /*0072*/ 	.short	0x0018


	//----- nvinfo : EIATTR_PARAM_CBANK
	.align		4
        /*0074*/ 	.byte	0x04, 0x0a
        /*0076*/ 	.short	(.L_363 - .L_362)
	.align		4
.L_362:
        /*0078*/ 	.word	index@(.nv.constant0._ZN2at6native29vectorized_elementwise_kernelILi8EZZZNS0_17atanh_kernel_cudaERNS_18TensorIteratorBaseEENKUlvE0_clEvENKUlvE2_clEvEUlN3c108BFloat16EE_St5arrayIPcLm2EEEEviT0_T1_)
        /*007c*/ 	.short	0x0380
        /*007e*/ 	.short	0x0018


	//----- nvinfo : EIATTR_SW_WAR
	.align		4
.L_363:
        /*0080*/ 	.byte	0x04, 0x36
        /*0082*/ 	.short	(.L_365 - .L_364)
.L_364:
        /*0084*/ 	.word	0x00000008
.L_365:


//--------------------- .nv.info._ZN2at6native18elementwise_kernelILi128ELi4EZNS0_15gpu_kernel_implIZZZNS0_17atanh_kernel_cudaERNS_18TensorIteratorBaseEENKUlvE0_clEvENKUlvE1_clEvEUlN3c104HalfEE_EEvS4_RKT_EUliE_EEviT1_ --------------------------
	.section	.nv.info._ZN2at6native18elementwise_kernelILi128ELi4EZNS0_15gpu_kernel_implIZZZNS0_17atanh_kernel_cudaERNS_18TensorIteratorBaseEENKUlvE0_clEvENKUlvE1_clEvEUlN3c104HalfEE_EEvS4_RKT_EUliE_EEviT1_,"",@"SHT_CUDA_INFO"
	.sectionflags	@""
	.align	4


	//----- nvinfo : EIATTR_CUDA_API_VERSION
	.align		4
        /*0000*/ 	.byte	0x04, 0x37
        /*0002*/ 	.short	(.L_367 - .L_366)
.L_366:
        /*0004*/ 	.word	0x00000082


	//----- nvinfo : EIATTR_KPARAM_INFO
	.align		4
.L_367:
        /*0008*/ 	.byte	0x04, 0x17
        /*000a*/ 	.short	(.L_369 - .L_368)
.L_368:
        /*000c*/ 	.word	0x00000000
        /*0010*/ 	.short	0x0001
        /*0012*/ 	.short	0x0008
        /*0014*/ 	.byte	0x00, 0xf0, 0x61, 0x08


	//----- nvinfo : EIATTR_KPARAM_INFO
	.align		4
.L_369:
        /*0018*/ 	.byte	0x04, 0x17
        /*001a*/ 	.short	(.L_371 - .L_370)
.L_370:
        /*001c*/ 	.word	0x00000000
        /*0020*/ 	.short	0x0000
        /*0022*/ 	.short	0x0000
        /*0024*/ 	.byte	0x00, 0xf0, 0x11, 0x00


	//----- nvinfo : EIATTR_SPARSE_MMA_MASK
	.align		4
.L_371:
        /*0028*/ 	.byte	0x03, 0x50
        /*002a*/ 	.short	0x0000


	//----- nvinfo : EIATTR_MAXREG_COUNT
	.align		4
        /*002c*/ 	.byte	0x03, 0x1b
        /*002e*/ 	.short	0x0080


	//----- nvinfo : EIATTR_EXTERNS
	.align		4
        /*0030*/ 	.byte	0x04, 0x0f
        /*0032*/ 	.short	(.L_373 - .L_372)


	//   ....[0]....
	.align		4
.L_372:
        /*0034*/ 	.word	index@(__assertfail)


	//----- nvinfo : EIATTR_MERCURY_ISA_VERSION
	.align		4
.L_373:
        /*0038*/ 	.byte	0x03, 0x5f
        /*003a*/ 	.short	0x0101


	//----- nvinfo : EIATTR_VRC_CTA_INIT_COUNT
	.align		4
        /*003c*/ 	.byte	0x02, 0x4a
	.zero		1
	.zero		1


	//----- nvinfo : EIATTR_SYSCALL_OFFSETS
	.align		4
        /*0040*/ 	.byte	0x04, 0x46
        /*0042*/ 	.short	(.L_375 - .L_374)


	//   ....[0]....
.L_374:
        /*0044*/ 	.word	0x000021f0


	//   ....[1]....
        /*0048*/ 	.word	0x00003350


	//   ....[2]....
        /*004c*/ 	.word	0x000056e0


	//   ....[3]....
        /*0050*/ 	.word	0x00006670


	//   ....[4]....
        /*0054*/ 	.word	0x00008b10


	//   ....[5]....
        /*0058*/ 	.word	0x00009aa0


	//   ....[6]....
        /*005c*/ 	.word	0x0000bf50


	//   ....[7]....
        /*0060*/ 	.word	0x0000ceb0


	//----- nvinfo : EIATTR_EXIT_INSTR_OFFSETS
	.align		4
.L_375:
        /*0064*/ 	.byte	0x04, 0x1c
        /*0066*/ 	.short	(.L_377 - .L_376)


	//   ....[0]....
.L_376:
        /*0068*/ 	.word	0x00009d80


	//   ....[1]....
        /*006c*/ 	.word	0x0000c350


	//   ....[2]....
        /*0070*/ 	.word	0x0000c390


	//   ....[3]....
        /*0074*/ 	.word	0x0000c430


	//   ....[4]....
        /*0078*/ 	.word	0x0000c470


	//   ....[5]....
        /*007c*/ 	.word	0x0000c4b0


	//   ....[6]....
        /*0080*/ 	.word	0x0000c540


	//   ....[7]....
        /*0084*/ 	.word	0x0000c560


	//   ....[8]....
        /*0088*/ 	.word	0x0000c600


	//   ....[9]....
        /*008c*/ 	.word	0x0000c650


	//   ....[10]....
        /*0090*/ 	.word	0x0000c6a0


	//   ....[11]....
        /*0094*/ 	.word	0x0000c780


	//   ....[12]....
        /*0098*/ 	.word	0x0000c8f0


	//   ....[13]....
        /*009c*/ 	.word	0x0000ca60


	//   ....[14]....
        /*00a0*/ 	.word	0x0000cbc0


	//   ....[15]....
        /*00a4*/ 	.word	0x0000cc00


	//   ....[16]....
        /*00a8*/ 	.word	0x0000cc40


	//   ....[17]....
        /*00ac*/ 	.word	0x0000ccf0


	//   ....[18]....
        /*00b0*/ 	.word	0x0000cd50


	//   ....[19]....
        /*00b4*/ 	.word	0x0000cec0


	//   ....[20]....
        /*00b8*/ 	.word	0x0000cfd0


	//   ....[21]....
        /*00bc*/ 	.word	0x0000d110


	//   ....[22]....
        /*00c0*/ 	.word	0x0000d150


	//----- nvinfo : EIATTR_MAX_THREADS
	.align		4
.L_377:
        /*00c4*/ 	.byte	0x04, 0x05
        /*00c6*/ 	.short	(.L_379 - .L_378)
.L_378:
        /*00c8*/ 	.word	0x00000080
        /*00cc*/ 	.word	0x00000001
        /*00d0*/ 	.word	0x00000001


	//----- nvinfo : EIATTR_CRS_STACK_SIZE
	.align		4
.L_379:
        /*00d4*/ 	.byte	0x04, 0x1e
        /*00d6*/ 	.short	(.L_381 - .L_380)
.L_380:
        /*00d8*/ 	.word	0x00000000


	//----- nvinfo : EIATTR_CBANK_PARAM_SIZE
	.align		4
.L_381:
        /*00dc*/ 	.byte	0x03, 0x19
        /*00de*/ 	.short	0x0220


	//----- nvinfo : EIATTR_PARAM_CBANK
	.align		4
        /*00e0*/ 	.byte	0x04, 0x0a
        /*00e2*/ 	.short	(.L_383 - .L_382)
	.align		4
.L_382:
        /*00e4*/ 	.word	index@(.nv.constant0._ZN2at6native18elementwise_kernelILi128ELi4EZNS0_15gpu_kernel_implIZZZNS0_17atanh_kernel_cudaERNS_18TensorIteratorBaseEENKUlvE0_clEvENKUlvE1_clEvEUlN3c104HalfEE_EEvS4_RKT_EUliE_EEviT1_)
        /*00e8*/ 	.short	0x0380
        /*00ea*/ 	.short	0x0220


	//----- nvinfo : EIATTR_SW_WAR
	.align		4
.L_383:
        /*00ec*/ 	.byte	0x04, 0x36
        /*00ee*/ 	.short	(.L_385 - .L_384)
.L_384:
        /*00f0*/ 	.word	0x00000008
.L_385:


//--------------------- .nv.info._ZN2at6native27unrolled_elementwise_kernelIZZZNS0_17atanh_kernel_cudaERNS_18TensorIteratorBaseEENKUlvE0_clEvENKUlvE1_clEvEUlN3c104HalfEE_St5arrayIPcLm2EELi4E23TrivialOffsetCalculatorILi1EjESD_NS0_6memory12LoadWithCastILi1EEENSE_13StoreWithCastILi1EEEEEviT_T0_T2_T3_T4_T5_ --------------------------
	.section	.nv.info._ZN2at6native27unrolled_elementwise_kernelIZZZNS0_17atanh_kernel_cudaERNS_18TensorIteratorBaseEENKUlvE0_clEvENKUlvE1_clEvEUlN3c104HalfEE_St5arrayIPcLm2EELi4E23TrivialOffsetCalculatorILi1EjESD_NS0_6memory12LoadWithCastILi1EEENSE_13StoreWithCastILi1EEEEEviT_T0_T2_T3_T4_T5_,"",@"SHT_CUDA_INFO"
	.sectionflags	@""
	.align	4


	//----- nvinfo : EIATTR_CUDA_API_VERSION
	.align		4
        /*0000*/ 	.byte	0x04, 0x37
        /*0002*/ 	.short	(.L_387 - .L_386)
.L_386:
        /*0004*/ 	.word	0x00000082


	//----- nvinfo : EIATTR_KPARAM_INFO
	.align		4
.L_387:
        /*0008*/ 	.byte	0x04, 0x17
        /*000a*/ 	.short	(.L_389 - .L_388)
.L_388:
        /*000c*/ 	.word	0x00000000
        /*0010*/ 	.short	0x0006
        /*0012*/ 	.short	0x0024
        /*0014*/ 	.byte	0x00, 0xf0, 0x21, 0x00


	//----- nvinfo : EIATTR_KPARAM_INFO
	.align		4
.L_389:
        /*0018*/ 	.byte	0x04, 0x17
        /*001a*/ 	.short	(.L_391 - .L_390)
.L_390:
        /*001c*/ 	.word	0x00000000
        /*0020*/ 	.short	0x0005
        /*0022*/ 	.short	0x001c
        /*0024*/ 	.byte	0x00, 0xf0, 0x21, 0x00


	//----- nvinfo : EIATTR_KPARAM_INFO
	.align		4
.L_391:
        /*0028*/ 	.byte	0x04, 0x17
        /*002a*/ 	.short	(.L_393 - .L_392)
.L_392:
        /*002c*/ 	.word	0x00000000
        /*0030*/ 	.short	0x0004
        /*0032*/ 	.short	0x0019
        /*0034*/ 	.byte	0x00, 0xf0, 0x05, 0x00


	//----- nvinfo : EIATTR_KPARAM_INFO
	.align		4
.L_393:
        /*0038*/ 	.byte	0x04, 0x17
        /*003a*/ 	.short	(.L_395 - .L_394)
.L_394:
        /*003c*/ 	.word	0x00000000
        /*0040*/ 	.short	0x0003
        /*0042*/ 	.short	0x0018
        /*0044*/ 	.byte	0x00, 0xf0, 0x05, 0x00


	//----- nvinfo : EIATTR_KPARAM_INFO
	.align		4
.L_395:
        /*0048*/ 	.byte	0x04, 0x17
        /*004a*/ 	.short	(.L_397 - .L_396)
.L_396:
        /*004c*/ 	.word	0x00000000
        /*0050*/ 	.short	0x0002
        /*0052*/ 	.short	0x0008
        /*0054*/ 	.byte	0x00, 0xf0, 0x41, 0x00


	//----- nvinfo : EIATTR_KPARAM_INFO
	.align		4
.L_397:
        /*0058*/ 	.byte	0x04, 0x17
        /*005a*/ 	.short	(.L_399 - .L_398)
.L_398:
        /*005c*/ 	.word	0x00000000
        /*0060*/ 	.short	0x0001
        /*0062*/ 	.short	0x0004
        /*0064*/ 	.byte	0x00, 0xf0, 0x05, 0x00


	//----- nvinfo : EIATTR_KPARAM_INFO
	.align		4
.L_399:
        /*0068*/ 	.byte	0x04, 0x17
        /*006a*/ 	.short	(.L_401 - .L_400)
.L_400:
        /*006c*/ 	.word	0x00000000
        /*0070*/ 	.short	0x0000
        /*0072*/ 	.short	0x0000
        /*0074*/ 	.byte	0x00, 0xf0, 0x11, 0x00


	//----- nvinfo : EIATTR_SPARSE_MMA_MASK
	.align		4
.L_401:
        /*0078*/ 	.byte	0x03, 0x50
        /*007a*/ 	.short	0x0000


	//----- nvinfo : EIATTR_MAXREG_COUNT
	.align		4
        /*007c*/ 	.byte	0x03, 0x1b
        /*007e*/ 	.short	0x00ff


	//----- nvinfo : EIATTR_EXTERNS
	.align		4
        /*0080*/ 	.byte	0x04, 0x0f
        /*0082*/ 	.short	(.L_403 - .L_402)


	//   ....[0]....
	.align		4
.L_402:
        /*0084*/ 	.word	index@(__assertfail)


	//----- nvinfo : EIATTR_MERCURY_ISA_VERSION
	.align		4
.L_403:
        /*0088*/ 	.byte	0x03, 0x5f
        /*008a*/ 	.short	0x0101


	//----- nvinfo : EIATTR_VRC_CTA_INIT_COUNT
	.align		4
        /*008c*/ 	.byte	0x02, 0x4a
	.zero		1
	.zero		1


	//----- nvinfo : EIATTR_SYSCALL_OFFSETS
	.align		4
        /*0090*/ 	.byte	0x04, 0x46
        /*0092*/ 	.short	(.L_405 - .L_404)


	//   ....[0]....
.L_404:
        /*0094*/ 	.word	0x00000fc0


	//   ....[1]....
        /*0098*/ 	.word	0x00002160


	//   ....[2]....
        /*009c*/ 	.word	0x00003240


	//   ....[3]....
        /*00a0*/ 	.word	0x00004240


	//   ....[4]....
        /*00a4*/ 	.word	0x00005d40


	//   ....[5]....
        /*00a8*/ 	.word	0x00006c00


	//   ....[6]....
        /*00ac*/ 	.word	0x00007b80


	//   ....[7]....
        /*00b0*/ 	.word	0x00008b00


	//----- nvinfo : EIATTR_EXIT_INSTR_OFFSETS
	.align		4
.L_405:
        /*00b4*/ 	.byte	0x04, 0x1c
        /*00b6*/ 	.short	(.L_407 - .L_406)


	//   ....[0]....
.L_406:
        /*00b8*/ 	.word	0x00007e50


	//   ....[1]....
        /*00bc*/ 	.word	0x00007fa0


	//   ....[2]....
        /*00c0*/ 	.word	0x00007fe0


	//   ....[3]....
        /*00c4*/ 	.word	0x00008080


	//   ....[4]....
        /*00c8*/ 	.word	0x000080c0


	//   ....[5]....
        /*00cc*/ 	.word	0x00008100


	//   ....[6]....
        /*00d0*/ 	.word	0x00008190


	//   ....[7]....
        /*00d4*/ 	.word	0x000081b0


	//   ....[8]....
        /*00d8*/ 	.word	0x00008250


	//   ....[9]....
        /*00dc*/ 	.word	0x000082a0


	//   ....[10]....
        /*00e0*/ 	.word	0x000082f0


	//   ....[11]....
        /*00e4*/ 	.word	0x000083d0


	//   ....[12]....
        /*00e8*/ 	.word	0x00008540


	//   ....[13]....
        /*00ec*/ 	.word	0x000086b0


	//   ....[14]....
        /*00f0*/ 	.word	0x00008810


	//   ....[15]....
        /*00f4*/ 	.word	0x00008850


	//   ....[16]....
        /*00f8*/ 	.word	0x00008890


	//   ....[17]....
        /*00fc*/ 	.word	0x00008940


	//   ....[18]....
        /*0100*/ 	.word	0x000089a0


	//   ....[19]....
        /*0104*/ 	.word	0x00008b10


	//   ....[20]....
        /*0108*/ 	.word	0x00008c20


	//   ....[21]....
        /*010c*/ 	.word	0x00008d60


	//   ....[22]....
        /*0110*/ 	.word	0x00008da0


	//----- nvinfo : EIATTR_MAX_THREADS
	.align		4
.L_407:
        /*0114*/ 	.byte	0x04, 0x05
        /*0116*/ 	.short	(.L_409 - .L_408)
.L_408:
        /*0118*/ 	.word	0x00000080
        /*011c*/ 	.word	0x00000001
        /*0120*/ 	.word	0x00000001


	//----- nvinfo : EIATTR_CRS_STACK_SIZE
	.align		4
.L_409:
        /*0124*/ 	.byte	0x04, 0x1e
        /*0126*/ 	.short	(.L_411 - .L_410)
.L_410:
        /*0128*/ 	.word	0x00000000


	//----- nvinfo : EIATTR_CBANK_PARAM_SIZE
	.align		4
.L_411:
        /*012c*/ 	.byte	0x03, 0x19
        /*012e*/ 	.short	0x002c


	//----- nvinfo : EIATTR_PARAM_CBANK
	.align		4
        /*0130*/ 	.byte	0x04, 0x0a
        /*0132*/ 	.short	(.L_413 - .L_412)
	.align		4
.L_412:
        /*0134*/ 	.word	index@(.nv.constant0._ZN2at6native27unrolled_elementwise_kernelIZZZNS0_17atanh_kernel_cudaERNS_18TensorIteratorBaseEENKUlvE0_clEvENKUlvE1_clEvEUlN3c104HalfEE_St5arrayIPcLm2EELi4E23TrivialOffsetCalculatorILi1EjESD_NS0_6memory12LoadWithCastILi1EEENSE_13StoreWithCastILi1EEEEEviT_T0_T2_T3_T4_T5_)
        /*0138*/ 	.short	0x0380
        /*013a*/ 	.short	0x002c


	//----- nvinfo : EIATTR_SW_WAR
	.align		4
.L_413:
        /*013c*/ 	.byte	0x04, 0x36
        /*013e*/ 	.short	(.L_415 - .L_414)
.L_414:
        /*0140*/ 	.word	0x00000008
.L_415:


//--------------------- .nv.info._ZN2at6native18elementwise_kernelILi128ELi4EZNS0_22gpu_kernel_impl_nocastIZZZNS0_17atanh_kernel_cudaERNS_18TensorIteratorBaseEENKUlvE0_clEvENKUlvE1_clEvEUlN3c104HalfEE_EEvS4_RKT_EUliE_EEviT1_ --------------------------
	.section	.nv.info._ZN2at6native18elementwise_kernelILi128ELi4EZNS0_22gpu_kernel_impl_nocastIZZZNS0_17atanh_kernel_cudaERNS_18TensorIteratorBaseEENKUlvE0_clEvENKUlvE1_clEvEUlN3c104HalfEE_EEvS4_RKT_EUliE_EEviT1_,"",@"SHT_CUDA_INFO"
	.sectionflags	@""
	.align	4


	//----- nvinfo : EIATTR_CUDA_API_VERSION
	.align		4
        /*0000*/ 	.byte	0x04, 0x37
        /*0002*/ 	.short	(.L_417 - .L_416)
.L_416:
        /*0004*/ 	.word	0x00000082


	//----- nvinfo : EIATTR_KPARAM_INFO
	.align		4
.L_417:
        /*0008*/ 	.byte	0x04, 0x17
        /*000a*/ 	.short	(.L_419 - .L_418)
.L_418:
        /*000c*/ 	.word	0x00000000
        /*0010*/ 	.short	0x0001
        /*0012*/ 	.short	0x0008
        /*0014*/ 	.byte	0x00, 0xf0, 0x61, 0x08


	//----- nvinfo : EIATTR_KPARAM_INFO
	.align		4
.L_419:
        /*0018*/ 	.byte	0x04, 0x17
        /*001a*/ 	.short	(.L_421 - .L_420)
.L_420:
        /*001c*/ 	.word	0x00000000
        /*0020*/ 	.short	0x0000
        /*0022*/ 	.short	0x0000
        /*0024*/ 	.byte	0x00, 0xf0, 0x11, 0x00


	//----- nvinfo : EIATTR_SPARSE_MMA_MASK
	.align		4
.L_421:
        /*0028*/ 	.byte	0x03, 0x50
        /*002a*/ 	.short	0x0000


	//----- nvinfo : EIATTR_MAXREG_COUNT
	.align		4
        /*002c*/ 	.byte	0x03, 0x1b
        /*002e*/ 	.short	0x0080


	//----- nvinfo : EIATTR_MERCURY_ISA_VERSION
	.align		4
        /*0030*/ 	.byte	0x03, 0x5f
        /*0032*/ 	.short	0x0101


	//----- nvinfo : EIATTR_VRC_CTA_INIT_COUNT
	.align		4
        /*0034*/ 	.byte	0x02, 0x4a
	.zero		1
	.zero		1


	//----- nvinfo : EIATTR_EXIT_INSTR_OFFSETS
	.align		4
        /*0038*/ 	.byte	0x04, 0x1c
        /*003a*/ 	.short	(.L_423 - .L_422)


	//   ....[0]....
.L_422:
        /*003c*/ 	.word	0x000009f0


	//   ....[1]....
        /*0040*/ 	.word	0x00000cc0


	//   ....[2]....
        /*0044*/ 	.word	0x00004f00


	//   ....[3]....
        /*0048*/ 	.word	0x000064a0


	//----- nvinfo : EIATTR_MAX_THREADS
	.align		4
.L_423:
        /*004c*/ 	.byte	0x04, 0x05
        /*004e*/ 	.short	(.L_425 - .L_424)
.L_424:
        /*0050*/ 	.word	0x00000080
        /*0054*/ 	.word	0x00000001
        /*0058*/ 	.word	0x00000001


	//----- nvinfo : EIATTR_CRS_STACK_SIZE
	.align		4
.L_425:
        /*005c*/ 	.byte	0x04, 0x1e
        /*005e*/ 	.short	(.L_427 - .L_426)
.L_426:
        /*0060*/ 	.word	0x00000000


	//----- nvinfo : EIATTR_CBANK_PARAM_SIZE
	.align		4
.L_427:
        /*0064*/ 	.byte	0x03, 0x19
        /*0066*/ 	.short	0x0220


	//----- nvinfo : EIATTR_PARAM_CBANK
	.align		4
        /*0068*/ 	.byte	0x04, 0x0a
        /*006a*/ 	.short	(.L_429 - .L_428)
	.align		4
.L_428:
        /*006c*/ 	.word	index@(.nv.constant0._ZN2at6native18elementwise_kernelILi128ELi4EZNS0_22gpu_kernel_impl_nocastIZZZNS0_17atanh_kernel_cudaERNS_18TensorIteratorBaseEENKUlvE0_clEvENKUlvE1_clEvEUlN3c104HalfEE_EEvS4_RKT_EUliE_EEviT1_)
        /*0070*/ 	.short	0x0380
        /*0072*/ 	.short	0x0220


	//----- nvinfo : EIATTR_SW_WAR
	.align		4
.L_429:
        /*0074*/ 	.byte	0x04, 0x36
        /*0076*/ 	.short	(.L_431 - .L_430)
.L_430:
        /*0078*/ 	.word	0x00000008
.L_431:


//--------------------- .nv.info._ZN2at6native27unrolled_elementwise_kernelIZZZNS0_17atanh_kernel_cudaERNS_18TensorIteratorBaseEENKUlvE0_clEvENKUlvE1_clEvEUlN3c104HalfEE_St5arrayIPcLm2EELi4E23TrivialOffsetCalculatorILi1EjESD_NS0_6memory15LoadWithoutCastENSE_16StoreWithoutCastEEEviT_T0_T2_T3_T4_T5_ --------------------------
	.section	.nv.info._ZN2at6native27unrolled_elementwise_kernelIZZZNS0_17atanh_kernel_cudaERNS_18TensorIteratorBaseEENKUlvE0_clEvENKUlvE1_clEvEUlN3c104HalfEE_St5arrayIPcLm2EELi4E23TrivialOffsetCalculatorILi1EjESD_NS0_6memory15LoadWithoutCastENSE_16StoreWithoutCastEEEviT_T0_T2_T3_T4_T5_,"",@"SHT_CUDA_INFO"
	.sectionflags	@""
	.align	4


	//----- nvinfo : EIATTR_CUDA_API_VERSION
	.align		4
        /*0000*/ 	.byte	0x04, 0x37
        /*0002*/ 	.short	(.L_433 - .L_432)
.L_432:
        /*0004*/ 	.word	0x00000082


	//----- nvinfo : EIATTR_KPARAM_INFO
	.align		4
.L_433:
        /*0008*/ 	.byte	0x04, 0x17
        /*000a*/ 	.short	(.L_435 - .L_434)
.L_434:
        /*000c*/ 	.word	0x00000000
        /*0010*/ 	.short	0x0006
        /*0012*/ 	.short	0x001b
        /*0014*/ 	.byte	0x00, 0xf0, 0x05, 0x00


	//----- nvinfo : EIATTR_KPARAM_INFO
	.align		4
.L_435:
        /*0018*/ 	.byte	0x04, 0x17
        /*001a*/ 	.short	(.L_437 - .L_436)
.L_436:
        /*001c*/ 	.word	0x00000000
        /*0020*/ 	.short	0x0005
        /*0022*/ 	.short	0x001a
        /*0024*/ 	.byte	0x00, 0xf0, 0x05, 0x00


	//----- nvinfo : EIATTR_KPARAM_INFO
	.align		4
.L_437:
        /*0028*/ 	.byte	0x04, 0x17
        /*002a*/ 	.short	(.L_439 - .L_438)
.L_438:
        /*002c*/ 	.word	0x00000000
        /*0030*/ 	.short	0x0004
        /*0032*/ 	.short	0x0019
        /*0034*/ 	.byte	0x00, 0xf0, 0x05, 0x00


	//----- nvinfo : EIATTR_KPARAM_INFO
	.align		4
.L_439:
        /*0038*/ 	.byte	0x04, 0x17
        /*003a*/ 	.short	(.L_441 - .L_440)
.L_440:
        /*003c*/ 	.word	0x00000000
        /*0040*/ 	.short	0x0003
        /*0042*/ 	.short	0x0018
        /*0044*/ 	.byte	0x00, 0xf0, 0x05, 0x00


	//----- nvinfo : EIATTR_KPARAM_INFO
	.align		4
.L_441:
        /*0048*/ 	.byte	0x04, 0x17
        /*004a*/ 	.short	(.L_443 - .L_442)
.L_442:
        /*004c*/ 	.word	0x00000000
        /*0050*/ 	.short	0x0002
        /*0052*/ 	.short	0x0008
        /*0054*/ 	.byte	0x00, 0xf0, 0x41, 0x00


	//----- nvinfo : EIATTR_KPARAM_INFO
	.align		4
.L_443:
        /*0058*/ 	.byte	0x04, 0x17
        /*005a*/ 	.short	(.L_445 - .L_444)
.L_444:
        /*005c*/ 	.word	0x00000000
        /*0060*/ 	.short	0x0001
        /*0062*/ 	.short	0x0004
        /*0064*/ 	.byte	0x00, 0xf0, 0x05, 0x00


	//----- nvinfo : EIATTR_KPARAM_INFO
	.align		4
.L_445:
        /*0068*/ 	.byte	0x04, 0x17
        /*006a*/ 	.short	(.L_447 - .L_446)
.L_446:
        /*006c*/ 	.word	0x00000000
        /*0070*/ 	.short	0x0000
        /*0072*/ 	.short	0x0000
        /*0074*/ 	.byte	0x00, 0xf0, 0x11, 0x00


	//----- nvinfo : EIATTR_SPARSE_MMA_MASK
	.align		4
.L_447:
        /*0078*/ 	.byte	0x03, 0x50
        /*007a*/ 	.short	0x0000


	//----- nvinfo : EIATTR_MAXREG_COUNT
	.align		4
        /*007c*/ 	.byte	0x03, 0x1b
        /*007e*/ 	.short	0x00ff


	//----- nvinfo : EIATTR_MERCURY_ISA_VERSION
	.align		4
        /*0080*/ 	.byte	0x03, 0x5f
        /*0082*/ 	.short	0x0101


	//----- nvinfo : EIATTR_VRC_CTA_INIT_COUNT
	.align		4
        /*0084*/ 	.byte	0x02, 0x4a
	.zero		1
	.zero		1


	//----- nvinfo : EIATTR_EXIT_INSTR_OFFSETS
	.align		4
        /*0088*/ 	.byte	0x04, 0x1c
        /*008a*/ 	.short	(.L_449 - .L_448)


	//   ....[0]....
.L_448:
        /*008c*/ 	.word	0x00000ea0


	//   ....[1]....
        /*0090*/ 	.word	0x00000ef0


	//----- nvinfo : EIATTR_MAX_THREADS
	.align		4
.L_449:
        /*0094*/ 	.byte	0x04, 0x05
        /*0096*/ 	.short	(.L_451 - .L_450)
.L_450:
        /*0098*/ 	.word	0x00000080
        /*009c*/ 	.word	0x00000001
        /*00a0*/ 	.word	0x00000001


	//----- nvinfo : EIATTR_CRS_STACK_SIZE
	.align		4
.L_451:
        /*00a4*/ 	.byte	0x04, 0x1e
        /*00a6*/ 	.short	(.L_453 - .L_452)
.L_452:
        /*00a8*/ 	.word	0x00000000


	//----- nvinfo : EIATTR_CBANK_PARAM_SIZE
	.align		4
.L_453:
        /*00ac*/ 	.byte	0x03, 0x19
        /*00ae*/ 	.short	0x001c


	//----- nvinfo : EIATTR_PARAM_CBANK
	.align		4
        /*00b0*/ 	.byte	0x04, 0x0a
        /*00b2*/ 	.short	(.L_455 - .L_454)
	.align		4
.L_454:
        /*00b4*/ 	.word	index@(.nv.constant0._ZN2at6native27unrolled_elementwise_kernelIZZZNS0_17atanh_kernel_cudaERNS_18TensorIteratorBaseEENKUlvE0_clEvENKUlvE1_clEvEUlN3c104HalfEE_St5arrayIPcLm2EELi4E23TrivialOffsetCalculatorILi1EjESD_NS0_6memory15LoadWithoutCastENSE_16StoreWithoutCastEEEviT_T0_T2_T3_T4_T5_)
        /*00b8*/ 	.short	0x0380
        /*00ba*/ 	.short	0x001c


	//----- nvinfo : EIATTR_SW_WAR
	.align		4
.L_455:
        /*00bc*/ 	.byte	0x04, 0x36
        /*00be*/ 	.short	(.L_457 - .L_456)
.L_456:
        /*00c0*/ 	.word	0x00000008
.L_457:


//--------------------- .nv.info._ZN2at6native29vectorized_elementwise_kernelILi2EZZZNS0_17atanh_kernel_cudaERNS_18TensorIteratorBaseEENKUlvE0_clEvENKUlvE1_clEvEUlN3c104HalfEE_St5arrayIPcLm2EEEEviT0_T1_ --------------------------
	.section	.nv.info._ZN2at6native29vectorized_elementwise_kernelILi2EZZZNS0_17atanh_kernel_cudaERNS_18TensorIteratorBaseEENKUlvE0_clEvENKUlvE1_clEvEUlN3c104HalfEE_St5arrayIPcLm2EEEEviT0_T1_,"",@"SHT_CUDA_INFO"
	.sectionflags	@""
	.align	4


	//----- nvinfo : EIATTR_CUDA_API_VERSION
	.align		4
        /*0000*/ 	.byte	0x04, 0x37
        /*0002*/ 	.short	(.L_459 - .L_458)
.L_458:
        /*0004*/ 	.word	0x00000082


	//----- nvinfo : EIATTR_KPARAM_INFO
	.align		4
.L_459:
        /*0008*/ 	.byte	0x04, 0x17
        /*000a*/ 	.short	(.L_461 - .L_460)
.L_460:
        /*000c*/ 	.word	0x00000000
        /*0010*/ 	.short	0x0002
        /*0012*/ 	.short	0x0008
        /*0014*/ 	.byte	0x00, 0xf0, 0x41, 0x00


	//----- nvinfo : EIATTR_KPARAM_INFO
	.align		4
.L_461:
        /*0018*/ 	.byte	0x04, 0x17
        /*001a*/ 	.short	(.L_463 - .L_462)
.L_462:
        /*001c*/ 	.word	0x00000000
        /*0020*/ 	.short	0x0001
        /*0022*/ 	.short	0x0004
        /*0024*/ 	.byte	0x00, 0xf0, 0x05, 0x00


	//----- nvinfo : EIATTR_KPARAM_INFO
	.align		4
.L_463:
        /*0028*/ 	.byte	0x04, 0x17
        /*002a*/ 	.short	(.L_465 - .L_464)
.L_464:
        /*002c*/ 	.word	0x00000000
        /*0030*/ 	.short	0x0000
        /*0032*/ 	.short	0x0000
        /*0034*/ 	.byte	0x00, 0xf0, 0x11, 0x00


	//----- nvinfo : EIATTR_SPARSE_MMA_MASK
	.align		4
.L_465:
        /*0038*/ 	.byte	0x03, 0x50
        /*003a*/ 	.short	0x0000


	//----- nvinfo : EIATTR_MAXREG_COUNT
	.align		4
        /*003c*/ 	.byte	0x03, 0x1b
        /*003e*/ 	.short	0x00ff


	//----- nvinfo : EIATTR_MERCURY_ISA_VERSION
	.align		4
        /*0040*/ 	.byte	0x03, 0x5f
        /*0042*/ 	.short	0x0101


	//----- nvinfo : EIATTR_VRC_CTA_INIT_COUNT
	.align		4
        /*0044*/ 	.byte	0x02, 0x4a
	.zero		1
	.zero		1


	//----- nvinfo : EIATTR_EXIT_INSTR_OFFSETS
	.align		4
        /*0048*/ 	.byte	0x04, 0x1c
        /*004a*/ 	.short	(.L_467 - .L_466)


	//   ....[0]....
.L_466:
        /*004c*/ 	.word	0x00001dd0


	//   ....[1]....
        /*0050*/ 	.word	0x00001e20


	//   ....[2]....
        /*0054*/ 	.word	0x00003190


	//----- nvinfo : EIATTR_MAX_THREADS
	.align		4
.L_467:
        /*0058*/ 	.byte	0x04, 0x05
        /*005a*/ 	.short	(.L_469 - .L_468)
.L_468:
        /*005c*/ 	.word	0x00000080
        /*0060*/ 	.word	0x00000001
        /*0064*/ 	.word	0x00000001


	//----- nvinfo : EIATTR_CRS_STACK_SIZE
	.align		4
.L_469:
        /*0068*/ 	.byte	0x04, 0x1e
        /*006a*/ 	.short	(.L_471 - .L_470)
.L_470:
        /*006c*/ 	.word	0x00000000


	//----- nvinfo : EIATTR_CBANK_PARAM_SIZE
	.align		4
.L_471:
        /*0070*/ 	.byte	0x03, 0x19
        /*0072*/ 	.short	0x0018


	//----- nvinfo : EIATTR_PARAM_CBANK
	.align		4
        /*0074*/ 	.byte	0x04, 0x0a
        /*0076*/ 	.short	(.L_473 - .L_472)
	.align		4
.L_472:
        /*0078*/ 	.word	index@(.nv.constant0._ZN2at6native29vectorized_elementwise_kernelILi2EZZZNS0_17atanh_kernel_cudaERNS_18TensorIteratorBaseEENKUlvE0_clEvENKUlvE1_clEvEUlN3c104HalfEE_St5arrayIPcLm2EEEEviT0_T1_)
        /*007c*/ 	.short	0x0380
        /*007e*/ 	.short	0x0018


	//----- nvinfo : EIATTR_SW_WAR
	.align		4
.L_473:
        /*0080*/ 	.byte	0x04, 0x36
        /*0082*/ 	.short	(.L_475 - .L_474)
.L_474:
        /*0084*/ 	.word	0x00000008
.L_475:


//--------------------- .nv.info._ZN2at6native29vectorized_elementwise_kernelILi4EZZZNS0_17atanh_kernel_cudaERNS_18TensorIteratorBaseEENKUlvE0_clEvENKUlvE1_clEvEUlN3c104HalfEE_St5arrayIPcLm2EEEEviT0_T1_ --------------------------
	.section	.nv.info._ZN2at6native29vectorized_elementwise_kernelILi4EZZZNS0_17atanh_kernel_cudaERNS_18TensorIteratorBaseEENKUlvE0_clEvENKUlvE1_clEvEUlN3c104HalfEE_St5arrayIPcLm2EEEEviT0_T1_,"",@"SHT_CUDA_INFO"
	.sectionflags	@""
	.align	4


	//----- nvinfo : EIATTR_CUDA_API_VERSION
	.align		4
        /*0000*/ 	.byte	0x04, 0x37
        /*0002*/ 	.short	(.L_477 - .L_476)
.L_476:
        /*0004*/ 	.word	0x00000082


	//----- nvinfo : EIATTR_KPARAM_INFO
	.align		4
.L_477:
        /*0008*/ 	.byte	0x04, 0x17
        /*000a*/ 	.short	(.L_479 - .L_478)
.L_478:
        /*000c*/ 	.word	0x00000000
        /*0010*/ 	.short	0x0002
        /*0012*/ 	.short	0x0008
        /*0014*/ 	.byte	0x00, 0xf0, 0x41, 0x00


	//----- nvinfo : EIATTR_KPARAM_INFO
	.align		4
.L_479:
        /*0018*/ 	.byte	0x04, 0x17
        /*001a*/ 	.short	(.L_481 - .L_480)
.L_480:
        /*001c*/ 	.word	0x00000000
        /*0020*/ 	.short	0x0001
        /*0022*/ 	.short	0x0004
        /*0024*/ 	.byte	0x00, 0xf0, 0x05, 0x00


	//----- nvinfo : EIATTR_KPARAM_INFO
	.align		4
.L_481:
        /*0028*/ 	.byte	0x04, 0x17
        /*002a*/ 	.short	(.L_483 - .L_482)
.L_482:
        /*002c*/ 	.word	0x00000000
        /*0030*/ 	.short	0x0000
        /*0032*/ 	.short	0x0000
        /*0034*/ 	.byte	0x00, 0xf0, 0x11, 0x00


	//----- nvinfo : EIATTR_SPARSE_MMA_MASK
	.align		4
.L_483:
        /*0038*/ 	.byte	0x03, 0x50
        /*003a*/ 	.short	0x0000


	//----- nvinfo : EIATTR_MAXREG_COUNT
	.align		4
        /*003c*/ 	.byte	0x03, 0x1b
        /*003e*/ 	.short	0x00ff


	//----- nvinfo : EIATTR_MERCURY_ISA_VERSION
	.align		4
        /*0040*/ 	.byte	0x03, 0x5f
        /*0042*/ 	.short	0x0101


	//----- nvinfo : EIATTR_VRC_CTA_INIT_COUNT
	.align		4
        /*0044*/ 	.byte	0x02, 0x4a
	.zero		1
	.zero		1


	//----- nvinfo : EIATTR_EXIT_INSTR_OFFSETS
	.align		4
        /*0048*/ 	.byte	0x04, 0x1c
        /*004a*/ 	.short	(.L_485 - .L_484)


	//   ....[0]....
.L_484:
        /*004c*/ 	.word	0x00001dd0


	//   ....[1]....
        /*0050*/ 	.word	0x00001e20


	//   ....[2]....
        /*0054*/ 	.word	0x00003150


	//----- nvinfo : EIATTR_MAX_THREADS
	.align		4
.L_485:
        /*0058*/ 	.byte	0x04, 0x05
        /*005a*/ 	.short	(.L_487 - .L_486)
.L_486:
        /*005c*/ 	.word	0x00000080
        /*0060*/ 	.word	0x00000001
        /*0064*/ 	.word	0x00000001


	//----- nvinfo : EIATTR_CRS_STACK_SIZE
	.align		4
.L_487:
        /*0068*/ 	.byte	0x04, 0x1e
        /*006a*/ 	.short	(.L_489 - .L_488)
.L_488:
        /*006c*/ 	.word	0x00000000


	//----- nvinfo : EIATTR_CBANK_PARAM_SIZE
	.align		4
.L_489:
        /*0070*/ 	.byte	0x03, 0x19
        /*0072*/ 	.short	0x0018


	//----- nvinfo : EIATTR_PARAM_CBANK
	.align		4
        /*0074*/ 	.byte	0x04, 0x0a
        /*0076*/ 	.short	(.L_491 - .L_490)
	.align		4
.L_490:
        /*0078*/ 	.word	index@(.nv.constant0._ZN2at6native29vectorized_elementwise_kernelILi4EZZZNS0_17atanh_kernel_cudaERNS_18TensorIteratorBaseEENKUlvE0_clEvENKUlvE1_clEvEUlN3c104HalfEE_St5arrayIPcLm2EEEEviT0_T1_)
        /*007c*/ 	.short	0x0380
        /*007e*/ 	.short	0x0018


	//----- nvinfo : EIATTR_SW_WAR
	.align		4
.L_491:
        /*0080*/ 	.byte	0x04, 0x36
        /*0082*/ 	.short	(.L_493 - .L_492)
.L_492:
        /*0084*/ 	.word	0x00000008
.L_493:


//--------------------- .nv.info._ZN2at6native29vectorized_elementwise_kernelILi8EZZZNS0_17atanh_kernel_cudaERNS_18TensorIteratorBaseEENKUlvE0_clEvENKUlvE1_clEvEUlN3c104HalfEE_St5arrayIPcLm2EEEEviT0_T1_ --------------------------
	.section	.nv.info._ZN2at6native29vectorized_elementwise_kernelILi8EZZZNS0_17atanh_kernel_cudaERNS_18TensorIteratorBaseEENKUlvE0_clEvENKUlvE1_clEvEUlN3c104HalfEE_St5arrayIPcLm2EEEEviT0_T1_,"",@"SHT_CUDA_INFO"
	.sectionflags	@""
	.align	4


	//----- nvinfo : EIATTR_CUDA_API_VERSION
	.align		4
        /*0000*/ 	.byte	0x04, 0x37
        /*0002*/ 	.short	(.L_495 - .L_494)
.L_494:
        /*0004*/ 	.word	0x00000082


	//----- nvinfo : EIATTR_KPARAM_INFO
	.align		4
.L_495:
        /*0008*/ 	.byte	0x04, 0x17
        /*000a*/ 	.short	(.L_497 - .L_496)
.L_496:
        /*000c*/ 	.word	0x00000000
        /*0010*/ 	.short	0x0002
        /*0012*/ 	.short	0x0008
        /*0014*/ 	.byte	0x00, 0xf0, 0x41, 0x00


	//----- nvinfo : EIATTR_KPARAM_INFO
	.align		4
.L_497:
        /*0018*/ 	.byte	0x04, 0x17
        /*001a*/ 	.short	(.L_499 - .L_498)
.L_498:
        /*001c*/ 	.word	0x00000000
        /*0020*/ 	.short	0x0001
        /*0022*/ 	.short	0x0004
        /*0024*/ 	.byte	0x00, 0xf0, 0x05, 0x00


	//----- nvinfo : EIATTR_KPARAM_INFO
	.align		4
.L_499:
        /*0028*/ 	.byte	0x04, 0x17
        /*002a*/ 	.short	(.L_501 - .L_500)
.L_500:
        /*002c*/ 	.word	0x00000000
        /*0030*/ 	.short	0x0000
        /*0032*/ 	.short	0x0000
        /*0034*/ 	.byte	0x00, 0xf0, 0x11, 0x00


	//----- nvinfo : EIATTR_SPARSE_MMA_MASK
	.align		4
.L_501:
        /*0038*/ 	.byte	0x03, 0x50
        /*003a*/ 	.short	0x0000


	//----- nvinfo : EIATTR_MAXREG_COUNT
	.align		4
        /*003c*/ 	.byte	0x03, 0x1b
        /*003e*/ 	.short	0x00ff


	//----- nvinfo : EIATTR_MERCURY_ISA_VERSION
	.align		4
        /*0040*/ 	.byte	0x03, 0x5f
        /*0042*/ 	.short	0x0101


	//----- nvinfo : EIATTR_VRC_CTA_INIT_COUNT
	.align		4
        /*0044*/ 	.byte	0x02, 0x4a
	.zero		1
	.zero		1


	//----- nvinfo : EIATTR_EXIT_INSTR_OFFSETS
	.align		4
        /*0048*/ 	.byte	0x04, 0x1c
        /*004a*/ 	.short	(.L_503 - .L_502)


	//   ....[0]....
.L_502:
        /*004c*/ 	.word	0x00001dd0


	//   ....[1]....
        /*0050*/ 	.word	0x00001e20


	//   ....[2]....
        /*0054*/ 	.word	0x00003130


	//----- nvinfo : EIATTR_MAX_THREADS
	.align		4
.L_503:
        /*0058*/ 	.byte	0x04, 0x05
        /*005a*/ 	.short	(.L_505 - .L_504)
.L_504:
        /*005c*/ 	.word	0x00000080
        /*0060*/ 	.word	0x00000001
        /*0064*/ 	.word	0x00000001


	//----- nvinfo : EIATTR_CRS_STACK_SIZE
	.align		4
.L_505:
        /*0068*/ 	.byte	0x04, 0x1e
        /*006a*/ 	.short	(.L_507 - .L_506)
.L_506:
        /*006c*/ 	.word	0x00000000


	//----- nvinfo : EIATTR_CBANK_PARAM_SIZE
	.align		4
.L_507:
        /*0070*/ 	.byte	0x03, 0x19
        /*0072*/ 	.short	0x0018


	//----- nvinfo : EIATTR_PARAM_CBANK
	.align		4
        /*0074*/ 	.byte	0x04, 0x0a
        /*0076*/ 	.short	(.L_509 - .L_508)
	.align		4
.L_508:
        /*0078*/ 	.word	index@(.nv.constant0._ZN2at6native29vectorized_elementwise_kernelILi8EZZZNS0_17atanh_kernel_cudaERNS_18TensorIteratorBaseEENKUlvE0_clEvENKUlvE1_clEvEUlN3c104HalfEE_St5arrayIPcLm2EEEEviT0_T1_)
        /*007c*/ 	.short	0x0380
        /*007e*/ 	.short	0x0018


	//----- nvinfo : EIATTR_SW_WAR
	.align		4
.L_509:
        /*0080*/ 	.byte	0x04, 0x36
        /*0082*/ 	.short	(.L_511 - .L_510)
.L_510:
        /*0084*/ 	.word	0x00000008
.L_511:


//--------------------- .nv.info._ZN2at6native18elementwise_kernelILi128ELi4EZNS0_15gpu_kernel_implIZZZNS0_17atanh_kernel_cudaERNS_18TensorIteratorBaseEENKUlvE0_clEvENKUlvE0_clEvEUlfE_EEvS4_RKT_EUliE_EEviT1_ --------------------------
	.section	.nv.info._ZN2at6native18elementwise_kernelILi128ELi4EZNS0_15gpu_kernel_implIZZZNS0_17atanh_kernel_cudaERNS_18TensorIteratorBaseEENKUlvE0_clEvENKUlvE0_clEvEUlfE_EEvS4_RKT_EUliE_EEviT1_,"",@"SHT_CUDA_INFO"
	.sectionflags	@""
	.align	4


	//----- nvinfo : EIATTR_CUDA_API_VERSION
	.align		4
        /*0000*/ 	.byte	0x04, 0x37
        /*0002*/ 	.short	(.L_513 - .L_512)
.L_512:
        /*0004*/ 	.word	0x00000082


	//----- nvinfo : EIATTR_KPARAM_INFO
	.align		4
.L_513:
        /*0008*/ 	.byte	0x04, 0x17
        /*000a*/ 	.short	(.L_515 - .L_514)
.L_514:
        /*000c*/ 	.word	0x00000000
        /*0010*/ 	.short	0x0001
        /*0012*/ 	.short	0x0008
        /*0014*/ 	.byte	0x00, 0xf0, 0x61, 0x08


	//----- nvinfo : EIATTR_KPARAM_INFO
	.align		4
.L_515:
        /*0018*/ 	.byte	0x04, 0x17
        /*001a*/ 	.short	(.L_517 - .L_516)
.L_516:
        /*001c*/ 	.word	0x00000000
        /*0020*/ 	.short	0x0000
        /*0022*/ 	.short	0x0000
        /*0024*/ 	.byte	0x00, 0xf0, 0x11, 0x00


	//----- nvinfo : EIATTR_SPARSE_MMA_MASK
	.align		4
.L_517:
        /*0028*/ 	.byte	0x03, 0x50
        /*002a*/ 	.short	0x0000


	//----- nvinfo : EIATTR_MAXREG_COUNT
	.align		4
        /*002c*/ 	.byte	0x03, 0x1b
        /*002e*/ 	.short	0x0080


	//----- nvinfo : EIATTR_EXTERNS
	.align		4
        /*0030*/ 	.byte	0x04, 0x0f
        /*0032*/ 	.short	(.L_519 - .L_518)


	//   ....[0]....
	.align		4
.L_518:
        /*0034*/ 	.word	index@(__assertfail)


	//----- nvinfo : EIATTR_MERCURY_ISA_VERSION
	.align		4
.L_519:
        /*0038*/ 	.byte	0x03, 0x5f
        /*003a*/ 	.short	0x0101


	//----- nvinfo : EIATTR_VRC_CTA_INIT_COUNT
	.align		4
        /*003c*/ 	.byte	0x02, 0x4a
	.zero		1
	.zero		1


	//----- nvinfo : EIATTR_SYSCALL_OFFSETS
	.align		4
        /*0040*/ 	.byte	0x04, 0x46
        /*0042*/ 	.short	(.L_521 - .L_520)


	//   ....[0]....
.L_520:
        /*0044*/ 	.word	0x000020d0


	//   ....[1]....
        /*0048*/ 	.word	0x000030e0


	//   ....[2]....
        /*004c*/ 	.word	0x000052f0


	//   ....[3]....
        /*0050*/ 	.word	0x00006160


	//   ....[4]....
        /*0054*/ 	.word	0x00008480


	//   ....[5]....
        /*0058*/ 	.word	0x000092f0


	//   ....[6]....
        /*005c*/ 	.word	0x0000b620


	//   ....[7]....
        /*0060*/ 	.word	0x0000c460


	//----- nvinfo : EIATTR_EXIT_INSTR_OFFSETS
	.align		4
.L_521:
        /*0064*/ 	.byte	0x04, 0x1c
        /*0066*/ 	.short	(.L_523 - .L_522)


	//   ....[0]....
.L_522:
        /*0068*/ 	.word	0x000095a0


	//   ....[1]....
        /*006c*/ 	.word	0x0000b9e0


	//   ....[2]....
        /*0070*/ 	.word	0x0000ba20


	//   ....[3]....
        /*0074*/ 	.word	0x0000bab0


	//   ....[4]....
        /*0078*/ 	.word	0x0000bae0


	//   ....[5]....
        /*007c*/ 	.word	0x0000bb10


	//   ....[6]....
        /*0080*/ 	.word	0x0000bb90


	//   ....[7]....
        /*0084*/ 	.word	0x0000bbc0


	//   ....[8]....
        /*0088*/ 	.word	0x0000bc50


	//   ....[9]....
        /*008c*/ 	.word	0x0000bc90


	//   ....[10]....
        /*0090*/ 	.word	0x0000bcd0


	//   ....[11]....
        /*0094*/ 	.word	0x0000bda0


	//   ....[12]....
        /*0098*/ 	.word	0x0000bf00


	//   ....[13]....
        /*009c*/ 	.word	0x0000c060


	//   ....[14]....
        /*00a0*/ 	.word	0x0000c1b0


	//   ....[15]....
        /*00a4*/ 	.word	0x0000c1e0


	//   ....[16]....
        /*00a8*/ 	.word	0x0000c210


	//   ....[17]....
        /*00ac*/ 	.word	0x0000c2b0


	//   ....[18]....
        /*00b0*/ 	.word	0x0000c300


	//   ....[19]....
        /*00b4*/ 	.word	0x0000c470


	//   ....[20]....
        /*00b8*/ 	.word	0x0000c570


	//   ....[21]....
        /*00bc*/ 	.word	0x0000c6a0


	//   ....[22]....
        /*00c0*/ 	.word	0x0000c6d0


	//----- nvinfo : EIATTR_MAX_THREADS
	.align		4
.L_523:
        /*00c4*/ 	.byte	0x04, 0x05
        /*00c6*/ 	.short	(.L_525 - .L_524)
.L_524:
        /*00c8*/ 	.word	0x00000080
        /*00cc*/ 	.word	0x00000001
        /*00d0*/ 	.word	0x00000001


	//----- nvinfo : EIATTR_CRS_STACK_SIZE
	.align		4
.L_525:
        /*00d4*/ 	.byte	0x04, 0x1e
        /*00d6*/ 	.short	(.L_527 - .L_526)
.L_526:
        /*00d8*/ 	.word	0x00000000


	//----- nvinfo : EIATTR_CBANK_PARAM_SIZE
	.align		4
.L_527:
        /*00dc*/ 	.byte	0x03, 0x19
        /*00de*/ 	.short	0x0220


	//----- nvinfo : EIATTR_PARAM_CBANK
	.align		4
        /*00e0*/ 	.byte	0x04, 0x0a
        /*00e2*/ 	.short	(.L_529 - .L_528)
	.align		4
.L_528:
        /*00e4*/ 	.word	index@(.nv.constant0._ZN2at6native18elementwise_kernelILi128ELi4EZNS0_15gpu_kernel_implIZZZNS0_17atanh_kernel_cudaERNS_18TensorIteratorBaseEENKUlvE0_clEvENKUlvE0_clEvEUlfE_EEvS4_RKT_EUliE_EEviT1_)
        /*00e8*/ 	.short	0x0380
        /*00ea*/ 	.short	0x0220


	//----- nvinfo : EIATTR_SW_WAR
	.align		4
.L_529:
        /*00ec*/ 	.byte	0x04, 0x36
        /*00ee*/ 	.short	(.L_531 - .L_530)
.L_530:
        /*00f0*/ 	.word	0x00000008
.L_531:


//--------------------- .nv.info._ZN2at6native27unrolled_elementwise_kernelIZZZNS0_17atanh_kernel_cudaERNS_18TensorIteratorBaseEENKUlvE0_clEvENKUlvE0_clEvEUlfE_St5arrayIPcLm2EELi4E23TrivialOffsetCalculatorILi1EjESB_NS0_6memory12LoadWithCastILi1EEENSC_13StoreWithCastILi1EEEEEviT_T0_T2_T3_T4_T5_ --------------------------
	.section	.nv.info._ZN2at6native27unrolled_elementwise_kernelIZZZNS0_17atanh_kernel_cudaERNS_18TensorIteratorBaseEENKUlvE0_clEvENKUlvE0_clEvEUlfE_St5arrayIPcLm2EELi4E23TrivialOffsetCalculatorILi1EjESB_NS0_6memory12LoadWithCastILi1EEENSC_13StoreWithCastILi1EEEEEviT_T0_T2_T3_T4_T5_,"",@"SHT_CUDA_INFO"
	.sectionflags	@""
	.align	4


	//----- nvinfo : EIATTR_CUDA_API_VERSION
	.align		4
        /*0000*/ 	.byte	0x04, 0x37
        /*0002*/ 	.short	(.L_533 - .L_532)
.L_532:
        /*0004*/ 	.word	0x00000082


	//----- nvinfo : EIATTR_KPARAM_INFO
	.align		4
.L_533:
        /*0008*/ 	.byte	0x04, 0x17
        /*000a*/ 	.short	(.L_535 - .L_534)
.L_534:
        /*000c*/ 	.word	0x00000000
        /*0010*/ 	.short	0x0006
        /*0012*/ 	.short	0x0024
        /*0014*/ 	.byte	0x00, 0xf0, 0x21, 0x00


	//----- nvinfo : EIATTR_KPARAM_INFO
	.align		4
.L_535:
        /*0018*/ 	.byte	0x04, 0x17
        /*001a*/ 	.short	(.L_537 - .L_536)
.L_536:
        /*001c*/ 	.word	0x00000000
        /*0020*/ 	.short	0x0005
        /*0022*/ 	.short	0x001c
        /*0024*/ 	.byte	0x00, 0xf0, 0x21, 0x00


	//----- nvinfo : EIATTR_KPARAM_INFO
	.align		4
.L_537:
        /*0028*/ 	.byte	0x04, 0x17
        /*002a*/ 	.short	(.L_539 - .L_538)
.L_538:
        /*002c*/ 	.word	0x00000000
        /*0030*/ 	.short	0x0004
        /*0032*/ 	.short	0x0019
        /*0034*/ 	.byte	0x00, 0xf0, 0x05, 0x00


	//----- nvinfo : EIATTR_KPARAM_INFO
	.align		4
.L_539:
        /*0038*/ 	.byte	0x04, 0x17
        /*003a*/ 	.short	(.L_541 - .L_540)
.L_540:
        /*003c*/ 	.word	0x00000000
        /*0040*/ 	.short	0x0003
        /*0042*/ 	.short	0x0018
        /*0044*/ 	.byte	0x00, 0xf0, 0x05, 0x00


	//----- nvinfo : EIATTR_KPARAM_INFO
	.align		4
.L_541:
        /*0048*/ 	.byte	0x04, 0x17
        /*004a*/ 	.short	(.L_543 - .L_542)
.L_542:
        /*004c*/ 	.word	0x00000000
        /*0050*/ 	.short	0x0002
        /*0052*/ 	.short	0x0008
        /*0054*/ 	.byte	0x00, 0xf0, 0x41, 0x00


	//----- nvinfo : EIATTR_KPARAM_INFO
	.align		4
.L_543:
        /*0058*/ 	.byte	0x04, 0x17
        /*005a*/ 	.short	(.L_545 - .L_544)
.L_544:
        /*005c*/ 	.word	0x00000000
        /*0060*/ 	.short	0x0001
        /*0062*/ 	.short	0x0004
        /*0064*/ 	.byte	0x00, 0xf0, 0x05, 0x00


	//----- nvinfo : EIATTR_KPARAM_INFO
	.align		4
.L_545:
        /*0068*/ 	.byte	0x04, 0x17
        /*006a*/ 	.short	(.L_547 - .L_546)
.L_546:
        /*006c*/ 	.word	0x00000000
        /*0070*/ 	.short	0x0000
        /*0072*/ 	.short	0x0000
        /*0074*/ 	.byte	0x00, 0xf0, 0x11, 0x00


	//----- nvinfo : EIATTR_SPARSE_MMA_MASK
	.align		4
.L_547:
        /*0078*/ 	.byte	0x03, 0x50
        /*007a*/ 	.short	0x0000


	//----- nvinfo : EIATTR_MAXREG_COUNT
	.align		4
        /*007c*/ 	.byte	0x03, 0x1b
        /*007e*/ 	.short	0x00ff


	//----- nvinfo : EIATTR_EXTERNS
	.align		4
        /*0080*/ 	.byte	0x04, 0x0f
        /*0082*/ 	.short	(.L_549 - .L_548)


	//   ....[0]....
	.align		4
.L_548:
        /*0084*/ 	.word	index@(__assertfail)


	//----- nvinfo : EIATTR_MERCURY_ISA_VERSION
	.align		4
.L_549:
        /*0088*/ 	.byte	0x03, 0x5f
        /*008a*/ 	.short	0x0101


	//----- nvinfo : EIATTR_VRC_CTA_INIT_COUNT
	.align		4
        /*008c*/ 	.byte	0x02, 0x4a
	.zero		1
	.zero		1


	//----- nvinfo : EIATTR_SYSCALL_OFFSETS
	.align		4
        /*0090*/ 	.byte	0x04, 0x46
        /*0092*/ 	.short	(.L_551 - .L_550)


	//   ....[0]....
.L_550:
        /*0094*/ 	.word	0x00000de0


	//   ....[1]....
        /*0098*/ 	.word	0x00001cf0


	//   ....[2]....
        /*009c*/ 	.word	0x00002b70


	//   ....[3]....
        /*00a0*/ 	.word	0x000039d0


	//   ....[4]....
        /*00a4*/ 	.word	0x00005330


	//   ....[5]....
        /*00a8*/ 	.word	0x000060d0


	//   ....[6]....
        /*00ac*/ 	.word	0x00006f30


	//   ....[7]....
        /*00b0*/ 	.word	0x00007d90


	//----- nvinfo : EIATTR_EXIT_INSTR_OFFSETS
	.align		4
.L_551:
        /*00b4*/ 	.byte	0x04, 0x1c
        /*00b6*/ 	.short	(.L_553 - .L_552)


	//   ....[0]....
.L_552:
        /*00b8*/ 	.word	0x000071d0


	//   ....[1]....
        /*00bc*/ 	.word	0x00007310


	//   ....[2]....
        /*00c0*/ 	.word	0x00007350


	//   ....[3]....
        /*00c4*/ 	.word	0x000073e0


	//   ....[4]....
        /*00c8*/ 	.word	0x00007410


	//   ....[5]....
        /*00cc*/ 	.word	0x00007440


	//   ....[6]....
        /*00d0*/ 	.word	0x000074c0


	//   ....[7]....
        /*00d4*/ 	.word	0x000074f0


	//   ....[8]....
        /*00d8*/ 	.word	0x00007580


	//   ....[9]....
        /*00dc*/ 	.word	0x000075c0


	//   ....[10]....
        /*00e0*/ 	.word	0x00007600


	//   ....[11]....
        /*00e4*/ 	.word	0x000076d0


	//   ....[12]....
        /*00e8*/ 	.word	0x00007830


	//   ....[13]....
        /*00ec*/ 	.word	0x00007990


	//   ....[14]....
        /*00f0*/ 	.word	0x00007ae0


	//   ....[15]....
        /*00f4*/ 	.word	0x00007b10


	//   ....[16]....
        /*00f8*/ 	.word	0x00007b40


	//   ....[17]....
        /*00fc*/ 	.word	0x00007be0


	//   ....[18]....
        /*0100*/ 	.word	0x00007c30


	//   ....[19]....
        /*0104*/ 	.word	0x00007da0


	//   ....[20]....
        /*0108*/ 	.word	0x00007ea0


	//   ....[21]....
        /*010c*/ 	.word	0x00007fd0


	//   ....[22]....
        /*0110*/ 	.word	0x00008000


	//----- nvinfo : EIATTR_MAX_THREADS
	.align		4
.L_553:
        /*0114*/ 	.byte	0x04, 0x05
        /*0116*/ 	.short	(.L_555 - .L_554)
.L_554:
        /*0118*/ 	.word	0x00000080
        /*011c*/ 	.word	0x00000001
        /*0120*/ 	.word	0x00000001


	//----- nvinfo : EIATTR_CRS_STACK_SIZE
	.align		4
.L_555:
        /*0124*/ 	.byte	0x04, 0x1e
        /*0126*/ 	.short	(.L_557 - .L_556)
.L_556:
        /*0128*/ 	.word	0x00000000


	//----- nvinfo : EIATTR_CBANK_PARAM_SIZE
	.align		4
.L_557:
        /*012c*/ 	.byte	0x03, 0x19
        /*012e*/ 	.short	0x002c


	//----- nvinfo : EIATTR_PARAM_CBANK
	.align		4
        /*0130*/ 	.byte	0x04, 0x0a
        /*0132*/ 	.short	(.L_559 - .L_558)
	.align		4
.L_558:
        /*0134*/ 	.word	index@(.nv.constant0._ZN2at6native27unrolled_elementwise_kernelIZZZNS0_17atanh_kernel_cudaERNS_18TensorIteratorBaseEENKUlvE0_clEvENKUlvE0_clEvEUlfE_St5arrayIPcLm2EELi4E23TrivialOffsetCalculatorILi1EjESB_NS0_6memory12LoadWithCastILi1EEENSC_13StoreWithCastILi1EEEEEviT_T0_T2_T3_T4_T5_)
        /*0138*/ 	.short	0x0380
        /*013a*/ 	.short	0x002c


	//----- nvinfo : EIATTR_SW_WAR
	.align		4
.L_559:
        /*013c*/ 	.byte	0x04, 0x36
        /*013e*/ 	.short	(.L_561 - .L_560)
.L_560:
        /*0140*/ 	.word	0x00000008
.L_561:


//--------------------- .nv.info._ZN2at6native18elementwise_kernelILi128ELi2EZNS0_22gpu_kernel_impl_nocastIZZZNS0_17atanh_kernel_cudaERNS_18TensorIteratorBaseEENKUlvE0_clEvENKUlvE0_clEvEUlfE_EEvS4_RKT_EUliE_EEviT1_ --------------------------
	.section	.nv.info._ZN2at6native18elementwise_kernelILi128ELi2EZNS0_22gpu_kernel_impl_nocastIZZZNS0_17atanh_kernel_cudaERNS_18TensorIteratorBaseEENKUlvE0_clEvENKUlvE0_clEvEUlfE_EEvS4_RKT_EUliE_EEviT1_,"",@"SHT_CUDA_INFO"
	.sectionflags	@""
	.align	4


	//----- nvinfo : EIATTR_CUDA_API_VERSION
	.align		4
        /*0000*/ 	.byte	0x04, 0x37
        /*0002*/ 	.short	(.L_563 - .L_562)
.L_562:
        /*0004*/ 	.word	0x00000082


	//----- nvinfo : EIATTR_KPARAM_INFO
	.align		4
.L_563:
        /*0008*/ 	.byte	0x04, 0x17
        /*000a*/ 	.short	(.L_565 - .L_564)
.L_564:
        /*000c*/ 	.word	0x00000000
        /*0010*/ 	.short	0x0001
        /*0012*/ 	.short	0x0008
        /*0014*/ 	.byte	0x00, 0xf0, 0x61, 0x08


	//----- nvinfo : EIATTR_KPARAM_INFO
	.align		4
.L_565:
        /*0018*/ 	.byte	0x04, 0x17
        /*001a*/ 	.short	(.L_567 - .L_566)
.L_566:
        /*001c*/ 	.word	0x00000000
        /*0020*/ 	.short	0x0000
        /*0022*/ 	.short	0x0000
        /*0024*/ 	.byte	0x00, 0xf0, 0x11, 0x00


	//----- nvinfo : EIATTR_SPARSE_MMA_MASK
	.align		4
.L_567:
        /*0028*/ 	.byte	0x03, 0x50
        /*002a*/ 	.short	0x0000


	//----- nvinfo : EIATTR_MAXREG_COUNT
	.align		4
        /*002c*/ 	.byte	0x03, 0x1b
        /*002e*/ 	.short	0x0080


	//----- nvinfo : EIATTR_MERCURY_ISA_VERSION
	.align		4
        /*0030*/ 	.byte	0x03, 0x5f
        /*0032*/ 	.short	0x0101


	//----- nvinfo : EIATTR_VRC_CTA_INIT_COUNT
	.align		4
        /*0034*/ 	.byte	0x02, 0x4a
	.zero		1
	.zero		1


	//----- nvinfo : EIATTR_EXIT_INSTR_OFFSETS
	.align		4
        /*0038*/ 	.byte	0x04, 0x1c
        /*003a*/ 	.short	(.L_569 - .L_568)


	//   ....[0]....
.L_568:
        /*003c*/ 	.word	0x000003a0


	//   ....[1]....
        /*0040*/ 	.word	0x00000650


	//   ....[2]....
        /*0044*/ 	.word	0x00001c80


	//   ....[3]....
        /*0048*/ 	.word	0x00003200


	//----- nvinfo : EIATTR_MAX_THREADS
	.align		4
.L_569:
        /*004c*/ 	.byte	0x04, 0x05
        /*004e*/ 	.short	(.L_571 - .L_570)
.L_570:
        /*0050*/ 	.word	0x00000080
        /*0054*/ 	.word	0x00000001
        /*0058*/ 	.word	0x00000001


	//----- nvinfo : EIATTR_CRS_STACK_SIZE
	.align		4
.L_571:
        /*005c*/ 	.byte	0x04, 0x1e
        /*005e*/ 	.short	(.L_573 - .L_572)
.L_572:
        /*0060*/ 	.word	0x00000000


	//----- nvinfo : EIATTR_CBANK_PARAM_SIZE
	.align		4
.L_573:
        /*0064*/ 	.byte	0x03, 0x19
        /*0066*/ 	.short	0x0220


	//----- nvinfo : EIATTR_PARAM_CBANK
	.align		4
        /*0068*/ 	.byte	0x04, 0x0a
        /*006a*/ 	.short	(.L_575 - .L_574)
	.align		4
.L_574:
        /*006c*/ 	.word	index@(.nv.constant0._ZN2at6native18elementwise_kernelILi128ELi2EZNS0_22gpu_kernel_impl_nocastIZZZNS0_17atanh_kernel_cudaERNS_18TensorIteratorBaseEENKUlvE0_clEvENKUlvE0_clEvEUlfE_EEvS4_RKT_EUliE_EEviT1_)
        /*0070*/ 	.short	0x0380
        /*0072*/ 	.short	0x0220


	//----- nvinfo : EIATTR_SW_WAR
	.align		4
.L_575:
        /*0074*/ 	.byte	0x04, 0x36
        /*0076*/ 	.short	(.L_577 - .L_576)
.L_576:
        /*0078*/ 	.word	0x00000008
.L_577:


//--------------------- .nv.info._ZN2at6native27unrolled_elementwise_kernelIZZZNS0_17atanh_kernel_cudaERNS_18TensorIteratorBaseEENKUlvE0_clEvENKUlvE0_clEvEUlfE_St5arrayIPcLm2EELi4E23TrivialOffsetCalculatorILi1EjESB_NS0_6memory15LoadWithoutCastENSC_16StoreWithoutCastEEEviT_T0_T2_T3_T4_T5_ --------------------------
	.section	.nv.info._ZN2at6native27unrolled_elementwise_kernelIZZZNS0_17atanh_kernel_cudaERNS_18TensorIteratorBaseEENKUlvE0_clEvENKUlvE0_clEvEUlfE_St5arrayIPcLm2EELi4E23TrivialOffsetCalculatorILi1EjESB_NS0_6memory15LoadWithoutCastENSC_16StoreWithoutCastEEEviT_T0_T2_T3_T4_T5_,"",@"SHT_CUDA_INFO"
	.sectionflags	@""
	.align	4


	//----- nvinfo : EIATTR_CUDA_API_VERSION
	.align		4
        /*0000*/ 	.byte	0x04, 0x37
        /*0002*/ 	.short	(.L_579 - .L_578)
.L_578:
        /*0004*/ 	.word	0x00000082


	//----- nvinfo : EIATTR_KPARAM_INFO
	.align		4
.L_579:
        /*0008*/ 	.byte	0x04, 0x17
        /*000a*/ 	.short	(.L_581 - .L_580)
.L_580:
        /*000c*/ 	.word	0x00000000
        /*0010*/ 	.short	0x0006
        /*0012*/ 	.short	0x001b
        /*0014*/ 	.byte	0x00, 0xf0, 0x05, 0x00


	//----- nvinfo : EIATTR_KPARAM_INFO
	.align		4
.L_581:
        /*0018*/ 	.byte	0x04, 0x17
        /*001a*/ 	.short	(.L_583 - .L_582)
.L_582:
        /*001c*/ 	.word	0x00000000
        /*0020*/ 	.short	0x0005
        /*0022*/ 	.short	0x001a
        /*0024*/ 	.byte	0x00, 0xf0, 0x05, 0x00


	//----- nvinfo : EIATTR_KPARAM_INFO
	.align		4
.L_583:
        /*0028*/ 	.byte	0x04, 0x17
        /*002a*/ 	.short	(.L_585 - .L_584)
.L_584:
        /*002c*/ 	.word	0x00000000
        /*0030*/ 	.short	0x0004
        /*0032*/ 	.short	0x0019
        /*0034*/ 	.byte	0x00, 0xf0, 0x05, 0x00


	//----- nvinfo : EIATTR_KPARAM_INFO
	.align		4
.L_585:
        /*0038*/ 	.byte	0x04, 0x17
        /*003a*/ 	.short	(.L_587 - .L_586)
.L_586:
        /*003c*/ 	.word	0x00000000
        /*0040*/ 	.short	0x0003
        /*0042*/ 	.short	0x0018
        /*0044*/ 	.byte	0x00, 0xf0, 0x05, 0x00


	//----- nvinfo : EIATTR_KPARAM_INFO
	.align		4
.L_587:
        /*0048*/ 	.byte	0x04, 0x17
        /*004a*/ 	.short	(.L_589 - .L_588)
.L_588:
        /*004c*/ 	.word	0x00000000
        /*0050*/ 	.short	0x0002
        /*0052*/ 	.short	0x0008
        /*0054*/ 	.byte	0x00, 0xf0, 0x41, 0x00


	//----- nvinfo : EIATTR_KPARAM_INFO
	.align		4
.L_589:
        /*0058*/ 	.byte	0x04, 0x17
        /*005a*/ 	.short	(.L_591 - .L_590)
.L_590:
        /*005c*/ 	.word	0x00000000
        /*0060*/ 	.short	0x0001
        /*0062*/ 	.short	0x0004
        /*0064*/ 	.byte	0x00, 0xf0, 0x05, 0x00


	//----- nvinfo : EIATTR_KPARAM_INFO
	.align		4
.L_591:
        /*0068*/ 	.byte	0x04, 0x17
        /*006a*/ 	.short	(.L_593 - .L_592)
.L_592:
        /*006c*/ 	.word	0x00000000
        /*0070*/ 	.short	0x0000
        /*0072*/ 	.short	0x0000
        /*0074*/ 	.byte	0x00, 0xf0, 0x11, 0x00


	//----- nvinfo : EIATTR_SPARSE_MMA_MASK
	.align		4
.L_593:
        /*0078*/ 	.byte	0x03, 0x50
        /*007a*/ 	.short	0x0000


	//----- nvinfo : EIATTR_MAXREG_COUNT
	.align		4
        /*007c*/ 	.byte	0x03, 0x1b
        /*007e*/ 	.short	0x00ff


	//----- nvinfo : EIATTR_MERCURY_ISA_VERSION
	.align		4
        /*0080*/ 	.byte	0x03, 0x5f
        /*0082*/ 	.short	0x0101


	//----- nvinfo : EIATTR_VRC_CTA_INIT_COUNT
	.align		4
        /*0084*/ 	.byte	0x02, 0x4a
	.zero		1
	.zero		1


	//----- nvinfo : EIATTR_EXIT_INSTR_OFFSETS
	.align		4
        /*0088*/ 	.byte	0x04, 0x1c
        /*008a*/ 	.short	(.L_595 - .L_594)


	//   ....[0]....
.L_594:
        /*008c*/ 	.word	0x00000e00


	//   ....[1]....
        /*0090*/ 	.word	0x00000e50


	//----- nvinfo : EIATTR_MAX_THREADS
	.align		4
.L_595:
        /*0094*/ 	.byte	0x04, 0x05
        /*0096*/ 	.short	(.L_597 - .L_596)
.L_596:
        /*0098*/ 	.word	0x00000080
        /*009c*/ 	.word	0x00000001
        /*00a0*/ 	.word	0x00000001


	//----- nvinfo : EIATTR_CRS_STACK_SIZE
	.align		4
.L_597:
        /*00a4*/ 	.byte	0x04, 0x1e
        /*00a6*/ 	.short	(.L_599 - .L_598)
.L_598:
        /*00a8*/ 	.word	0x00000000


	//----- nvinfo : EIATTR_CBANK_PARAM_SIZE
	.align		4
.L_599:
        /*00ac*/ 	.byte	0x03, 0x19
        /*00ae*/ 	.short	0x001c


	//----- nvinfo : EIATTR_PARAM_CBANK
	.align		4
        /*00b0*/ 	.byte	0x04, 0x0a
        /*00b2*/ 	.short	(.L_601 - .L_600)
	.align		4
.L_600:
        /*00b4*/ 	.word	index@(.nv.constant0._ZN2at6native27unrolled_elementwise_kernelIZZZNS0_17atanh_kernel_cudaERNS_18TensorIteratorBaseEENKUlvE0_clEvENKUlvE0_clEvEUlfE_St5arrayIPcLm2EELi4E23TrivialOffsetCalculatorILi1EjESB_NS0_6memory15LoadWithoutCastENSC_16StoreWithoutCastEEEviT_T0_T2_T3_T4_T5_)
        /*00b8*/ 	.short	0x0380
        /*00ba*/ 	.short	0x001c


	//----- nvinfo : EIATTR_SW_WAR
	.align		4
.L_601:
        /*00bc*/ 	.byte	0x04, 0x36
        /*00be*/ 	.short	(.L_603 - .L_602)
.L_602:
        /*00c0*/ 	.word	0x00000008
.L_603:


//--------------------- .nv.info._ZN2at6native29vectorized_elementwise_kernelILi2EZZZNS0_17atanh_kernel_cudaERNS_18TensorIteratorBaseEENKUlvE0_clEvENKUlvE0_clEvEUlfE_St5arrayIPcLm2EEEEviT0_T1_ --------------------------
	.section	.nv.info._ZN2at6native29vectorized_elementwise_kernelILi2EZZZNS0_17atanh_kernel_cudaERNS_18TensorIteratorBaseEENKUlvE0_clEvENKUlvE0_clEvEUlfE_St5arrayIPcLm2EEEEviT0_T1_,"",@"SHT_CUDA_INFO"
	.sectionflags	@""
	.align	4


	//----- nvinfo : EIATTR_CUDA_API_VERSION
	.align		4
        /*0000*/ 	.byte	0x04, 0x37
        /*0002*/ 	.short	(.L_605 - .L_604)
.L_604:
        /*0004*/ 	.word	0x00000082


	//----- nvinfo : EIATTR_KPARAM_INFO
	.align		4
.L_605:
        /*0008*/ 	.byte	0x04, 0x17
        /*000a*/ 	.short	(.L_607 - .L_606)
.L_606:
        /*000c*/ 	.word	0x00000000
        /*0010*/ 	.short	0x0002
        /*0012*/ 	.short	0x0008
        /*0014*/ 	.byte	0x00, 0xf0, 0x41, 0x00


	//----- nvinfo : EIATTR_KPARAM_INFO
	.align		4
.L_607:
        /*0018*/ 	.byte	0x04, 0x17
        /*001a*/ 	.short	(.L_609 - .L_608)
.L_608:
        /*001c*/ 	.word	0x00000000
        /*0020*/ 	.short	0x0001
        /*0022*/ 	.short	0x0004
        /*0024*/ 	.byte	0x00, 0xf0, 0x05, 0x00


	//----- nvinfo : EIATTR_KPARAM_INFO
	.align		4
.L_609:
        /*0028*/ 	.byte	0x04, 0x17
        /*002a*/ 	.short	(.L_611 - .L_610)
.L_610:
        /*002c*/ 	.word	0x00000000
        /*0030*/ 	.short	0x0000
        /*0032*/ 	.short	0x0000
        /*0034*/ 	.byte	0x00, 0xf0, 0x11, 0x00


	//----- nvinfo : EIATTR_SPARSE_MMA_MASK
	.align		4
.L_611:
        /*0038*/ 	.byte	0x03, 0x50
        /*003a*/ 	.short	0x0000


	//----- nvinfo : EIATTR_MAXREG_COUNT
	.align		4
        /*003c*/ 	.byte	0x03, 0x1b
        /*003e*/ 	.short	0x00ff


	//----- nvinfo : EIATTR_MERCURY_ISA_VERSION
	.align		4
        /*0040*/ 	.byte	0x03, 0x5f
        /*0042*/ 	.short	0x0101


	//----- nvinfo : EIATTR_VRC_CTA_INIT_COUNT
	.align		4
        /*0044*/ 	.byte	0x02, 0x4a
	.zero		1
	.zero		1


	//----- nvinfo : EIATTR_EXIT_INSTR_OFFSETS
	.align		4
        /*0048*/ 	.byte	0x04, 0x1c
        /*004a*/ 	.short	(.L_613 - .L_612)


	//   ....[0]....
.L_612:
        /*004c*/ 	.word	0x00001cb0


	//   ....[1]....
        /*0050*/ 	.word	0x00001d00


	//   ....[2]....
        /*0054*/ 	.word	0x00002fb0


	//----- nvinfo : EIATTR_MAX_THREADS
	.align		4
.L_613:
        /*0058*/ 	.byte	0x04, 0x05
        /*005a*/ 	.short	(.L_615 - .L_614)
.L_614:
        /*005c*/ 	.word	0x00000080
        /*0060*/ 	.word	0x00000001
        /*0064*/ 	.word	0x00000001


	//----- nvinfo : EIATTR_CRS_STACK_SIZE
	.align		4
.L_615:
        /*0068*/ 	.byte	0x04, 0x1e
        /*006a*/ 	.short	(.L_617 - .L_616)
.L_616:
        /*006c*/ 	.word	0x00000000


	//----- nvinfo : EIATTR_CBANK_PARAM_SIZE
	.align		4
.L_617:
        /*0070*/ 	.byte	0x03, 0x19
        /*0072*/ 	.short	0x0018


	//----- nvinfo : EIATTR_PARAM_CBANK
	.align		4
        /*0074*/ 	.byte	0x04, 0x0a
        /*0076*/ 	.short	(.L_619 - .L_618)
	.align		4
.L_618:
        /*0078*/ 	.word	index@(.nv.constant0._ZN2at6native29vectorized_elementwise_kernelILi2EZZZNS0_17atanh_kernel_cudaERNS_18TensorIteratorBaseEENKUlvE0_clEvENKUlvE0_clEvEUlfE_St5arrayIPcLm2EEEEviT0_T1_)
        /*007c*/ 	.short	0x0380
        /*007e*/ 	.short	0x0018


	//----- nvinfo : EIATTR_SW_WAR
	.align		4
.L_619:
        /*0080*/ 	.byte	0x04, 0x36
        /*0082*/ 	.short	(.L_621 - .L_620)
.L_620:
        /*0084*/ 	.word	0x00000008
.L_621:


//--------------------- .nv.info._ZN2at6native29vectorized_elementwise_kernelILi4EZZZNS0_17atanh_kernel_cudaERNS_18TensorIteratorBaseEENKUlvE0_clEvENKUlvE0_clEvEUlfE_St5arrayIPcLm2EEEEviT0_T1_ --------------------------
	.section	.nv.info._ZN2at6native29vectorized_elementwise_kernelILi4EZZZNS0_17atanh_kernel_cudaERNS_18TensorIteratorBaseEENKUlvE0_clEvENKUlvE0_clEvEUlfE_St5arrayIPcLm2EEEEviT0_T1_,"",@"SHT_CUDA_INFO"
	.sectionflags	@""
	.align	4


	//----- nvinfo : EIATTR_CUDA_API_VERSION
	.align		4
        /*0000*/ 	.byte	0x04, 0x37
        /*0002*/ 	.short	(.L_623 - .L_622)
.L_622:
        /*0004*/ 	.word	0x00000082


	//----- nvinfo : EIATTR_KPARAM_INFO
	.align		4
.L_623:
        /*0008*/ 	.byte	0x04, 0x17
        /*000a*/ 	.short	(.L_625 - .L_624)
.L_624:
        /*000c*/ 	.word	0x00000000
        /*0010*/ 	.short	0x0002
        /*0012*/ 	.short	0x0008
        /*0014*/ 	.byte	0x00, 0xf0, 0x41, 0x00


	//----- nvinfo : EIATTR_KPARAM_INFO
	.align		4
.L_625:
        /*0018*/ 	.byte	0x04, 0x17
        /*001a*/ 	.short	(.L_627 - .L_626)
.L_626:
        /*001c*/ 	.word	0x00000000
        /*0020*/ 	.short	0x0001
        /*0022*/ 	.short	0x0004
        /*0024*/ 	.byte	0x00, 0xf0, 0x05, 0x00


	//----- nvinfo : EIATTR_KPARAM_INFO
	.align		4
.L_627:
        /*0028*/ 	.byte	0x04, 0x17
        /*002a*/ 	.short	(.L_629 - .L_628)
.L_628:
        /*002c*/ 	.word	0x00000000
        /*0030*/ 	.short	0x0000
        /*0032*/ 	.short	0x0000
        /*0034*/ 	.byte	0x00, 0xf0, 0x11, 0x00


	//----- nvinfo : EIATTR_SPARSE_MMA_MASK
	.align		4
.L_629:
        /*0038*/ 	.byte	0x03, 0x50
        /*003a*/ 	.short	0x0000


	//----- nvinfo : EIATTR_MAXREG_COUNT
	.align		4
        /*003c*/ 	.byte	0x03, 0x1b
        /*003e*/ 	.short	0x00ff


	//----- nvinfo : EIATTR_MERCURY_ISA_VERSION
	.align		4
        /*0040*/ 	.byte	0x03, 0x5f
        /*0042*/ 	.short	0x0101


	//----- nvinfo : EIATTR_VRC_CTA_INIT_COUNT
	.align		4
        /*0044*/ 	.byte	0x02, 0x4a
	.zero		1
	.zero		1


	//----- nvinfo : EIATTR_EXIT_INSTR_OFFSETS
	.align		4
        /*0048*/ 	.byte	0x04, 0x1c
        /*004a*/ 	.short	(.L_631 - .L_630)


	//   ....[0]....
.L_630:
        /*004c*/ 	.word	0x00001ca0


	//   ....[1]....
        /*0050*/ 	.word	0x00001cf0


	//   ....[2]....
        /*0054*/ 	.word	0x00002f60


	//----- nvinfo : EIATTR_MAX_THREADS
	.align		4
.L_631:
        /*0058*/ 	.byte	0x04, 0x05
        /*005a*/ 	.short	(.L_633 - .L_632)
.L_632:
        /*005c*/ 	.word	0x00000080
        /*0060*/ 	.word	0x00000001
        /*0064*/ 	.word	0x00000001


	//----- nvinfo : EIATTR_CRS_STACK_SIZE
	.align		4
.L_633:
        /*0068*/ 	.byte	0x04, 0x1e
        /*006a*/ 	.short	(.L_635 - .L_634)
.L_634:
        /*006c*/ 	.word	0x00000000


	//----- nvinfo : EIATTR_CBANK_PARAM_SIZE
	.align		4
.L_635:
        /*0070*/ 	.byte	0x03, 0x19
        /*0072*/ 	.short	0x0018


	//----- nvinfo : EIATTR_PARAM_CBANK
	.align		4
        /*0074*/ 	.byte	0x04, 0x0a
        /*0076*/ 	.short	(.L_637 - .L_636)
	.align		4
.L_636:
        /*0078*/ 	.word	index@(.nv.constant0._ZN2at6native29vectorized_elementwise_kernelILi4EZZZNS0_17atanh_kernel_cudaERNS_18TensorIteratorBaseEENKUlvE0_clEvENKUlvE0_clEvEUlfE_St5arrayIPcLm2EEEEviT0_T1_)
        /*007c*/ 	.short	0x0380
        /*007e*/ 	.short	0x0018


	//----- nvinfo : EIATTR_SW_WAR
	.align		4
.L_637:
        /*0080*/ 	.byte	0x04, 0x36
        /*0082*/ 	.short	(.L_639 - .L_638)
.L_638:
        /*0084*/ 	.word	0x00000008
.L_639:


//--------------------- .nv.info._ZN2at6native29vectorized_elementwise_kernelILi8EZZZNS0_17atanh_kernel_cudaERNS_18TensorIteratorBaseEENKUlvE0_clEvENKUlvE0_clEvEUlfE_St5arrayIPcLm2EEEEviT0_T1_ --------------------------
	.section	.nv.info._ZN2at6native29vectorized_elementwise_kernelILi8EZZZNS0_17atanh_kernel_cudaERNS_18TensorIteratorBaseEENKUlvE0_clEvENKUlvE0_clEvEUlfE_St5arrayIPcLm2EEEEviT0_T1_,"",@"SHT_CUDA_INFO"
	.sectionflags	@""
	.align	4


	//----- nvinfo : EIATTR_CUDA_API_VERSION
	.align		4
        /*0000*/ 	.byte	0x04, 0x37
        /*0002*/ 	.short	(.L_641 - .L_640)
.L_640:
        /*0004*/ 	.word	0x00000082


	//----- nvinfo : EIATTR_KPARAM_INFO
	.align		4
.L_641:
        /*0008*/ 	.byte	0x04, 0x17
        /*000a*/ 	.short	(.L_643 - .L_642)
.L_642:
        /*000c*/ 	.word	0x00000000
        /*0010*/ 	.short	0x0002
        /*0012*/ 	.short	0x0008
        /*0014*/ 	.byte	0x00, 0xf0, 0x41, 0x00


	//----- nvinfo : EIATTR_KPARAM_INFO
	.align		4
.L_643:
        /*0018*/ 	.byte	0x04, 0x17
        /*001a*/ 	.short	(.L_645 - .L_644)
.L_644:
        /*001c*/ 	.word	0x00000000
        /*0020*/ 	.short	0x0001
        /*0022*/ 	.short	0x0004
        /*0024*/ 	.byte	0x00, 0xf0, 0x05, 0x00


	//----- nvinfo : EIATTR_KPARAM_INFO
	.align		4
.L_645:
        /*0028*/ 	.byte	0x04, 0x17
        /*002a*/ 	.short	(.L_647 - .L_646)
.L_646:
        /*002c*/ 	.word	0x00000000
        /*0030*/ 	.short	0x0000
        /*0032*/ 	.short	0x0000
        /*0034*/ 	.byte	0x00, 0xf0, 0x11, 0x00


	//----- nvinfo : EIATTR_SPARSE_MMA_MASK
	.align		4
.L_647:
        /*0038*/ 	.byte	0x03, 0x50
        /*003a*/ 	.short	0x0000


	//----- nvinfo : EIATTR_MAXREG_COUNT
	.align		4
        /*003c*/ 	.byte	0x03, 0x1b
        /*003e*/ 	.short	0x00ff


	//----- nvinfo : EIATTR_MERCURY_ISA_VERSION
	.align		4
        /*0040*/ 	.byte	0x03, 0x5f
        /*0042*/ 	.short	0x0101


	//----- nvinfo : EIATTR_VRC_CTA_INIT_COUNT
	.align		4
        /*0044*/ 	.byte	0x02, 0x4a
	.zero		1
	.zero		1


	//----- nvinfo : EIATTR_EXIT_INSTR_OFFSETS
	.align		4
        /*0048*/ 	.byte	0x04, 0x1c
        /*004a*/ 	.short	(.L_649 - .L_648)


	//   ....[0]....
.L_648:
        /*004c*/ 	.word	0x00001ca0


	//   ....[1]....
        /*0050*/ 	.word	0x00001cf0


	//   ....[2]....
        /*0054*/ 	.word	0x00002f40


	//----- nvinfo : EIATTR_MAX_THREADS
	.align		4
.L_649:
        /*0058*/ 	.byte	0x04, 0x05
        /*005a*/ 	.short	(.L_651 - .L_650)
.L_650:
        /*005c*/ 	.word	0x00000080
        /*0060*/ 	.word	0x00000001
        /*0064*/ 	.word	0x00000001


	//----- nvinfo : EIATTR_CRS_STACK_SIZE
	.align		4
.L_651:
        /*0068*/ 	.byte	0x04, 0x1e
        /*006a*/ 	.short	(.L_653 - .L_652)
.L_652:
        /*006c*/ 	.word	0x00000000


	//----- nvinfo : EIATTR_CBANK_PARAM_SIZE
	.align		4
.L_653:
        /*0070*/ 	.byte	0x03, 0x19
        /*0072*/ 	.short	0x0018


	//----- nvinfo : EIATTR_PARAM_CBANK
	.align		4
        /*0074*/ 	.byte	0x04, 0x0a
        /*0076*/ 	.short	(.L_655 - .L_654)
	.align		4
.L_654:
        /*0078*/ 	.word	index@(.nv.constant0._ZN2at6native29vectorized_elementwise_kernelILi8EZZZNS0_17atanh_kernel_cudaERNS_18TensorIteratorBaseEENKUlvE0_clEvENKUlvE0_clEvEUlfE_St5arrayIPcLm2EEEEviT0_T1_)
        /*007c*/ 	.short	0x0380
        /*007e*/ 	.short	0x0018


	//----- nvinfo : EIATTR_SW_WAR
	.align		4
.L_655:
        /*0080*/ 	.byte	0x04, 0x36
        /*0082*/ 	.short	(.L_657 - .L_656)
.L_656:
        /*0084*/ 	.word	0x00000008
.L_657:


//--------------------- .nv.info._ZN2at6native18elementwise_kernelILi128ELi4EZNS0_15gpu_kernel_implIZZZNS0_17atanh_kernel_cudaERNS_18TensorIteratorBaseEENKUlvE0_clEvENKUlvE_clEvEUldE_EEvS4_RKT_EUliE_EEviT1_ --------------------------
	.section	.nv.info._ZN2at6native18elementwise_kernelILi128ELi4EZNS0_15gpu_kernel_implIZZZNS0_17atanh_kernel_cudaERNS_18TensorIteratorBaseEENKUlvE0_clEvENKUlvE_clEvEUldE_EEvS4_RKT_EUliE_EEviT1_,"",@"SHT_CUDA_INFO"
	.sectionflags	@""
	.align	4


	//----- nvinfo : EIATTR_CUDA_API_VERSION
	.align		4
        /*0000*/ 	.byte	0x04, 0x37
        /*0002*/ 	.short	(.L_659 - .L_658)
.L_658:
        /*0004*/ 	.word	0x00000082


	//----- nvinfo : EIATTR_KPARAM_INFO
	.align		4
.L_659:
        /*0008*/ 	.byte	0x04, 0x17
        /*000a*/ 	.short	(.L_661 - .L_660)
.L_660:
        /*000c*/ 	.word	0x00000000
        /*0010*/ 	.short	0x0001
        /*0012*/ 	.short	0x0008
        /*0014*/ 	.byte	0x00, 0xf0, 0x61, 0x08


	//----- nvinfo : EIATTR_KPARAM_INFO
	.align		4
.L_661:
        /*0018*/ 	.byte	0x04, 0x17
        /*001a*/ 	.short	(.L_663 - .L_662)
.L_662:
        /*001c*/ 	.word	0x00000000
        /*0020*/ 	.short	0x0000
        /*0022*/ 	.short	0x0000
        /*0024*/ 	.byte	0x00, 0xf0, 0x11, 0x00


	//----- nvinfo : EIATTR_SPARSE_MMA_MASK
	.align		4
.L_663:
        /*0028*/ 	.byte	0x03, 0x50
        /*002a*/ 	.short	0x0000


	//----- nvinfo : EIATTR_MAXREG_COUNT
	.align		4
        /*002c*/ 	.byte	0x03, 0x1b
        /*002e*/ 	.short	0x0080


	//----- nvinfo : EIATTR_EXTERNS
	.align		4
        /*0030*/ 	.byte	0x04, 0x0f
        /*0032*/ 	.short	(.L_665 - .L_664)


	//   ....[0]....
	.align		4
.L_664:
        /*0034*/ 	.word	index@(__assertfail)


	//----- nvinfo : EIATTR_MERCURY_ISA_VERSION
	.align		4
.L_665:
        /*0038*/ 	.byte	0x03, 0x5f
        /*003a*/ 	.short	0x0101


	//----- nvinfo : EIATTR_VRC_CTA_INIT_COUNT
	.align		4
        /*003c*/ 	.byte	0x02, 0x4a
	.zero		1
	.zero		1


	//----- nvinfo : EIATTR_SYSCALL_OFFSETS
	.align		4
        /*0040*/ 	.byte	0x04, 0x46
        /*0042*/ 	.short	(.L_667 - .L_666)


	//   ....[0]....
.L_666:
        /*0044*/ 	.word	0x00002180


	//   ....[1]....
        /*0048*/ 	.word	0x00003c60


	//   ....[2]....
        /*004c*/ 	.word	0x00005fb0


	//   ....[3]....
        /*0050*/ 	.word	0x00007800


	//   ....[4]....
        /*0054*/ 	.word	0x00009d00


	//   ....[5]....
        /*0058*/ 	.word	0x0000b550


	//   ....[6]....
        /*005c*/ 	.word	0x0000da60


	//   ....[7]....
        /*0060*/ 	.word	0x0000f280


	//----- nvinfo : EIATTR_EXIT_INSTR_OFFSETS
	.align		4
.L_667:
        /*0064*/ 	.byte	0x04, 0x1c
        /*0066*/ 	.short	(.L_669 - .L_668)


	//   ....[0]....
.L_668:
        /*0068*/ 	.word	0x0000b8f0


	//   ....[1]....
        /*006c*/ 	.word	0x0000e610


	//   ....[2]....
        /*0070*/ 	.word	0x0000e650


	//   ....[3]....
        /*0074*/ 	.word	0x0000e6e0


	//   ....[4]....
        /*0078*/ 	.word	0x0000e710


	//   ....[5]....
        /*007c*/ 	.word	0x0000e740


	//   ....[6]....
        /*0080*/ 	.word	0x0000e810


	//   ....[7]....
        /*0084*/ 	.word	0x0000e890


	//   ....[8]....
        /*0088*/ 	.word	0x0000e970


	//   ....[9]....
        /*008c*/ 	.word	0x0000ea00


	//   ....[10]....
        /*0090*/ 	.word	0x0000ea20


	//   ....[11]....
        /*0094*/ 	.word	0x0000eaf0


	//   ....[12]....
        /*0098*/ 	.word	0x0000eca0


	//   ....[13]....
        /*009c*/ 	.word	0x0000ee50


	//   ....[14]....
        /*00a0*/ 	.word	0x0000eff0


	//   ....[15]....
        /*00a4*/ 	.word	0x0000f020


	//   ....[16]....
        /*00a8*/ 	.word	0x0000f050


	//   ....[17]....
        /*00ac*/ 	.word	0x0000f0f0


	//   ....[18]....
        /*00b0*/ 	.word	0x0000f120


	//   ....[19]....
        /*00b4*/ 	.word	0x0000f290


	//   ....[20]....
        /*00b8*/ 	.word	0x0000f3e0


	//   ....[21]....
        /*00bc*/ 	.word	0x0000f560


	//   ....[22]....
        /*00c0*/ 	.word	0x0000f5e0


	//----- nvinfo : EIATTR_MAX_THREADS
	.align		4
.L_669:
        /*00c4*/ 	.byte	0x04, 0x05
        /*00c6*/ 	.short	(.L_671 - .L_670)
.L_670:
        /*00c8*/ 	.word	0x00000080
        /*00cc*/ 	.word	0x00000001
        /*00d0*/ 	.word	0x00000001


	//----- nvinfo : EIATTR_CRS_STACK_SIZE
	.align		4
.L_671:
        /*00d4*/ 	.byte	0x04, 0x1e
        /*00d6*/ 	.short	(.L_673 - .L_672)
.L_672:
        /*00d8*/ 	.word	0x00000000


	//----- nvinfo : EIATTR_CBANK_PARAM_SIZE
	.align		4
.L_673:
        /*00dc*/ 	.byte	0x03, 0x19
        /*00de*/ 	.short	0x0220


	//----- nvinfo : EIATTR_PARAM_CBANK
	.align		4
        /*00e0*/ 	.byte	0x04, 0x0a
        /*00e2*/ 	.short	(.L_675 - .L_674)
	.align		4
.L_674:
        /*00e4*/ 	.word	index@(.nv.constant0._ZN2at6native18elementwise_kernelILi128ELi4EZNS0_15gpu_kernel_implIZZZNS0_17atanh_kernel_cudaERNS_18TensorIteratorBaseEENKUlvE0_clEvENKUlvE_clEvEUldE_EEvS4_RKT_EUliE_EEviT1_)
        /*00e8*/ 	.short	0x0380
        /*00ea*/ 	.short	0x0220


	//----- nvinfo : EIATTR_SW_WAR
	.align		4
.L_675:
        /*00ec*/ 	.byte	0x04, 0x36
        /*00ee*/ 	.short	(.L_677 - .L_676)
.L_676:
        /*00f0*/ 	.word	0x00000008
.L_677:


//--------------------- .nv.info._ZN2at6native27unrolled_elementwise_kernelIZZZNS0_17atanh_kernel_cudaERNS_18TensorIteratorBaseEENKUlvE0_clEvENKUlvE_clEvEUldE_St5arrayIPcLm2EELi4E23TrivialOffsetCalculatorILi1EjESB_NS0_6memory12LoadWithCastILi1EEENSC_13StoreWithCastILi1EEEEEviT_T0_T2_T3_T4_T5_ --------------------------
	.section	.nv.info._ZN2at6native27unrolled_elementwise_kernelIZZZNS0_17atanh_kernel_cudaERNS_18TensorIteratorBaseEENKUlvE0_clEvENKUlvE_clEvEUldE_St5arrayIPcLm2EELi4E23TrivialOffsetCalculatorILi1EjESB_NS0_6memory12LoadWithCastILi1EEENSC_13StoreWithCastILi1EEEEEviT_T0_T2_T3_T4_T5_,"",@"SHT_CUDA_INFO"
	.sectionflags	@""
	.align	4


	//----- nvinfo : EIATTR_CUDA_API_VERSION
	.align		4
        /*0000*/ 	.byte	0x04, 0x37
        /*0002*/ 	.short	(.L_679 - .L_678)
.L_678:
        /*0004*/ 	.word	0x00000082


	//----- nvinfo : EIATTR_KPARAM_INFO
	.align		4
.L_679:
        /*0008*/ 	.byte	0x04, 0x17
        /*000a*/ 	.short	(.L_681 - .L_680)
.L_680:
        /*000c*/ 	.word	0x00000000
        /*0010*/ 	.short	0x0006
        /*0012*/ 	.short	0x0024
        /*0014*/ 	.byte	0x00, 0xf0, 0x21, 0x00


	//----- nvinfo : EIATTR_KPARAM_INFO
	.align		4
.L_681:
        /*0018*/ 	.byte	0x04, 0x17
        /*001a*/ 	.short	(.L_683 - .L_682)
.L_682:
        /*001c*/ 	.word	0x00000000
        /*0020*/ 	.short	0x0005
        /*0022*/ 	.short	0x001c
        /*0024*/ 	.byte	0x00, 0xf0, 0x21, 0x00


	//----- nvinfo : EIATTR_KPARAM_INFO
	.align		4
.L_683:
        /*0028*/ 	.byte	0x04, 0x17
        /*002a*/ 	.short	(.L_685 - .L_684)
.L_684:
        /*002c*/ 	.word	0x00000000
        /*0030*/ 	.short	0x0004
        /*0032*/ 	.short	0x0019
        /*0034*/ 	.byte	0x00, 0xf0, 0x05, 0x00


	//----- nvinfo : EIATTR_KPARAM_INFO
	.align		4
.L_685:
        /*0038*/ 	.byte	0x04, 0x17
        /*003a*/ 	.short	(.L_687 - .L_686)
.L_686:
        /*003c*/ 	.word	0x00000000
        /*0040*/ 	.short	0x0003
        /*0042*/ 	.short	0x0018
        /*0044*/ 	.byte	0x00, 0xf0, 0x05, 0x00


	//----- nvinfo : EIATTR_KPARAM_INFO
	.align		4
.L_687:
        /*0048*/ 	.byte	0x04, 0x17
        /*004a*/ 	.short	(.L_689 - .L_688)
.L_688:
        /*004c*/ 	.word	0x00000000
        /*0050*/ 	.short	0x0002
        /*0052*/ 	.short	0x0008
        /*0054*/ 	.byte	0x00, 0xf0, 0x41, 0x00


	//----- nvinfo : EIATTR_KPARAM_INFO
	.align		4
.L_689:
        /*0058*/ 	.byte	0x04, 0x17
        /*005a*/ 	.short	(.L_691 - .L_690)
.L_690:
        /*005c*/ 	.word	0x00000000
        /*0060*/ 	.short	0x0001
        /*0062*/ 	.short	0x0004
        /*0064*/ 	.byte	0x00, 0xf0, 0x05, 0x00


	//----- nvinfo : EIATTR_KPARAM_INFO
	.align		4
.L_691:
        /*0068*/ 	.byte	0x04, 0x17
        /*006a*/ 	.short	(.L_693 - .L_692)
.L_692:
        /*006c*/ 	.word	0x00000000
        /*0070*/ 	.short	0x0000
        /*0072*/ 	.short	0x0000
        /*0074*/ 	.byte	0x00, 0xf0, 0x11, 0x00


	//----- nvinfo : EIATTR_SPARSE_MMA_MASK
	.align		4
.L_693:
        /*0078*/ 	.byte	0x03, 0x50
        /*007a*/ 	.short	0x0000


	//----- nvinfo : EIATTR_MAXREG_COUNT
	.align		4
        /*007c*/ 	.byte	0x03, 0x1b
        /*007e*/ 	.short	0x00ff


	//----- nvinfo : EIATTR_EXTERNS
	.align		4
        /*0080*/ 	.byte	0x04, 0x0f
        /*0082*/ 	.short	(.L_695 - .L_694)


	//   ....[0]....
	.align		4
.L_694:
        /*0084*/ 	.word	index@(__assertfail)


	//----- nvinfo : EIATTR_MERCURY_ISA_VERSION
	.align		4
.L_695:
        /*0088*/ 	.byte	0x03, 0x5f
        /*008a*/ 	.short	0x0101


	//----- nvinfo : EIATTR_VRC_CTA_INIT_COUNT
	.align		4
        /*008c*/ 	.byte	0x02, 0x4a
	.zero		1
	.zero		1


	//----- nvinfo : EIATTR_SYSCALL_OFFSETS
	.align		4
        /*0090*/ 	.byte	0x04, 0x46
        /*0092*/ 	.short	(.L_697 - .L_696)


	//   ....[0]....
.L_696:
        /*0094*/ 	.word	0x00000e90


	//   ....[1]....
        /*0098*/ 	.word	0x00001ed0


	//   ....[2]....
        /*009c*/ 	.word	0x00002e50


	//   ....[3]....
        /*00a0*/ 	.word	0x00003da0


	//   ....[4]....
        /*00a4*/ 	.word	0x00007a40


	//   ....[5]....
        /*00a8*/ 	.word	0x00008a10


	//   ....[6]....
        /*00ac*/ 	.word	0x00009b70


	//   ....[7]....
        /*00b0*/ 	.word	0x0000acb0


	//----- nvinfo : EIATTR_EXIT_INSTR_OFFSETS
	.align		4
.L_697:
        /*00b4*/ 	.byte	0x04, 0x1c
        /*00b6*/ 	.short	(.L_699 - .L_698)


	//   ....[0]....
.L_698:
        /*00b8*/ 	.word	0x00009f00


	//   ....[1]....
        /*00bc*/ 	.word	0x0000a040


	//   ....[2]....
        /*00c0*/ 	.word	0x0000a080


	//   ....[3]....
        /*00c4*/ 	.word	0x0000a110


	//   ....[4]....
        /*00c8*/ 	.word	0x0000a140


	//   ....[5]....
        /*00cc*/ 	.word	0x0000a170


	//   ....[6]....
        /*00d0*/ 	.word	0x0000a240


	//   ....[7]....
        /*00d4*/ 	.word	0x0000a2c0


	//   ....[8]....
        /*00d8*/ 	.word	0x0000a3a0


	//   ....[9]....
        /*00dc*/ 	.word	0x0000a430


	//   ....[10]....
        /*00e0*/ 	.word	0x0000a450


	//   ....[11]....
        /*00e4*/ 	.word	0x0000a520


	//   ....[12]....
        /*00e8*/ 	.word	0x0000a6d0


	//   ....[13]....
        /*00ec*/ 	.word	0x0000a880


	//   ....[14]....
        /*00f0*/ 	.word	0x0000aa20


	//   ....[15]....
        /*00f4*/ 	.word	0x0000aa50


	//   ....[16]....
        /*00f8*/ 	.word	0x0000aa80


	//   ....[17]....
        /*00fc*/ 	.word	0x0000ab20


	//   ....[18]....
        /*0100*/ 	.word	0x0000ab50


	//   ....[19]....
        /*0104*/ 	.word	0x0000acc0


	//   ....[20]....
        /*0108*/ 	.word	0x0000ae10


	//   ....[21]....
        /*010c*/ 	.word	0x0000af90


	//   ....[22]....
        /*0110*/ 	.word	0x0000b010


	//----- nvinfo : EIATTR_MAX_THREADS
	.align		4
.L_699:
        /*0114*/ 	.byte	0x04, 0x05
        /*0116*/ 	.short	(.L_701 - .L_700)
.L_700:
        /*0118*/ 	.word	0x00000080
        /*011c*/ 	.word	0x00000001
        /*0120*/ 	.word	0x00000001


	//----- nvinfo : EIATTR_CRS_STACK_SIZE
	.align		4
.L_701:
        /*0124*/ 	.byte	0x04, 0x1e
        /*0126*/ 	.short	(.L_703 - .L_702)
.L_702:
        /*0128*/ 	.word	0x00000000


	//----- nvinfo : EIATTR_CBANK_PARAM_SIZE
	.align		4
.L_703:
        /*012c*/ 	.byte	0x03, 0x19
        /*012e*/ 	.short	0x002c


	//----- nvinfo : EIATTR_PARAM_CBANK
	.align		4
        /*0130*/ 	.byte	0x04, 0x0a
        /*0132*/ 	.short	(.L_705 - .L_704)
	.align		4
.L_704:
        /*0134*/ 	.word	index@(.nv.constant0._ZN2at6native27unrolled_elementwise_kernelIZZZNS0_17atanh_kernel_cudaERNS_18TensorIteratorBaseEENKUlvE0_clEvENKUlvE_clEvEUldE_St5arrayIPcLm2EELi4E23TrivialOffsetCalculatorILi1EjESB_NS0_6memory12LoadWithCastILi1EEENSC_13StoreWithCastILi1EEEEEviT_T0_T2_T3_T4_T5_)
        /*0138*/ 	.short	0x0380
        /*013a*/ 	.short	0x002c


	//----- nvinfo : EIATTR_SW_WAR
	.align		4
.L_705:
        /*013c*/ 	.byte	0x04, 0x36
        /*013e*/ 	.short	(.L_707 - .L_706)
.L_706:
        /*0140*/ 	.word	0x00000008
.L_707:


//--------------------- .nv.info._ZN2at6native18elementwise_kernelILi128ELi2EZNS0_22gpu_kernel_impl_nocastIZZZNS0_17atanh_kernel_cudaERNS_18TensorIteratorBaseEENKUlvE0_clEvENKUlvE_clEvEUldE_EEvS4_RKT_EUliE_EEviT1_ --------------------------
	.section	.nv.info._ZN2at6native18elementwise_kernelILi128ELi2EZNS0_22gpu_kernel_impl_nocastIZZZNS0_17atanh_kernel_cudaERNS_18TensorIteratorBaseEENKUlvE0_clEvENKUlvE_clEvEUldE_EEvS4_RKT_EUliE_EEviT1_,"",@"SHT_CUDA_INFO"
	.sectionflags	@""
	.align	4


	//----- nvinfo : EIATTR_CUDA_API_VERSION
	.align		4
        /*0000*/ 	.byte	0x04, 0x37
        /*0002*/ 	.short	(.L_709 - .L_708)
.L_708:
        /*0004*/ 	.word	0x00000082


	//----- nvinfo : EIATTR_KPARAM_INFO
	.align		4
.L_709:
        /*0008*/ 	.byte	0x04, 0x17
        /*000a*/ 	.short	(.L_711 - .L_710)
.L_710:
        /*000c*/ 	.word	0x00000000
        /*0010*/ 	.short	0x0001
        /*0012*/ 	.short	0x0008
        /*0014*/ 	.byte	0x00, 0xf0, 0x61, 0x08


	//----- nvinfo : EIATTR_KPARAM_INFO
	.align		4
.L_711:
        /*0018*/ 	.byte	0x04, 0x17
        /*001a*/ 	.short	(.L_713 - .L_712)
.L_712:
        /*001c*/ 	.word	0x00000000
        /*0020*/ 	.short	0x0000
        /*0022*/ 	.short	0x0000
        /*0024*/ 	.byte	0x00, 0xf0, 0x11, 0x00


	//----- nvinfo : EIATTR_SPARSE_MMA_MASK
	.align		4
.L_713:
        /*0028*/ 	.byte	0x03, 0x50
        /*002a*/ 	.short	0x0000


	//----- nvinfo : EIATTR_MAXREG_COUNT
	.align		4
        /*002c*/ 	.byte	0x03, 0x1b
        /*002e*/ 	.short	0x0080


	//----- nvinfo : EIATTR_MERCURY_ISA_VERSION
	.align		4
        /*0030*/ 	.byte	0x03, 0x5f
        /*0032*/ 	.short	0x0101


	//----- nvinfo : EIATTR_VRC_CTA_INIT_COUNT
	.align		4
        /*0034*/ 	.byte	0x02, 0x4a
	.zero		1
	.zero		1


	//----- nvinfo : EIATTR_EXIT_INSTR_OFFSETS
	.align		4
        /*0038*/ 	.byte	0x04, 0x1c
        /*003a*/ 	.short	(.L_715 - .L_714)


	//   ....[0]....
.L_714:
        /*003c*/ 	.word	0x00000b50


	//   ....[1]....
        /*0040*/ 	.word	0x000015a0


	//   ....[2]....
        /*0044*/ 	.word	0x000033c0


	//   ....[3]....
        /*0048*/ 	.word	0x00005100


	//----- nvinfo : EIATTR_MAX_THREADS
	.align		4
.L_715:
        /*004c*/ 	.byte	0x04, 0x05
        /*004e*/ 	.short	(.L_717 - .L_716)
.L_716:
        /*0050*/ 	.word	0x00000080
        /*0054*/ 	.word	0x00000001
        /*0058*/ 	.word	0x00000001


	//----- nvinfo : EIATTR_CRS_STACK_SIZE
	.align		4
.L_717:
        /*005c*/ 	.byte	0x04, 0x1e
        /*005e*/ 	.short	(.L_719 - .L_718)
.L_718:
        /*0060*/ 	.word	0x00000000


	//----- nvinfo : EIATTR_CBANK_PARAM_SIZE
	.align		4
.L_719:
        /*0064*/ 	.byte	0x03, 0x19
        /*0066*/ 	.short	0x0220


	//----- nvinfo : EIATTR_PARAM_CBANK
	.align		4
        /*0068*/ 	.byte	0x04, 0x0a
        /*006a*/ 	.short	(.L_721 - .L_720)
	.align		4
.L_720:
        /*006c*/ 	.word	index@(.nv.constant0._ZN2at6native18elementwise_kernelILi128ELi2EZNS0_22gpu_kernel_impl_nocastIZZZNS0_17atanh_kernel_cudaERNS_18TensorIteratorBaseEENKUlvE0_clEvENKUlvE_clEvEUldE_EEvS4_RKT_EUliE_EEviT1_)
        /*0070*/ 	.short	0x0380
        /*0072*/ 	.short	0x0220


	//----- nvinfo : EIATTR_SW_WAR
	.align		4
.L_721:
        /*0074*/ 	.byte	0x04, 0x36
        /*0076*/ 	.short	(.L_723 - .L_722)
.L_722:
        /*0078*/ 	.word	0x00000008
.L_723:


//--------------------- .nv.info._ZN2at6native27unrolled_elementwise_kernelIZZZNS0_17atanh_kernel_cudaERNS_18TensorIteratorBaseEENKUlvE0_clEvENKUlvE_clEvEUldE_St5arrayIPcLm2EELi4E23TrivialOffsetCalculatorILi1EjESB_NS0_6memory15LoadWithoutCastENSC_16StoreWithoutCastEEEviT_T0_T2_T3_T4_T5_ --------------------------
	.section	.nv.info._ZN2at6native27unrolled_elementwise_kernelIZZZNS0_17atanh_kernel_cudaERNS_18TensorIteratorBaseEENKUlvE0_clEvENKUlvE_clEvEUldE_St5arrayIPcLm2EELi4E23TrivialOffsetCalculatorILi1EjESB_NS0_6memory15LoadWithoutCastENSC_16StoreWithoutCastEEEviT_T0_T2_T3_T4_T5_,"",@"SHT_CUDA_INFO"
	.sectionflags	@""
	.align	4


	//----- nvinfo : EIATTR_CUDA_API_VERSION
	.align		4
        /*0000*/ 	.byte	0x04, 0x37
        /*0002*/ 	.short	(.L_725 - .L_724)
.L_724:
        /*0004*/ 	.word	0x00000082


	//----- nvinfo : EIATTR_KPARAM_INFO
	.align		4
.L_725:
        /*0008*/ 	.byte	0x04, 0x17
        /*000a*/ 	.short	(.L_727 - .L_726)
.L_726:
        /*000c*/ 	.word	0x00000000
        /*0010*/ 	.short	0x0006
        /*0012*/ 	.short	0x001b
        /*0014*/ 	.byte	0x00, 0xf0, 0x05, 0x00


	//----- nvinfo : EIATTR_KPARAM_INFO
	.align		4
.L_727:
        /*0018*/ 	.byte	0x04, 0x17
        /*001a*/ 	.short	(.L_729 - .L_728)
.L_728:
        /*001c*/ 	.word	0x00000000
        /*0020*/ 	.short	0x0005
        /*0022*/ 	.short	0x001a
        /*0024*/ 	.byte	0x00, 0xf0, 0x05, 0x00


	//----- nvinfo : EIATTR_KPARAM_INFO
	.align		4
.L_729:
        /*0028*/ 	.byte	0x04, 0x17
        /*002a*/ 	.short	(.L_731 - .L_730)
.L_730:
        /*002c*/ 	.word	0x00000000
        /*0030*/ 	.short	0x0004
        /*0032*/ 	.short	0x0019
        /*0034*/ 	.byte	0x00, 0xf0, 0x05, 0x00


	//----- nvinfo : EIATTR_KPARAM_INFO
	.align		4
.L_731:
        /*0038*/ 	.byte	0x04, 0x17
        /*003a*/ 	.short	(.L_733 - .L_732)
.L_732:
        /*003c*/ 	.word	0x00000000
        /*0040*/ 	.short	0x0003
        /*0042*/ 	.short	0x0018
        /*0044*/ 	.byte	0x00, 0xf0, 0x05, 0x00


	//----- nvinfo : EIATTR_KPARAM_INFO
	.align		4
.L_733:
        /*0048*/ 	.byte	0x04, 0x17
        /*004a*/ 	.short	(.L_735 - .L_734)
.L_734:
        /*004c*/ 	.word	0x00000000
        /*0050*/ 	.short	0x0002
        /*0052*/ 	.short	0x0008
        /*0054*/ 	.byte	0x00, 0xf0, 0x41, 0x00


	//----- nvinfo : EIATTR_KPARAM_INFO
	.align		4
.L_735:
        /*0058*/ 	.byte	0x04, 0x17
        /*005a*/ 	.short	(.L_737 - .L_736)
.L_736:
        /*005c*/ 	.word	0x00000000
        /*0060*/ 	.short	0x0001
        /*0062*/ 	.short	0x0004
        /*0064*/ 	.byte	0x00, 0xf0, 0x05, 0x00


	//----- nvinfo : EIATTR_KPARAM_INFO
	.align		4
.L_737:
        /*0068*/ 	.byte	0x04, 0x17
        /*006a*/ 	.short	(.L_739 - .L_738)
.L_738:
        /*006c*/ 	.word	0x00000000
        /*0070*/ 	.short	0x0000
        /*0072*/ 	.short	0x0000
        /*0074*/ 	.byte	0x00, 0xf0, 0x11, 0x00


	//----- nvinfo : EIATTR_SPARSE_MMA_MASK
	.align		4
.L_739:
        /*0078*/ 	.byte	0x03, 0x50
        /*007a*/ 	.short	0x0000


	//----- nvinfo : EIATTR_MAXREG_COUNT
	.align		4
        /*007c*/ 	.byte	0x03, 0x1b
        /*007e*/ 	.short	0x00ff


	//----- nvinfo : EIATTR_MERCURY_ISA_VERSION
	.align		4
        /*0080*/ 	.byte	0x03, 0x5f
        /*0082*/ 	.short	0x0101


	//----- nvinfo : EIATTR_VRC_CTA_INIT_COUNT
	.align		4
        /*0084*/ 	.byte	0x02, 0x4a
	.zero		1
	.zero		1


	//----- nvinfo : EIATTR_EXIT_INSTR_OFFSETS
	.align		4
        /*0088*/ 	.byte	0x04, 0x1c
        /*008a*/ 	.short	(.L_741 - .L_740)


	//   ....[0]....
.L_740:
        /*008c*/ 	.word	0x00002e90


	//   ....[1]....
        /*0090*/ 	.word	0x00002ee0


	//----- nvinfo : EIATTR_MAX_THREADS
	.align		4
.L_741:
        /*0094*/ 	.byte	0x04, 0x05
        /*0096*/ 	.short	(.L_743 - .L_742)
.L_742:
        /*0098*/ 	.word	0x00000080
        /*009c*/ 	.word	0x00000001
        /*00a0*/ 	.word	0x00000001


	//----- nvinfo : EIATTR_CRS_STACK_SIZE
	.align		4
.L_743:
        /*00a4*/ 	.byte	0x04, 0x1e
        /*00a6*/ 	.short	(.L_745 - .L_744)
.L_744:
        /*00a8*/ 	.word	0x00000000


	//----- nvinfo : EIATTR_CBANK_PARAM_SIZE
	.align		4
.L_745:
        /*00ac*/ 	.byte	0x03, 0x19
        /*00ae*/ 	.short	0x001c


	//----- nvinfo : EIATTR_PARAM_CBANK
	.align		4
        /*00b0*/ 	.byte	0x04, 0x0a
        /*00b2*/ 	.short	(.L_747 - .L_746)
	.align		4
.L_746:
        /*00b4*/ 	.word	index@(.nv.constant0._ZN2at6native27unrolled_elementwise_kernelIZZZNS0_17atanh_kernel_cudaERNS_18TensorIteratorBaseEENKUlvE0_clEvENKUlvE_clEvEUldE_St5arrayIPcLm2EELi4E23TrivialOffsetCalculatorILi1EjESB_NS0_6memory15LoadWithoutCastENSC_16StoreWithoutCastEEEviT_T0_T2_T3_T4_T5_)
        /*00b8*/ 	.short	0x0380
        /*00ba*/ 	.short	0x001c


	//----- nvinfo : EIATTR_SW_WAR
	.align		4
.L_747:
        /*00bc*/ 	.byte	0x04, 0x36
        /*00be*/ 	.short	(.L_749 - .L_748)
.L_748:
        /*00c0*/ 	.word	0x00000008
.L_749:


//--------------------- .nv.info._ZN2at6native29vectorized_elementwise_kernelILi2EZZZNS0_17atanh_kernel_cudaERNS_18TensorIteratorBaseEENKUlvE0_clEvENKUlvE_clEvEUldE_St5arrayIPcLm2EEEEviT0_T1_ --------------------------
	.section	.nv.info._ZN2at6native29vectorized_elementwise_kernelILi2EZZZNS0_17atanh_kernel_cudaERNS_18TensorIteratorBaseEENKUlvE0_clEvENKUlvE_clEvEUldE_St5arrayIPcLm2EEEEviT0_T1_,"",@"SHT_CUDA_INFO"
	.sectionflags	@""
	.align	4


	//----- nvinfo : EIATTR_CUDA_API_VERSION
	.align		4
        /*0000*/ 	.byte	0x04, 0x37
        /*0002*/ 	.short	(.L_751 - .L_750)
.L_750:
        /*0004*/ 	.word	0x00000082


	//----- nvinfo : EIATTR_KPARAM_INFO
	.align		4
.L_751:
        /*0008*/ 	.byte	0x04, 0x17
        /*000a*/ 	.short	(.L_753 - .L_752)
.L_752:
        /*000c*/ 	.word	0x00000000
        /*0010*/ 	.short	0x0002
        /*0012*/ 	.short	0x0008
        /*0014*/ 	.byte	0x00, 0xf0, 0x41, 0x00


	//----- nvinfo : EIATTR_KPARAM_INFO
	.align		4
.L_753:
        /*0018*/ 	.byte	0x04, 0x17
        /*001a*/ 	.short	(.L_755 - .L_754)
.L_754:
        /*001c*/ 	.word	0x00000000
        /*0020*/ 	.short	0x0001
        /*0022*/ 	.short	0x0004
        /*0024*/ 	.byte	0x00, 0xf0, 0x05, 0x00


	//----- nvinfo : EIATTR_KPARAM_INFO
	.align		4
.L_755:
        /*0028*/ 	.byte	0x04, 0x17
        /*002a*/ 	.short	(.L_757 - .L_756)
.L_756:
        /*002c*/ 	.word	0x00000000
        /*0030*/ 	.short	0x0000
        /*0032*/ 	.short	0x0000
        /*0034*/ 	.byte	0x00, 0xf0, 0x11, 0x00


	//----- nvinfo : EIATTR_SPARSE_MMA_MASK
	.align		4
.L_757:
        /*0038*/ 	.byte	0x03, 0x50
        /*003a*/ 	.short	0x0000


	//----- nvinfo : EIATTR_MAXREG_COUNT
	.align		4
        /*003c*/ 	.byte	0x03, 0x1b
        /*003e*/ 	.short	0x00ff


	//----- nvinfo : EIATTR_MERCURY_ISA_VERSION
	.align		4
        /*0040*/ 	.byte	0x03, 0x5f
        /*0042*/ 	.short	0x0101


	//----- nvinfo : EIATTR_VRC_CTA_INIT_COUNT
	.align		4
        /*0044*/ 	.byte	0x02, 0x4a
	.zero		1
	.zero		1


	//----- nvinfo : EIATTR_EXIT_INSTR_OFFSETS
	.align		4
        /*0048*/ 	.byte	0x04, 0x1c
        /*004a*/ 	.short	(.L_759 - .L_758)


	//   ....[0]....
.L_758:
        /*004c*/ 	.word	0x00005cb0


	//   ....[1]....
        /*0050*/ 	.word	0x00005d00


	//   ....[2]....
        /*0054*/ 	.word	0x0000b040


	//----- nvinfo : EIATTR_MAX_THREADS
	.align		4
.L_759:
        /*0058*/ 	.byte	0x04, 0x05
        /*005a*/ 	.short	(.L_761 - .L_760)
.L_760:
        /*005c*/ 	.word	0x00000080
        /*0060*/ 	.word	0x00000001
        /*0064*/ 	.word	0x00000001


	//----- nvinfo : EIATTR_CRS_STACK_SIZE
	.align		4
.L_761:
        /*0068*/ 	.byte	0x04, 0x1e
        /*006a*/ 	.short	(.L_763 - .L_762)
.L_762:
        /*006c*/ 	.word	0x00000000


	//----- nvinfo : EIATTR_CBANK_PARAM_SIZE
	.align		4
.L_763:
        /*0070*/ 	.byte	0x03, 0x19
        /*0072*/ 	.short	0x0018


	//----- nvinfo : EIATTR_PARAM_CBANK
	.align		4
        /*0074*/ 	.byte	0x04, 0x0a
        /*0076*/ 	.short	(.L_765 - .L_764)
	.align		4
.L_764:
        /*0078*/ 	.word	index@(.nv.constant0._ZN2at6native29vectorized_elementwise_kernelILi2EZZZNS0_17atanh_kernel_cudaERNS_18TensorIteratorBaseEENKUlvE0_clEvENKUlvE_clEvEUldE_St5arrayIPcLm2EEEEviT0_T1_)
        /*007c*/ 	.short	0x0380
        /*007e*/ 	.short	0x0018


	//----- nvinfo : EIATTR_SW_WAR
	.align		4
.L_765:
        /*0080*/ 	.byte	0x04, 0x36
        /*0082*/ 	.short	(.L_767 - .L_766)
.L_766:
        /*0084*/ 	.word	0x00000008
.L_767:


//--------------------- .nv.info._ZN2at6native29vectorized_elementwise_kernelILi4EZZZNS0_17atanh_kernel_cudaERNS_18TensorIteratorBaseEENKUlvE0_clEvENKUlvE_clEvEUldE_St5arrayIPcLm2EEEEviT0_T1_ --------------------------
	.section	.nv.info._ZN2at6native29vectorized_elementwise_kernelILi4EZZZNS0_17atanh_kernel_cudaERNS_18TensorIteratorBaseEENKUlvE0_clEvENKUlvE_clEvEUldE_St5arrayIPcLm2EEEEviT0_T1_,"",@"SHT_CUDA_INFO"
	.sectionflags	@""
	.align	4


	//----- nvinfo : EIATTR_CUDA_API_VERSION
	.align		4
        /*0000*/ 	.byte	0x04, 0x37
        /*0002*/ 	.short	(.L_769 - .L_768)
.L_768:
        /*0004*/ 	.word	0x00000082


	//----- nvinfo : EIATTR_KPARAM_INFO
	.align		4
.L_769:
        /*0008*/ 	.byte	0x04, 0x17
        /*000a*/ 	.short	(.L_771 - .L_770)
.L_770:
        /*000c*/ 	.word	0x00000000
        /*0010*/ 	.short	0x0002
        /*0012*/ 	.short	0x0008
        /*0014*/ 	.byte	0x00, 0xf0, 0x41, 0x00


	//----- nvinfo : EIATTR_KPARAM_INFO
	.align		4
.L_771:
        /*0018*/ 	.byte	0x04, 0x17
        /*001a*/ 	.short	(.L_773 - .L_772)
.L_772:
        /*001c*/ 	.word	0x00000000
        /*0020*/ 	.short	0x0001
        /*0022*/ 	.short	0x0004
        /*0024*/ 	.byte	0x00, 0xf0, 0x05, 0x00


	//----- nvinfo : EIATTR_KPARAM_INFO
	.align		4
.L_773:
        /*0028*/ 	.byte	0x04, 0x17
        /*002a*/ 	.short	(.L_775 - .L_774)
.L_774:
        /*002c*/ 	.word	0x00000000
        /*0030*/ 	.short	0x0000
        /*0032*/ 	.short	0x0000
        /*0034*/ 	.byte	0x00, 0xf0, 0x11, 0x00


	//----- nvinfo : EIATTR_SPARSE_MMA_MASK
	.align		4
.L_775:
        /*0038*/ 	.byte	0x03, 0x50
        /*003a*/ 	.short	0x0000


	//----- nvinfo : EIATTR_MAXREG_COUNT
	.align		4
        /*003c*/ 	.byte	0x03, 0x1b
        /*003e*/ 	.short	0x00ff


	//----- nvinfo : EIATTR_MERCURY_ISA_VERSION
	.align		4
        /*0040*/ 	.byte	0x03, 0x5f
        /*0042*/ 	.short	0x0101


	//----- nvinfo : EIATTR_VRC_CTA_INIT_COUNT
	.align		4
        /*0044*/ 	.byte	0x02, 0x4a
	.zero		1
	.zero		1


	//----- nvinfo : EIATTR_EXIT_INSTR_OFFSETS
	.align		4
        /*0048*/ 	.byte	0x04, 0x1c
        /*004a*/ 	.short	(.L_777 - .L_776)


	//   ....[0]....
.L_776:
        /*004c*/ 	.word	0x00005cb0


	//   ....[1]....
        /*0050*/ 	.word	0x00005d00


	//   ....[2]....
        /*0054*/ 	.word	0x0000b000


	//----- nvinfo : EIATTR_MAX_THREADS
	.align		4
.L_777:
        /*0058*/ 	.byte	0x04, 0x05
        /*005a*/ 	.short	(.L_779 - .L_778)
.L_778:
        /*005c*/ 	.word	0x00000080
        /*0060*/ 	.word	0x00000001
        /*0064*/ 	.word	0x00000001


	//----- nvinfo : EIATTR_CRS_STACK_SIZE
	.align		4
.L_779:
        /*0068*/ 	.byte	0x04, 0x1e
        /*006a*/ 	.short	(.L_781 - .L_780)
.L_780:
        /*006c*/ 	.word	0x00000000


	//----- nvinfo : EIATTR_CBANK_PARAM_SIZE
	.align		4
.L_781:
        /*0070*/ 	.byte	0x03, 0x19
        /*0072*/ 	.short	0x0018


	//----- nvinfo : EIATTR_PARAM_CBANK
	.align		4
        /*0074*/ 	.byte	0x04, 0x0a
        /*0076*/ 	.short	(.L_783 - .L_782)
	.align		4
.L_782:
        /*0078*/ 	.word	index@(.nv.constant0._ZN2at6native29vectorized_elementwise_kernelILi4EZZZNS0_17atanh_kernel_cudaERNS_18TensorIteratorBaseEENKUlvE0_clEvENKUlvE_clEvEUldE_St5arrayIPcLm2EEEEviT0_T1_)
        /*007c*/ 	.short	0x0380
        /*007e*/ 	.short	0x0018


	//----- nvinfo : EIATTR_SW_WAR
	.align		4
.L_783:
        /*0080*/ 	.byte	0x04, 0x36
        /*0082*/ 	.short	(.L_785 - .L_784)
.L_784:
        /*0084*/ 	.word	0x00000008
.L_785:


//--------------------- .nv.info._ZN2at6native29vectorized_elementwise_kernelILi8EZZZNS0_17atanh_kernel_cudaERNS_18TensorIteratorBaseEENKUlvE0_clEvENKUlvE_clEvEUldE_St5arrayIPcLm2EEEEviT0_T1_ --------------------------
	.section	.nv.info._ZN2at6native29vectorized_elementwise_kernelILi8EZZZNS0_17atanh_kernel_cudaERNS_18TensorIteratorBaseEENKUlvE0_clEvENKUlvE_clEvEUldE_St5arrayIPcLm2EEEEviT0_T1_,"",@"SHT_CUDA_INFO"
	.sectionflags	@""
	.align	4


	//----- nvinfo : EIATTR_CUDA_API_VERSION
	.align		4
        /*0000*/ 	.byte	0x04, 0x37
        /*0002*/ 	.short	(.L_787 - .L_786)
.L_786:
        /*0004*/ 	.word	0x00000082


	//----- nvinfo : EIATTR_KPARAM_INFO
	.align		4
.L_787:
        /*0008*/ 	.byte	0x04, 0x17
        /*000a*/ 	.short	(.L_789 - .L_788)
.L_788:
        /*000c*/ 	.word	0x00000000
        /*0010*/ 	.short	0x0002
        /*0012*/ 	.short	0x0008
        /*0014*/ 	.byte	0x00, 0xf0, 0x41, 0x00


	//----- nvinfo : EIATTR_KPARAM_INFO
	.align		4
.L_789:
        /*0018*/ 	.byte	0x04, 0x17
        /*001a*/ 	.short	(.L_791 - .L_790)
.L_790:
        /*001c*/ 	.word	0x00000000
        /*0020*/ 	.short	0x0001
        /*0022*/ 	.short	0x0004
        /*0024*/ 	.byte	0x00, 0xf0, 0x05, 0x00


	//----- nvinfo : EIATTR_KPARAM_INFO
	.align		4
.L_791:
        /*0028*/ 	.byte	0x04, 0x17
        /*002a*/ 	.short	(.L_793 - .L_792)
.L_792:
        /*002c*/ 	.word	0x00000000
        /*0030*/ 	.short	0x0000
        /*0032*/ 	.short	0x0000
        /*0034*/ 	.byte	0x00, 0xf0, 0x11, 0x00


	//----- nvinfo : EIATTR_SPARSE_MMA_MASK
	.align		4
.L_793:
        /*0038*/ 	.byte	0x03, 0x50
        /*003a*/ 	.short	0x0000


	//----- nvinfo : EIATTR_MAXREG_COUNT
	.align		4
        /*003c*/ 	.byte	0x03, 0x1b
        /*003e*/ 	.short	0x00ff


	//----- nvinfo : EIATTR_MERCURY_ISA_VERSION
	.align		4
        /*0040*/ 	.byte	0x03, 0x5f
        /*0042*/ 	.short	0x0101


	//----- nvinfo : EIATTR_VRC_CTA_INIT_COUNT
	.align		4
        /*0044*/ 	.byte	0x02, 0x4a
	.zero		1
	.zero		1


	//----- nvinfo : EIATTR_EXIT_INSTR_OFFSETS
	.align		4
        /*0048*/ 	.byte	0x04, 0x1c
        /*004a*/ 	.short	(.L_795 - .L_794)


	//   ....[0]....
.L_794:
        /*004c*/ 	.word	0x00005cb0


	//   ....[1]....
        /*0050*/ 	.word	0x00005d00


	//   ....[2]....
        /*0054*/ 	.word	0x0000b000


	//----- nvinfo : EIATTR_MAX_THREADS
	.align		4
.L_795:
        /*0058*/ 	.byte	0x04, 0x05
        /*005a*/ 	.short	(.L_797 - .L_796)
.L_796:
        /*005c*/ 	.word	0x00000080
        /*0060*/ 	.word	0x00000001
        /*0064*/ 	.word	0x00000001


	//----- nvinfo : EIATTR_CRS_STACK_SIZE
	.align		4
.L_797:
        /*0068*/ 	.byte	0x04, 0x1e
        /*006a*/ 	.short	(.L_799 - .L_798)
.L_798:
        /*006c*/ 	.word	0x00000000


	//----- nvinfo : EIATTR_CBANK_PARAM_SIZE
	.align		4
.L_799:
        /*0070*/ 	.byte	0x03, 0x19
        /*0072*/ 	.short	0x0018


	//----- nvinfo : EIATTR_PARAM_CBANK
	.align		4
        /*0074*/ 	.byte	0x04, 0x0a
        /*0076*/ 	.short	(.L_801 - .L_800)
	.align		4
.L_800:
        /*0078*/ 	.word	index@(.nv.constant0._ZN2at6native29vectorized_elementwise_kernelILi8EZZZNS0_17atanh_kernel_cudaERNS_18TensorIteratorBaseEENKUlvE0_clEvENKUlvE_clEvEUldE_St5arrayIPcLm2EEEEviT0_T1_)
        /*007c*/ 	.short	0x0380
        /*007e*/ 	.short	0x0018


	//----- nvinfo : EIATTR_SW_WAR
	.align		4
.L_801:
        /*0080*/ 	.byte	0x04, 0x36
        /*0082*/ 	.short	(.L_803 - .L_802)
.L_802:
        /*0084*/ 	.word	0x00000008
.L_803:


//--------------------- .nv.callgraph             --------------------------
	.section	.nv.callgraph,"",@"SHT_CUDA_CALLGRAPH"
	.align	4
	.sectionentsize	8
	.align		4
        /*0000*/ 	.word	0x00000000
	.align		4
        /*0004*/ 	.word	0xffffffff
	.align		4
        /*0008*/ 	.word	index@(_ZN2at6native18elementwise_kernelILi128ELi4EZNS0_15gpu_kernel_implIZZZNS0_17atanh_kernel_cudaERNS_18TensorIteratorBaseEENKUlvE0_clEvENKUlvE2_clEvEUlN3c108BFloat16EE_EEvS4_RKT_EUliE_EEviT1_)
	.align		4
        /*000c*/ 	.word	index@(__assertfail)
	.align		4
        /*0010*/ 	.word	index@(_ZN2at6native27unrolled_elementwise_kernelIZZZNS0_17atanh_kernel_cudaERNS_18TensorIteratorBaseEENKUlvE0_clEvENKUlvE2_clEvEUlN3c108BFloat16EE_St5arrayIPcLm2EELi4E23TrivialOffsetCalculatorILi1EjESD_NS0_6memory12LoadWithCastILi1EEENSE_13StoreWithCastILi1EEEEEviT_T0_T2_T3_T4_T5_)
	.align		4
        /*0014*/ 	.word	index@(__assertfail)
	.align		4
        /*0018*/ 	.word	index@(_ZN2at6native18elementwise_kernelILi128ELi4EZNS0_15gpu_kernel_implIZZZNS0_17atanh_kernel_cudaERNS_18TensorIteratorBaseEENKUlvE0_clEvENKUlvE1_clEvEUlN3c104HalfEE_EEvS4_RKT_EUliE_EEviT1_)
	.align		4
        /*001c*/ 	.word	index@(__assertfail)
	.align		4
        /*0020*/ 	.word	index@(_ZN2at6native27unrolled_elementwise_kernelIZZZNS0_17atanh_kernel_cudaERNS_18TensorIteratorBaseEENKUlvE0_clEvENKUlvE1_clEvEUlN3c104HalfEE_St5arrayIPcLm2EELi4E23TrivialOffsetCalculatorILi1EjESD_NS0_6memory12LoadWithCastILi1EEENSE_13StoreWithCastILi1EEEEEviT_T0_T2_T3_T4_T5_)
	.align		4
        /*0024*/ 	.word	index@(__assertfail)
	.align		4
        /*0028*/ 	.word	index@(_ZN2at6native18elementwise_kernelILi128ELi4EZNS0_15gpu_kernel_implIZZZNS0_17atanh_kernel_cudaERNS_18TensorIteratorBaseEENKUlvE0_clEvENKUlvE0_clEvEUlfE_EEvS4_RKT_EUliE_EEviT1_)
	.align		4
        /*002c*/ 	.word	index@(__assertfail)
	.align		4
        /*0030*/ 	.word	index@(_ZN2at6native27unrolled_elementwise_kernelIZZZNS0_17atanh_kernel_cudaERNS_18TensorIteratorBaseEENKUlvE0_clEvENKUlvE0_clEvEUlfE_St5arrayIPcLm2EELi4E23TrivialOffsetCalculatorILi1EjESB_NS0_6memory12LoadWithCastILi1EEENSC_13StoreWithCastILi1EEEEEviT_T0_T2_T3_T4_T5_)
	.align		4
        /*0034*/ 	.word	index@(__assertfail)
	.align		4
        /*0038*/ 	.word	index@(_ZN2at6native18elementwise_kernelILi128ELi4EZNS0_15gpu_kernel_implIZZZNS0_17atanh_kernel_cudaERNS_18TensorIteratorBaseEENKUlvE0_clEvENKUlvE_clEvEUldE_EEvS4_RKT_EUliE_EEviT1_)
	.align		4
        /*003c*/ 	.word	index@(__assertfail)
	.align		4
        /*0040*/ 	.word	index@(_ZN2at6native27unrolled_elementwise_kernelIZZZNS0_17atanh_kernel_cudaERNS_18TensorIteratorBaseEENKUlvE0_clEvENKUlvE_clEvEUldE_St5arrayIPcLm2EELi4E23TrivialOffsetCalculatorILi1EjESB_NS0_6memory12LoadWithCastILi1EEENSC_13StoreWithCastILi1EEEEEviT_T0_T2_T3_T4_T5_)
	.align		4
        /*0044*/ 	.word	index@(__assertfail)
	.align		4
        /*0048*/ 	.word	0x00000000
	.align		4
        /*004c*/ 	.word	0xfffffffe
	.align		4
        /*0050*/ 	.word	0x00000000
	.align		4
        /*0054*/ 	.word	0xfffffffd
	.align		4
        /*0058*/ 	.word	0x00000000
	.align		4
        /*005c*/ 	.word	0xfffffffc


//--------------------- .nv.constant4             --------------------------
	.section	.nv.constant4,"a",@progbits
	.align	8
	.align		8
.nv.constant4:
        /*0000*/ 	.dword	__assertfail
	.align		8
        /*0008*/ 	.dword	__unnamed_1
	.align		8
        /*0010*/ 	.dword	__unnamed_2
	.align		8
        /*0018*/ 	.dword	__unnamed_3
	.align		8
        /*0020*/ 	.dword	__unnamed_4
	.align		8
        /*0028*/ 	.dword	__unnamed_5
	.align		8
        /*0030*/ 	.dword	__unnamed_6
	.align		8
        /*0038*/ 	.dword	__unnamed_7
	.align		8
        /*0040*/ 	.dword	__unnamed_8
	.align		8
        /*0048*/ 	.dword	_ZN59_INTERNAL_eaf5bf6f_28_UnaryGeometricAtanhKernel_cu_8ced36954cuda3std3__45__cpo5beginE
	.align		8
        /*0050*/ 	.dword	_ZN59_INTERNAL_eaf5bf6f_28_UnaryGeometricAtanhKernel_cu_8ced36954cuda3std3__45__cpo3endE
	.align		8
        /*0058*/ 	.dword	_ZN59_INTERNAL_eaf5bf6f_28_UnaryGeometricAtanhKernel_cu_8ced36954cuda3std3__45__cpo6cbeginE
	.align		8
        /*0060*/ 	.dword	_ZN59_INTERNAL_eaf5bf6f_28_UnaryGeometricAtanhKernel_cu_8ced36954cuda3std3__45__cpo4cendE
	.align		8
        /*0068*/ 	.dword	_ZN59_INTERNAL_eaf5bf6f_28_UnaryGeometricAtanhKernel_cu_8ced36954cuda3std3__45__cpo6rbeginE
	.align		8
        /*0070*/ 	.dword	_ZN59_INTERNAL_eaf5bf6f_28_UnaryGeometricAtanhKernel_cu_8ced36954cuda3std3__45__cpo4rendE
	.align		8
        /*0078*/ 	.dword	_ZN59_INTERNAL_eaf5bf6f_28_UnaryGeometricAtanhKernel_cu_8ced36954cuda3std3__45__cpo7crbeginE
	.align		8
        /*0080*/ 	.dword	_ZN59_INTERNAL_eaf5bf6f_28_UnaryGeometricAtanhKernel_cu_8ced36954cuda3std3__45__cpo5crendE
	.align		8
        /*0088*/ 	.dword	_ZN59_INTERNAL_eaf5bf6f_28_UnaryGeometricAtanhKernel_cu_8ced36954cuda3std3__461_GLOBAL__N__eaf5bf6f_28_UnaryGeometricAtanhKernel_cu_8ced36956ignoreE
	.align		8
        /*0090*/ 	.dword	_ZN59_INTERNAL_eaf5bf6f_28_UnaryGeometricAtanhKernel_cu_8ced36954cuda3std3__419piecewise_constructE
	.align		8
        /*0098*/ 	.dword	_ZN59_INTERNAL_eaf5bf6f_28_UnaryGeometricAtanhKernel_cu_8ced36954cuda3std3__48in_placeE
	.align		8
        /*00a0*/ 	.dword	_ZN59_INTERNAL_eaf5bf6f_28_UnaryGeometricAtanhKernel_cu_8ced36954cuda3std3__420unreachable_sentinelE
	.align		8
        /*00a8*/ 	.dword	_ZN59_INTERNAL_eaf5bf6f_28_UnaryGeometricAtanhKernel_cu_8ced36954cuda3std6ranges3__45__cpo4swapE
	.align		8
        /*00b0*/ 	.dword	_ZN59_INTERNAL_eaf5bf6f_28_UnaryGeometricAtanhKernel_cu_8ced36954cuda3std6ranges3__45__cpo9iter_moveE
	.align		8
        /*00b8*/ 	.dword	_ZN59_INTERNAL_eaf5bf6f_28_UnaryGeometricAtanhKernel_cu_8ced36954cuda3std6ranges3__45__cpo5beginE
	.align		8
        /*00c0*/ 	.dword	_ZN59_INTERNAL_eaf5bf6f_28_UnaryGeometricAtanhKernel_cu_8ced36954cuda3std6ranges3__45__cpo3endE
	.align		8
        /*00c8*/ 	.dword	_ZN59_INTERNAL_eaf5bf6f_28_UnaryGeometricAtanhKernel_cu_8ced36954cuda3std6ranges3__45__cpo6cbeginE
	.align		8
        /*00d0*/ 	.dword	_ZN59_INTERNAL_eaf5bf6f_28_UnaryGeometricAtanhKernel_cu_8ced36954cuda3std6ranges3__45__cpo4cendE
	.align		8
        /*00d8*/ 	.dword	_ZN59_INTERNAL_eaf5bf6f_28_UnaryGeometricAtanhKernel_cu_8ced36954cuda3std6ranges3__45__cpo7advanceE
	.align		8
        /*00e0*/ 	.dword	_ZN59_INTERNAL_eaf5bf6f_28_UnaryGeometricAtanhKernel_cu_8ced36954cuda3std6ranges3__45__cpo9iter_swapE
	.align		8
        /*00e8*/ 	.dword	_ZN59_INTERNAL_eaf5bf6f_28_UnaryGeometricAtanhKernel_cu_8ced36954cuda3std6ranges3__45__cpo4nextE
	.align		8
        /*00f0*/ 	.dword	_ZN59_INTERNAL_eaf5bf6f_28_UnaryGeometricAtanhKernel_cu_8ced36954cuda3std6ranges3__45__cpo4prevE
	.align		8
        /*00f8*/ 	.dword	_ZN59_INTERNAL_eaf5bf6f_28_UnaryGeometricAtanhKernel_cu_8ced36954cuda3std6ranges3__45__cpo4dataE
	.align		8
        /*0100*/ 	.dword	_ZN59_INTERNAL_eaf5bf6f_28_UnaryGeometricAtanhKernel_cu_8ced36954cuda3std6ranges3__45__cpo5cdataE
	.align		8
        /*0108*/ 	.dword	_ZN59_INTERNAL_eaf5bf6f_28_UnaryGeometricAtanhKernel_cu_8ced36954cuda3std6ranges3__45__cpo4sizeE
	.align		8
        /*0110*/ 	.dword	_ZN59_INTERNAL_eaf5bf6f_28_UnaryGeometricAtanhKernel_cu_8ced36954cuda3std6ranges3__45__cpo5ssizeE
	.align		8
        /*0118*/ 	.dword	_ZN59_INTERNAL_eaf5bf6f_28_UnaryGeometricAtanhKernel_cu_8ced36954cuda3std6ranges3__45__cpo8distanceE
	.align		8
        /*0120*/ 	.dword	_ZN59_INTERNAL_eaf5bf6f_28_UnaryGeometricAtanhKernel_cu_8ced36956thrust24THRUST_300001_SM_1000_NS6system6detail10sequential3seqE
	.align		8
        /*0128*/ 	.dword	$str$6
	.align		8
        /*0130*/ 	.dword	$str$7


//--------------------- .text._ZN2at6native18elementwise_kernelILi128ELi4EZNS0_15gpu_kernel_implIZZZNS0_17atanh_kernel_cudaERNS_18TensorIteratorBaseEENKUlvE0_clEvENKUlvE2_clEvEUlN3c108BFloat16EE_EEvS4_RKT_EUliE_EEviT1_ --------------------------
	.section	.text._ZN2at6native18elementwise_kernelILi128ELi4EZNS0_15gpu_kernel_implIZZZNS0_17atanh_kernel_cudaERNS_18TensorIteratorBaseEENKUlvE0_clEvENKUlvE2_clEvEUlN3c108BFloat16EE_EEvS4_RKT_EUliE_EEviT1_,"ax",@progbits
	.align	128
        .global         _ZN2at6native18elementwise_kernelILi128ELi4EZNS0_15gpu_kernel_implIZZZNS0_17atanh_kernel_cudaERNS_18TensorIteratorBaseEENKUlvE0_clEvENKUlvE2_clEvEUlN3c108BFloat16EE_EEvS4_RKT_EUliE_EEviT1_
        .type           _ZN2at6native18elementwise_kernelILi128ELi4EZNS0_15gpu_kernel_implIZZZNS0_17atanh_kernel_cudaERNS_18TensorIteratorBaseEENKUlvE0_clEvENKUlvE2_clEvEUlN3c108BFloat16EE_EEvS4_RKT_EUliE_EEviT1_,@function
        .size           _ZN2at6native18elementwise_kernelILi128ELi4EZNS0_15gpu_kernel_implIZZZNS0_17atanh_kernel_cudaERNS_18TensorIteratorBaseEENKUlvE0_clEvENKUlvE2_clEvEUlN3c108BFloat16EE_EEvS4_RKT_EUliE_EEviT1_,(.L_x_3111 - _ZN2at6native18elementwise_kernelILi128ELi4EZNS0_15gpu_kernel_implIZZZNS0_17atanh_kernel_cudaERNS_18TensorIteratorBaseEENKUlvE0_clEvENKUlvE2_clEvEUlN3c108BFloat16EE_EEvS4_RKT_EUliE_EEviT1_)
        .other          _ZN2at6native18elementwise_kernelILi128ELi4EZNS0_15gpu_kernel_implIZZZNS0_17atanh_kernel_cudaERNS_18TensorIteratorBaseEENKUlvE0_clEvENKUlvE2_clEvEUlN3c108BFloat16EE_EEvS4_RKT_EUliE_EEviT1_,@"STO_CUDA_ENTRY STV_DEFAULT"
_ZN2at6native18elementwise_kernelILi128ELi4EZNS0_15gpu_kernel_implIZZZNS0_17atanh_kernel_cudaERNS_18TensorIteratorBaseEENKUlvE0_clEvENKUlvE2_clEvEUlN3c108BFloat16EE_EEvS4_RKT_EUliE_EEviT1_:
.text._ZN2at6native18elementwise_kernelILi128ELi4EZNS0_15gpu_kernel_implIZZZNS0_17atanh_kernel_cudaERNS_18TensorIteratorBaseEENKUlvE0_clEvENKUlvE2_clEvEUlN3c108BFloat16EE_EEvS4_RKT_EUliE_EEviT1_:
[----:B------:R-:W0:Y:S01]  /*0000*/  LDC R1, c[0x0][0x37c] ;  /* 0x0000df00ff017b82 */ /* 0x000e220000000800 */
[----:B------:R-:W1:Y:S07]  /*0010*/  S2R R17, SR_TID.X ;  /* 0x0000000000117919 */ /* 0x000e6e0000002100 */
[----:B------:R-:W2:Y:S01]  /*0020*/  S2UR UR4, SR_CTAID.X ;  /* 0x00000000000479c3 */ /* 0x000ea20000002500 */
[----:B------:R-:W3:Y:S01]  /*0030*/  LDCU UR39, c[0x0][0x388] ;  /* 0x00007100ff2777ac */ /* 0x000ee20008000800 */
[----:B------:R-:W-:Y:S01]  /*0040*/  BSSY.RECONVERGENT B6, `(.L_x_0) ;  /* 0x000034d000067945 */ /* 0x000fe20003800200 */
[----:B------:R-:W4:Y:S01]  /*0050*/  LDCU UR5, c[0x0][0x380] ;  /* 0x00007000ff0577ac */ /* 0x000f220008000800 */
[----:B------:R-:W0:Y:S01]  /*0060*/  LDCU.64 UR36, c[0x0][0x358] ;  /* 0x00006b00ff2477ac */ /* 0x000e220008000a00 */
[----:B------:R-:W0:Y:S01]  /*0070*/  LDCU.U8 UR41, c[0x0][0x592] ;  /* 0x0000b240ff2977ac */ /* 0x000e220008000000 */
[----:B------:R-:W0:Y:S01]  /*0080*/  LDCU.U8 UR42, c[0x0][0x591] ;  /* 0x0000b220ff2a77ac */ /* 0x000e220008000000 */
[----:B---3--:R-:W-:-:S02]  /*0090*/  UIADD3 UR40, UPT, UPT, UR39, -0x1, URZ ;  /* 0xffffffff27287890 */ /* 0x008fc4000fffe0ff */
[----:B--2---:R-:W-:Y:S02]  /*00a0*/  USHF.L.U32 UR4, UR4, 0x9, URZ ;  /* 0x0000000904047899 */ /* 0x004fe400080006ff */
[----:B------:R-:W-:-:S04]  /*00b0*/  UISETP.LT.U32.AND UP0, UPT, UR40, 0x18, UPT ;  /* 0x000000182800788c */ /* 0x000fc8000bf01070 */
[----:B------:R-:W-:Y:S01]  /*00c0*/  USEL UR38, UR40, 0x18, UP0 ;  /* 0x0000001828267887 */ /* 0x000fe20008000000 */
[----:B-1----:R-:W-:-:S03]  /*00d0*/  LOP3.LUT R17, R17, UR4, RZ, 0xfc, !PT ;  /* 0x0000000411117c12 */ /* 0x002fc6000f8efcff */
[----:B------:R-:W-:Y:S01]  /*00e0*/  UIADD3 UR38, UPT, UPT, UR38, 0x1, URZ ;  /* 0x0000000126267890 */ /* 0x000fe2000fffe0ff */
[----:B----4-:R-:W-:-:S13]  /*00f0*/  ISETP.GE.AND P0, PT, R17, UR5, PT ;  /* 0x0000000511007c0c */ /* 0x010fda000bf06270 */
[----:B0-----:R-:W-:Y:S05]  /*0100*/  @P0 BRA `(.L_x_1) ;  /* 0x0000003400000947 */ /* 0x001fea0003800000 */
[----:B------:R-:W-:Y:S01]  /*0110*/  UISETP.NE.AND UP0, UPT, UR39, URZ, UPT ;  /* 0x000000ff2700728c */ /* 0x000fe2000bf05270 */
[----:B------:R-:W-:Y:S02]  /*0120*/  IMAD.MOV.U32 R0, RZ, RZ, RZ ;  /* 0x000000ffff007224 */ /* 0x000fe400078e00ff */
[----:B------:R-:W-:-:S06]  /*0130*/  IMAD.MOV.U32 R16, RZ, RZ, RZ ;  /* 0x000000ffff107224 */ /* 0x000fcc00078e00ff */
[----:B------:R-:W-:Y:S05]  /*0140*/  BRA.U !UP0, `(.L_x_2) ;  /* 0x0000001108a87547 */ /* 0x000fea000b800000 */
[----:B------:R-:W0:Y:S01]  /*0150*/  LDCU.64 UR4, c[0x0][0x390] ;  /* 0x00007200ff0477ac */ /* 0x000e220008000a00 */
[----:B------:R-:W-:Y:S01]  /*0160*/  HFMA2 R16, -RZ, RZ, 0, 0 ;  /* 0x00000000ff107431 */ /* 0x000fe200000001ff */
[----:B------:R-:W1:Y:S01]  /*0170*/  LDCU UR6, c[0x0][0x38c] ;  /* 0x00007180ff0677ac */ /* 0x000e620008000800 */
[----:B------:R-:W2:Y:S01]  /*0180*/  LDCU.64 UR8, c[0x0][0x4b8] ;  /* 0x00009700ff0877ac */ /* 0x000ea20008000a00 */
[----:B------:R-:W-:Y:S02]  /*0190*/  UISETP.NE.AND UP0, UPT, UR40, URZ, UPT ;  /* 0x000000ff2800728c */ /* 0x000fe4000bf05270 */
[----:B0-----:R-:W-:-:S05]  /*01a0*/  IMAD.HI.U32 R2, R17, UR4, R16 ;  /* 0x0000000411027c27 */ /* 0x001fca000f8e0010 */
[----:B------:R-:W-:-:S05]  /*01b0*/  SHF.R.U32.HI R3, RZ, UR5, R2 ;  /* 0x00000005ff037c19 */ /* 0x000fca0008011602 */
[----:B------:R-:W-:-:S04]  /*01c0*/  IMAD.MOV R0, RZ, RZ, -R3 ;  /* 0x000000ffff007224 */ /* 0x000fc800078e0a03 */
[----:B-1----:R-:W-:-:S04]  /*01d0*/  IMAD R0, R0, UR6, R17 ;  /* 0x0000000600007c24 */ /* 0x002fc8000f8e0211 */
[C---:B--2---:R-:W-:Y:S02]  /*01e0*/  IMAD R16, R0.reuse, UR8, RZ ;  /* 0x0000000800107c24 */ /* 0x044fe4000f8e02ff */
[----:B------:R-:W-:Y:S01]  /*01f0*/  IMAD R0, R0, UR9, RZ ;  /* 0x0000000900007c24 */ /* 0x000fe2000f8e02ff */
[----:B------:R-:W-:Y:S06]  /*0200*/  BRA.U !UP0, `(.L_x_2) ;  /* 0x0000001108787547 */ /* 0x000fec000b800000 */
[----:B------:R-:W0:Y:S01]  /*0210*/  LDCU.64 UR6, c[0x0][0x398] ;  /* 0x00007300ff0677ac */ /* 0x000e220008000a00 */
[----:B------:R-:W-:Y:S01]  /*0220*/  IMAD.MOV.U32 R2, RZ, RZ, RZ ;  /* 0x000000ffff027224 */ /* 0x000fe200078e00ff */
[----:B------:R-:W1:Y:S01]  /*0230*/  LDCU UR4, c[0x0][0x3a0] ;  /* 0x00007400ff0477ac */ /* 0x000e620008000800 */
[----:B------:R-:W2:Y:S01]  /*0240*/  LDCU.64 UR8, c[0x0][0x4c0] ;  /* 0x00009800ff0877ac */ /* 0x000ea20008000a00 */
[----:B------:R-:W-:Y:S01]  /*0250*/  UISETP.NE.AND UP0, UPT, UR38, 0x2, UPT ;  /* 0x000000022600788c */ /* 0x000fe2000bf05270 */
[----:B0-----:R-:W-:-:S05]  /*0260*/  IMAD.HI.U32 R4, R3, UR7, R2 ;  /* 0x0000000703047c27 */ /* 0x001fca000f8e0002 */
[----:B-1----:R-:W-:-:S04]  /*0270*/  SHF.R.U32.HI R5, RZ, UR4, R4 ;  /* 0x00000004ff057c19 */ /* 0x002fc80008011604 */
[----:B------:R-:W-:-:S05]  /*0280*/  IADD3 R2, PT, PT, -R5, RZ, RZ ;  /* 0x000000ff05027210 */ /* 0x000fca0007ffe1ff */
[----:B------:R-:W-:-:S04]  /*0290*/  IMAD R3, R2, UR6, R3 ;  /* 0x0000000602037c24 */ /* 0x000fc8000f8e0203 */
[C---:B--2---:R-:W-:Y:S02]  /*02a0*/  IMAD R16, R3.reuse, UR8, R16 ;  /* 0x0000000803107c24 */ /* 0x044fe4000f8e0210 */
[----:B------:R-:W-:Y:S01]  /*02b0*/  IMAD R0, R3, UR9, R0 ;  /* 0x0000000903007c24 */ /* 0x000fe2000f8e0200 */
[----:B------:R-:W-:Y:S06]  /*02c0*/  BRA.U !UP0, `(.L_x_2) ;  /* 0x0000001108487547 */ /* 0x000fec000b800000 */
[----:B------:R-:W0:Y:S01]  /*02d0*/  LDCU.64 UR4, c[0x0][0x3a8] ;  /* 0x00007500ff0477ac */ /* 0x000e220008000a00 */
[----:B------:R-:W-:Y:S01]  /*02e0*/  IMAD.MOV.U32 R4, RZ, RZ, RZ ;  /* 0x000000ffff047224 */ /* 0x000fe200078e00ff */
[----:B------:R-:W1:Y:S01]  /*02f0*/  LDCU UR6, c[0x0][0x3a4] ;  /* 0x00007480ff0677ac */ /* 0x000e620008000800 */
[----:B------:R-:W2:Y:S01]  /*0300*/  LDCU.64 UR8, c[0x0][0x4c8] ;  /* 0x00009900ff0877ac */ /* 0x000ea20008000a00 */
[----:B------:R-:W-:Y:S01]  /*0310*/  UISETP.NE.AND UP0, UPT, UR38, 0x3, UPT ;  /* 0x000000032600788c */ /* 0x000fe2000bf05270 */
[----:B0-----:R-:W-:-:S05]  /*0320*/  IMAD.HI.U32 R2, R5, UR4, R4 ;  /* 0x0000000405027c27 */ /* 0x001fca000f8e0004 */
[----:B------:R-:W-:-:S05]  /*0330*/  SHF.R.U32.HI R3, RZ, UR5, R2 ;  /* 0x00000005ff037c19 */ /* 0x000fca0008011602 */
[----:B------:R-:W-:-:S04]  /*0340*/  IMAD.MOV R4, RZ, RZ, -R3 ;  /* 0x000000ffff047224 */ /* 0x000fc800078e0a03 */
[----:B-1----:R-:W-:-:S04]  /*0350*/  IMAD R5, R4, UR6, R5 ;  /* 0x0000000604057c24 */ /* 0x002fc8000f8e0205 */
[C---:B--2---:R-:W-:Y:S02]  /*0360*/  IMAD R16, R5.reuse, UR8, R16 ;  /* 0x0000000805107c24 */ /* 0x044fe4000f8e0210 */
[----:B------:R-:W-:Y:S01]  /*0370*/  IMAD R0, R5, UR9, R0 ;  /* 0x0000000905007c24 */ /* 0x000fe2000f8e0200 */
[----:B------:R-:W-:Y:S06]  /*0380*/  BRA.U !UP0, `(.L_x_2) ;  /* 0x0000001108187547 */ /* 0x000fec000b800000 */
[----:B------:R-:W0:Y:S01]  /*0390*/  LDCU.64 UR6, c[0x0][0x3b0] ;  /* 0x00007600ff0677ac */ /* 0x000e220008000a00 */
[----:B------:R-:W-:Y:S01]  /*03a0*/  MOV R2, RZ ;  /* 0x000000ff00027202 */ /* 0x000fe20000000f00 */
[----:B------:R-:W1:Y:S01]  /*03b0*/  LDCU UR4, c[0x0][0x3b8] ;  /* 0x00007700ff0477ac */ /* 0x000e620008000800 */
[----:B------:R-:W2:Y:S01]  /*03c0*/  LDCU.64 UR8, c[0x0][0x4d0] ;  /* 0x00009a00ff0877ac */ /* 0x000ea20008000a00 */
[----:B------:R-:W-:Y:S02]  /*03d0*/  UISETP.NE.AND UP0, UPT, UR38, 0x4, UPT ;  /* 0x000000042600788c */ /* 0x000fe4000bf05270 */
[----:B0-----:R-:W-:-:S05]  /*03e0*/  IMAD.HI.U32 R4, R3, UR7, R2 ;  /* 0x0000000703047c27 */ /* 0x001fca000f8e0002 */
[----:B-1----:R-:W-:-:S05]  /*03f0*/  SHF.R.U32.HI R5, RZ, UR4, R4 ;  /* 0x00000004ff057c19 */ /* 0x002fca0008011604 */
[----:B------:R-:W-:-:S04]  /*0400*/  IMAD.MOV R2, RZ, RZ, -R5 ;  /* 0x000000ffff027224 */ /* 0x000fc800078e0a05 */
        /* <DEDUP_REMOVED lines=10> */
[----:B------:R-:W-:-:S04]  /*04b0*/  SHF.R.U32.HI R3, RZ, UR5, R2 ;  /* 0x00000005ff037c19 */ /* 0x000fc80008011602 */
[----:B------:R-:W-:-:S05]  /*04c0*/  IADD3 R4, PT, PT, -R3, RZ, RZ ;  /* 0x000000ff03047210 */ /* 0x000fca0007ffe1ff */
[----:B-1----:R-:W-:-:S04]  /*04d0*/  IMAD R5, R4, UR6, R5 ;  /* 0x0000000604057c24 */ /* 0x002fc8000f8e0205 */
        /* <DEDUP_REMOVED lines=16> */
[----:B------:R-:W-:Y:S01]  /*05e0*/  HFMA2 R4, -RZ, RZ, 0, 0 ;  /* 0x00000000ff047431 */ /* 0x000fe200000001ff */
[----:B------:R-:W1:Y:S01]  /*05f0*/  LDCU UR6, c[0x0][0x3d4] ;  /* 0x00007a80ff0677ac */ /* 0x000e620008000800 */
[----:B------:R-:W2:Y:S01]  /*0600*/  LDCU.64 UR8, c[0x0][0x4e8] ;  /* 0x00009d00ff0877ac */ /* 0x000ea20008000a00 */
[----:B------:R-:W-:Y:S02]  /*0610*/  UISETP.NE.AND UP0, UPT, UR38, 0x7, UPT ;  /* 0x000000072600788c */ /* 0x000fe4000bf05270 */
        /* <DEDUP_REMOVED lines=214> */
[----:B------:R-:W2:Y:S03]  /*1380*/  LDCU.64 UR8, c[0x0][0x578] ;  /* 0x0000af00ff0877ac */ /* 0x000ea60008000a00 */
[----:B0-----:R-:W-:-:S05]  /*1390*/  IMAD.HI.U32 R2, R5, UR4, R4 ;  /* 0x0000000405027c27 */ /* 0x001fca000f8e0004 */
[----:B------:R-:W-:-:S05]  /*13a0*/  SHF.R.U32.HI R2, RZ, UR5, R2 ;  /* 0x00000005ff027c19 */ /* 0x000fca0008011602 */
[----:B------:R-:W-:-:S04]  /*13b0*/  IMAD.MOV R3, RZ, RZ, -R2 ;  /* 0x000000ffff037224 */ /* 0x000fc800078e0a02 */
[----:B-1----:R-:W-:-:S04]  /*13c0*/  IMAD R5, R3, UR6, R5 ;  /* 0x0000000603057c24 */ /* 0x002fc8000f8e0205 */
[C---:B--2---:R-:W-:Y:S02]  /*13d0*/  IMAD R16, R5.reuse, UR8, R16 ;  /* 0x0000000805107c24 */ /* 0x044fe4000f8e0210 */
[----:B------:R-:W-:-:S07]  /*13e0*/  IMAD R0, R5, UR9, R0 ;  /* 0x0000000905007c24 */ /* 0x000fce000f8e0200 */
.L_x_2:
[----:B------:R-:W0:Y:S01]  /*13f0*/  LDCU.64 UR6, c[0x0][0x588] ;  /* 0x0000b100ff0677ac */ /* 0x000e220008000a00 */
[----:B------:R-:W-:-:S04]  /*1400*/  UPRMT UR4, UR41, 0x9910, URZ ;  /* 0x0000991029047896 */ /* 0x000fc800080000ff */
[----:B------:R-:W-:Y:S01]  /*1410*/  UISETP.GT.AND UP0, UPT, UR4, 0x9, UPT ;  /* 0x000000090400788c */ /* 0x000fe2000bf04270 */
[----:B0-----:R-:W-:-:S05]  /*1420*/  IADD3 R2, P0, PT, R0, UR6, RZ ;  /* 0x0000000600027c10 */ /* 0x001fca000ff1e0ff */
[----:B------:R-:W-:-:S03]  /*1430*/  IMAD.X R3, RZ, RZ, UR7, P0 ;  /* 0x00000007ff037e24 */ /* 0x000fc600080e06ff */
[----:B------:R-:W-:Y:S05]  /*1440*/  BRA.U UP0, `(.L_x_3) ;  /* 0x0000000500107547 */ /* 0x000fea000b800000 */
[----:B------:R-:W-:-:S09]  /*1450*/  UISETP.GT.AND UP0, UPT, UR4, 0x4, UPT ;  /* 0x000000040400788c */ /* 0x000fd2000bf04270 */
[----:B------:R-:W-:Y:S05]  /*1460*/  BRA.U UP0, `(.L_x_4) ;  /* 0x0000000100807547 */ /* 0x000fea000b800000 */
[----:B------:R-:W-:-:S09]  /*1470*/  UISETP.GT.AND UP0, UPT, UR4, 0x1, UPT ;  /* 0x000000010400788c */ /* 0x000fd2000bf04270 */
[----:B------:R-:W-:Y:S05]  /*1480*/  BRA.U UP0, `(.L_x_5) ;  /* 0x0000000100307547 */ /* 0x000fea000b800000 */
[----:B------:R-:W-:-:S09]  /*1490*/  UISETP.NE.AND UP0, UPT, UR41, URZ, UPT ;  /* 0x000000ff2900728c */ /* 0x000fd2000bf05270 */
[----:B------:R-:W-:Y:S05]  /*14a0*/  BRA.U !UP0, `(.L_x_6) ;  /* 0x0000000108187547 */ /* 0x000fea000b800000 */
[----:B------:R-:W-:-:S09]  /*14b0*/  UISETP.NE.AND UP0, UPT, UR4, 0x1, UPT ;  /* 0x000000010400788c */ /* 0x000fd2000bf05270 */
[----:B------:R-:W-:Y:S05]  /*14c0*/  BRA.U UP0, `(.L_x_7) ;  /* 0x0000000d00147547 */ /* 0x000fea000b800000 */
[----:B------:R-:W2:Y:S02]  /*14d0*/  LDG.E.S8 R2, desc[UR36][R2.64] ;  /* 0x0000002402027981 */ /* 0x000ea4000c1e1300 */
[----:B--2---:R-:W0:Y:S02]  /*14e0*/  I2F.S16 R0, R2 ;  /* 0x0000000200007306 */ /* 0x004e240000101400 */
[----:B0-----:R-:W-:Y:S01]  /*14f0*/  F2FP.BF16.F32.PACK_AB R0, RZ, R0 ;  /* 0x00000000ff00723e */ /* 0x001fe200000010ff */
[----:B------:R-:W-:Y:S06]  /*1500*/  BRA `(.L_x_8) ;  /* 0x0000000c00947947 */ /* 0x000fec0003800000 */
.L_x_6:
[----:B------:R-:W2:Y:S02]  /*1510*/  LDG.E.U8 R2, desc[UR36][R2.64] ;  /* 0x0000002402027981 */ /* 0x000ea4000c1e1100 */
[----:B--2---:R-:W-:-:S04]  /*1520*/  I2FP.F32.U32 R0, R2 ;  /* 0x0000000200007245 */ /* 0x004fc80000201000 */
[----:B------:R-:W-:Y:S01]  /*1530*/  F2FP.BF16.F32.PACK_AB R0, RZ, R0 ;  /* 0x00000000ff00723e */ /* 0x000fe200000010ff */
[----:B------:R-:W-:Y:S06]  /*1540*/  BRA `(.L_x_8) ;  /* 0x0000000c00847947 */ /* 0x000fec0003800000 */
.L_x_5:
[----:B------:R-:W-:-:S09]  /*1550*/  UISETP.NE.AND UP0, UPT, UR4, 0x2, UPT ;  /* 0x000000020400788c */ /* 0x000fd2000bf05270 */
[----:B------:R-:W-:Y:S05]  /*1560*/  BRA.U !UP0, `(.L_x_9) ;  /* 0x0000000108307547 */ /* 0x000fea000b800000 */
[----:B------:R-:W-:-:S09]  /*1570*/  UISETP.NE.AND UP0, UPT, UR4, 0x3, UPT ;  /* 0x000000030400788c */ /* 0x000fd2000bf05270 */
[----:B------:R-:W-:Y:S05]  /*1580*/  BRA.U !UP0, `(.L_x_10) ;  /* 0x0000000108187547 */ /* 0x000fea000b800000 */
[----:B------:R-:W-:-:S09]  /*1590*/  UISETP.NE.AND UP0, UPT, UR4, 0x4, UPT ;  /* 0x000000040400788c */ /* 0x000fd2000bf05270 */
[----:B------:R-:W-:Y:S05]  /*15a0*/  BRA.U UP0, `(.L_x_7) ;  /* 0x0000000900dc7547 */ /* 0x000fea000b800000 */
[----:B------:R-:W2:Y:S02]  /*15b0*/  LDG.E.64 R2, desc[UR36][R2.64] ;  /* 0x0000002402027981 */ /* 0x000ea4000c1e1b00 */
[----:B--2---:R-:W0:Y:S02]  /*15c0*/  I2F.S64 R0, R2 ;  /* 0x0000000200007312 */ /* 0x004e240000301400 */
[----:B0-----:R-:W-:Y:S01]  /*15d0*/  F2FP.BF16.F32.PACK_AB R0, RZ, R0 ;  /* 0x00000000ff00723e */ /* 0x001fe200000010ff */
[----:B------:R-:W-:Y:S06]  /*15e0*/  BRA `(.L_x_8) ;  /* 0x0000000c005c7947 */ /* 0x000fec0003800000 */
.L_x_10:
[----:B------:R-:W2:Y:S02]  /*15f0*/  LDG.E R2, desc[UR36][R2.64] ;  /* 0x0000002402027981 */ /* 0x000ea4000c1e1900 */
[----:B--2---:R-:W-:-:S04]  /*1600*/  I2FP.F32.S32 R0, R2 ;  /* 0x0000000200007245 */ /* 0x004fc80000201400 */
[----:B------:R-:W-:Y:S01]  /*1610*/  F2FP.BF16.F32.PACK_AB R0, RZ, R0 ;  /* 0x00000000ff00723e */ /* 0x000fe200000010ff */
[----:B------:R-:W-:Y:S06]  /*1620*/  BRA `(.L_x_8) ;  /* 0x0000000c004c7947 */ /* 0x000fec0003800000 */
.L_x_9:
[----:B------:R-:W2:Y:S02]  /*1630*/  LDG.E.U16 R2, desc[UR36][R2.64] ;  /* 0x0000002402027981 */ /* 0x000ea4000c1e1500 */
[----:B--2---:R-:W0:Y:S02]  /*1640*/  I2F.S16 R0, R2 ;  /* 0x0000000200007306 */ /* 0x004e240000101400 */
[----:B0-----:R-:W-:Y:S01]  /*1650*/  F2FP.BF16.F32.PACK_AB R0, RZ, R0 ;  /* 0x00000000ff00723e */ /* 0x001fe200000010ff */
[----:B------:R-:W-:Y:S06]  /*1660*/  BRA `(.L_x_8) ;  /* 0x0000000c003c7947 */ /* 0x000fec0003800000 */
.L_x_4:
[----:B------:R-:W-:-:S09]  /*1670*/  UISETP.GT.AND UP0, UPT, UR4, 0x6, UPT ;  /* 0x000000060400788c */ /* 0x000fd2000bf04270 */
[----:B------:R-:W-:Y:S05]  /*1680*/  BRA.U UP0, `(.L_x_11) ;  /* 0x00000001002c7547 */ /* 0x000fea000b800000 */
[----:B------:R-:W-:-:S09]  /*1690*/  UISETP.NE.AND UP0, UPT, UR4, 0x5, UPT ;  /* 0x000000050400788c */ /* 0x000fd2000bf05270 */
[----:B------:R-:W-:Y:S05]  /*16a0*/  BRA.U !UP0, `(.L_x_12) ;  /* 0x0000000108147547 */ /* 0x000fea000b800000 */
[----:B------:R-:W-:-:S09]  /*16b0*/  UISETP.NE.AND UP0, UPT, UR4, 0x6, UPT ;  /* 0x000000060400788c */ /* 0x000fd2000bf05270 */
[----:B------:R-:W-:Y:S05]  /*16c0*/  BRA.U UP0, `(.L_x_7) ;  /* 0x0000000900947547 */ /* 0x000fea000b800000 */
[----:B------:R-:W2:Y:S02]  /*16d0*/  LDG.E R2, desc[UR36][R2.64] ;  /* 0x0000002402027981 */ /* 0x000ea4000c1e1900 */
[----:B--2---:R-:W-:Y:S01]  /*16e0*/  F2FP.BF16.F32.PACK_AB R0, RZ, R2 ;  /* 0x00000002ff00723e */ /* 0x004fe200000010ff */
[----:B------:R-:W-:Y:S06]  /*16f0*/  BRA `(.L_x_8) ;  /* 0x0000000c00187947 */ /* 0x000fec0003800000 */
.L_x_12:
[----:B------:R-:W2:Y:S02]  /*1700*/  LDG.E.U16 R0, desc[UR36][R2.64] ;  /* 0x0000002402007981 */ /* 0x000ea4000c1e1500 */
[----:B--2---:R-:W-:-:S05]  /*1710*/  HADD2.F32 R0, -RZ, R0.H0_H0 ;  /* 0x20000000ff007230 */ /* 0x004fca0000004100 */
[----:B------:R-:W-:Y:S01]  /*1720*/  F2FP.BF16.F32.PACK_AB R0, RZ, R0 ;  /* 0x00000000ff00723e */ /* 0x000fe200000010ff */
[----:B------:R-:W-:Y:S06]  /*1730*/  BRA `(.L_x_8) ;  /* 0x0000000c00087947 */ /* 0x000fec0003800000 */
.L_x_11:
[----:B------:R-:W-:-:S09]  /*1740*/  UISETP.NE.AND UP0, UPT, UR4, 0x7, UPT ;  /* 0x000000070400788c */ /* 0x000fd2000bf05270 */
[----:B------:R-:W-:Y:S05]  /*1750*/  BRA.U !UP0, `(.L_x_13) ;  /* 0x00000001082c7547 */ /* 0x000fea000b800000 */
[----:B------:R-:W-:-:S09]  /*1760*/  UISETP.NE.AND UP0, UPT, UR4, 0x8, UPT ;  /* 0x000000080400788c */ /* 0x000fd2000bf05270 */
[----:B------:R-:W-:Y:S05]  /*1770*/  BRA.U !UP0, `(.L_x_14) ;  /* 0x0000000108147547 */ /* 0x000fea000b800000 */
[----:B------:R-:W-:-:S09]  /*1780*/  UISETP.NE.AND UP0, UPT, UR4, 0x9, UPT ;  /* 0x000000090400788c */ /* 0x000fd2000bf05270 */
[----:B------:R-:W-:Y:S05]  /*1790*/  BRA.U UP0, `(.L_x_7) ;  /* 0x0000000900607547 */ /* 0x000fea000b800000 */
[----:B------:R-:W2:Y:S02]  /*17a0*/  LDG.E R2, desc[UR36][R2.64] ;  /* 0x0000002402027981 */ /* 0x000ea4000c1e1900 */
[----:B--2---:R-:W-:Y:S01]  /*17b0*/  F2FP.BF16.F32.PACK_AB R0, RZ, R2 ;  /* 0x00000002ff00723e */ /* 0x004fe200000010ff */
[----:B------:R-:W-:Y:S06]  /*17c0*/  BRA `(.L_x_8) ;  /* 0x0000000800e47947 */ /* 0x000fec0003800000 */
.L_x_14:
[----:B------:R-:W2:Y:S02]  /*17d0*/  LDG.E.U16 R2, desc[UR36][R2.64] ;  /* 0x0000002402027981 */ /* 0x000ea4000c1e1500 */
[----:B--2---:R-:W-:-:S05]  /*17e0*/  HADD2.F32 R0, -RZ, R2.H0_H0 ;  /* 0x20000002ff007230 */ /* 0x004fca0000004100 */
[----:B------:R-:W-:Y:S01]  /*17f0*/  F2FP.BF16.F32.PACK_AB R0, RZ, R0 ;  /* 0x00000000ff00723e */ /* 0x000fe200000010ff */
[----:B------:R-:W-:Y:S06]  /*1800*/  BRA `(.L_x_8) ;  /* 0x0000000800d47947 */ /* 0x000fec0003800000 */
.L_x_13:
[----:B------:R-:W2:Y:S01]  /*1810*/  LDG.E.64 R2, desc[UR36][R2.64] ;  /* 0x0000002402027981 */ /* 0x000ea2000c1e1b00 */
[----:B------:R-:W-:Y:S01]  /*1820*/  UMOV UR4, 0xf0000000 ;  /* 0xf000000000047882 */ /* 0x000fe20000000000 */
[----:B------:R-:W-:Y:S01]  /*1830*/  UMOV UR5, 0x380fffff ;  /* 0x380fffff00057882 */ /* 0x000fe20000000000 */
[----:B--2---:R-:W0:Y:S01]  /*1840*/  F2F.F32.F64 R0, R2 ;  /* 0x0000000200007310 */ /* 0x004e220000301000 */
[----:B------:R-:W-:-:S14]  /*1850*/  DSETP.GEU.AND P0, PT, |R2|, UR4, PT ;  /* 0x0000000402007e2a */ /* 0x000fdc000bf0e200 */
[----:B0-----:R-:W-:-:S05]  /*1860*/  @!P0 FMUL R0, R0, 1.175494350822287508e-38 ;  /* 0x0080000000008820 */ /* 0x001fca0000400000 */
[----:B------:R-:W-:Y:S01]  /*1870*/  F2FP.BF16.F32.PACK_AB R0, RZ, R0 ;  /* 0x00000000ff00723e */ /* 0x000fe200000010ff */
[----:B------:R-:W-:Y:S06]  /*1880*/  BRA `(.L_x_8) ;  /* 0x0000000800b47947 */ /* 0x000fec0003800000 */
.L_x_3:
[----:B------:R-:W-:-:S09]  /*1890*/  UISETP.GT.AND UP0, UPT, UR4, 0x18, UPT ;  /* 0x000000180400788c */ /* 0x000fd2000bf04270 */
[----:B------:R-:W-:Y:S05]  /*18a0*/  BRA.U UP0, `(.L_x_15) ;  /* 0x0000000100f47547 */ /* 0x000fea000b800000 */
[----:B------:R-:W-:-:S09]  /*18b0*/  UISETP.GT.AND UP0, UPT, UR4, 0xe, UPT ;  /* 0x0000000e0400788c */ /* 0x000fd2000bf04270 */
[----:B------:R-:W-:Y:S05]  /*18c0*/  BRA.U UP0, `(.L_x_16) ;  /* 0x0000000100447547 */ /* 0x000fea000b800000 */
[----:B------:R-:W-:-:S09]  /*18d0*/  UISETP.NE.AND UP0, UPT, UR4, 0xa, UPT ;  /* 0x0000000a0400788c */ /* 0x000fd2000bf05270 */
[----:B------:R-:W-:Y:S05]  /*18e0*/  BRA.U !UP0, `(.L_x_17) ;  /* 0x00000001081c7547 */ /* 0x000fea000b800000 */
[----:B------:R-:W-:-:S09]  /*18f0*/  UISETP.NE.AND UP0, UPT, UR4, 0xb, UPT ;  /* 0x0000000b0400788c */ /* 0x000fd2000bf05270 */
[----:B------:R-:W-:Y:S05]  /*1900*/  BRA.U UP0, `(.L_x_7) ;  /* 0x0000000900047547 */ /* 0x000fea000b800000 */
[----:B------:R-:W2:Y:S02]  /*1910*/  LDG.E.U8 R2, desc[UR36][R2.64] ;  /* 0x0000002402027981 */ /* 0x000ea4000c1e1100 */
[----:B--2---:R-:W-:-:S04]  /*1920*/  ISETP.NE.AND P0, PT, R2, RZ, PT ;  /* 0x000000ff0200720c */ /* 0x004fc80003f05270 */
[----:B------:R-:W-:-:S04]  /*1930*/  FSEL R0, RZ, 1, !P0 ;  /* 0x3f800000ff007808 */ /* 0x000fc80004000000 */
[----:B------:R-:W-:Y:S01]  /*1940*/  F2FP.BF16.F32.PACK_AB R0, RZ, R0 ;  /* 0x00000000ff00723e */ /* 0x000fe200000010ff */
[----:B------:R-:W-:Y:S06]  /*1950*/  BRA `(.L_x_8) ;  /* 0x0000000800807947 */ /* 0x000fec0003800000 */
.L_x_17:
        /* <DEDUP_REMOVED lines=8> */
.L_x_16:
[----:B------:R-:W-:-:S09]  /*19e0*/  UISETP.NE.AND UP0, UPT, UR4, 0xf, UPT ;  /* 0x0000000f0400788c */ /* 0x000fd2000bf05270 */
[----:B------:R-:W-:Y:S05]  /*19f0*/  BRA.U !UP0, `(.L_x_18) ;  /* 0x0000000108987547 */ /* 0x000fea000b800000 */
[----:B------:R-:W-:-:S09]  /*1a00*/  UISETP.NE.AND UP0, UPT, UR4, 0x17, UPT ;  /* 0x000000170400788c */ /* 0x000fd2000bf05270 */
[----:B------:R-:W-:Y:S05]  /*1a10*/  BRA.U !UP0, `(.L_x_19) ;  /* 0x00000001085c7547 */ /* 0x000fea000b800000 */
[----:B------:R-:W-:-:S09]  /*1a20*/  UISETP.NE.AND UP0, UPT, UR4, 0x18, UPT ;  /* 0x000000180400788c */ /* 0x000fd2000bf05270 */
[----:B------:R-:W-:Y:S05]  /*1a30*/  BRA.U UP0, `(.L_x_7) ;  /* 0x0000000500b87547 */ /* 0x000fea000b800000 */
[----:B------:R-:W2:Y:S01]  /*1a40*/  LDG.E.U8 R0, desc[UR36][R2.64] ;  /* 0x0000002402007981 */ /* 0x000ea2000c1e1100 */
[----:B------:R-:W-:Y:S01]  /*1a50*/  IMAD.MOV.U32 R6, RZ, RZ, 0x1f ;  /* 0x0000001fff067424 */ /* 0x000fe200078e00ff */
[----:B--2---:R-:W-:-:S04]  /*1a60*/  SHF.L.U32 R0, R0, 0x18, RZ ;  /* 0x0000001800007819 */ /* 0x004fc800000006ff */
[C---:B------:R-:W-:Y:S02]  /*1a70*/  LOP3.LUT R4, R0.reuse, 0x7f000000, RZ, 0xc0, !PT ;  /* 0x7f00000000047812 */ /* 0x040fe400078ec0ff */
[----:B------:R-:W-:Y:S02]  /*1a80*/  LOP3.LUT P0, RZ, R0, 0x7f000000, RZ, 0xc0, !PT ;  /* 0x7f00000000ff7812 */ /* 0x000fe4000780c0ff */
[----:B------:R-:W0:Y:S02]  /*1a90*/  FLO.U32 R5, R4 ;  /* 0x0000000400057300 */ /* 0x000e2400000e0000 */
[----:B0-----:R-:W-:-:S05]  /*1aa0*/  IMAD.MOV R5, RZ, RZ, -R5 ;  /* 0x000000ffff057224 */ /* 0x001fca00078e0a05 */
[----:B------:R-:W-:-:S04]  /*1ab0*/  VIADDMNMX.U32 R5, R5, R6, 0x4, !PT ;  /* 0x0000000405057446 */ /* 0x000fc80007800006 */
[----:B------:R-:W-:-:S04]  /*1ac0*/  IADD3 R5, PT, PT, R5, -0x4, RZ ;  /* 0xfffffffc05057810 */ /* 0x000fc80007ffe0ff */
[C---:B------:R-:W-:Y:S01]  /*1ad0*/  SHF.L.U32 R6, R4.reuse, R5, RZ ;  /* 0x0000000504067219 */ /* 0x040fe200000006ff */
[----:B------:R-:W-:Y:S02]  /*1ae0*/  IMAD.SHL.U32 R7, R5, 0x800000, RZ ;  /* 0x0080000005077824 */ /* 0x000fe400078e00ff */
[----:B------:R-:W-:-:S03]  /*1af0*/  VIADD R5, R4, 0x1000000 ;  /* 0x0100000004057836 */ /* 0x000fc60000000000 */
[----:B------:R-:W-:Y:S02]  /*1b00*/  LEA.HI R6, R6, -R7, RZ, 0x1c ;  /* 0x8000000706067211 */ /* 0x000fe400078fe0ff */
[----:B------:R-:W-:Y:S02]  /*1b10*/  SHF.R.S32.HI R5, RZ, 0x8, R5 ;  /* 0x00000008ff057819 */ /* 0x000fe40000011405 */
[----:B------:R-:W-:-:S04]  /*1b20*/  IADD3 R6, PT, PT, R6, 0x3c000000, RZ ;  /* 0x3c00000006067810 */ /* 0x000fc80007ffe0ff */
[----:B------:R-:W-:-:S04]  /*1b30*/  LOP3.LUT R5, R6, 0x7f800000, R5, 0xf8, !PT ;  /* 0x7f80000006057812 */ /* 0x000fc800078ef805 */
[----:B------:R-:W-:-:S04]  /*1b40*/  SEL R5, R5, RZ, P0 ;  /* 0x000000ff05057207 */ /* 0x000fc80000000000 */
[----:B------:R-:W-:-:S04]  /*1b50*/  LOP3.LUT R5, R5, 0x80000000, R0, 0xf8, !PT ;  /* 0x8000000005057812 */ /* 0x000fc800078ef800 */
[----:B------:R-:W-:-:S04]  /*1b60*/  F2FP.BF16.F32.PACK_AB R5, RZ, R5 ;  /* 0x00000005ff05723e */ /* 0x000fc800000010ff */
[----:B------:R-:W-:Y:S01]  /*1b70*/  PRMT R0, R5, 0x7610, R0 ;  /* 0x0000761005007816 */ /* 0x000fe20000000000 */
[----:B------:R-:W-:Y:S06]  /*1b80*/  BRA `(.L_x_8) ;  /* 0x0000000400f47947 */ /* 0x000fec0003800000 */
.L_x_19:
[----:B------:R-:W2:Y:S02]  /*1b90*/  LDG.E.U8 R2, desc[UR36][R2.64] ;  /* 0x0000002402027981 */ /* 0x000ea4000c1e1100 */
[C---:B--2---:R-:W-:Y:S02]  /*1ba0*/  IMAD.SHL.U32 R4, R2.reuse, 0x2000000, RZ ;  /* 0x0200000002047824 */ /* 0x044fe400078e00ff */
[----:B------:R-:W-:-:S03]  /*1bb0*/  IMAD.SHL.U32 R5, R2, 0x100, RZ ;  /* 0x0000010002057824 */ /* 0x000fc600078e00ff */
[----:B------:R-:W-:-:S13]  /*1bc0*/  ISETP.GT.U32.AND P0, PT, R4, 0x7ffffff, PT ;  /* 0x07ffffff0400780c */ /* 0x000fda0003f04070 */
[C---:B------:R-:W-:Y:S02]  /*1bd0*/  @!P0 LOP3.LUT R0, R5.reuse, 0x7f00, RZ, 0xc0, !PT ;  /* 0x00007f0005008812 */ /* 0x040fe400078ec0ff */
[----:B------:R-:W-:Y:S02]  /*1be0*/  @P0 LEA.HI R4, R4, 0x70000000, RZ, 0x1c ;  /* 0x7000000004040811 */ /* 0x000fe400078fe0ff */
[----:B------:R-:W-:Y:S02]  /*1bf0*/  @!P0 LOP3.LUT R0, R0, 0x3f000000, RZ, 0xfc, !PT ;  /* 0x3f00000000008812 */ /* 0x000fe400078efcff */
[----:B------:R-:W-:-:S03]  /*1c00*/  PRMT R5, R5, 0x9910, RZ ;  /* 0x0000991005057816 */ /* 0x000fc600000000ff */
[----:B------:R-:W-:Y:S01]  /*1c10*/  @!P0 FADD.FTZ R0, R0, -0.5 ;  /* 0xbf00000000008421 */ /* 0x000fe20000010000 */
[----:B------:R-:W-:-:S05]  /*1c20*/  @P0 FMUL.FTZ R0, R4, 1.9259299443872358531e-34 ;  /* 0x0780000004000820 */ /* 0x000fca0000410000 */
[----:B------:R-:W-:-:S04]  /*1c30*/  LOP3.LUT R0, R0, 0x80000000, R5, 0xf8, !PT ;  /* 0x8000000000007812 */ /* 0x000fc800078ef805 */
[----:B------:R-:W-:Y:S01]  /*1c40*/  F2FP.BF16.F32.PACK_AB R0, RZ, R0 ;  /* 0x00000000ff00723e */ /* 0x000fe200000010ff */
[----:B------:R-:W-:Y:S06]  /*1c50*/  BRA `(.L_x_8) ;  /* 0x0000000400c07947 */ /* 0x000fec0003800000 */
.L_x_18:
[----:B------:R0:W5:Y:S01]  /*1c60*/  LDG.E.U16 R0, desc[UR36][R2.64] ;  /* 0x0000002402007981 */ /* 0x000162000c1e1500 */
[----:B------:R-:W-:Y:S05]  /*1c70*/  BRA `(.L_x_8) ;  /* 0x0000000400b87947 */ /* 0x000fea0003800000 */
.L_x_15:
[----:B------:R-:W-:-:S09]  /*1c80*/  UISETP.GT.AND UP0, UPT, UR4, 0x1b, UPT ;  /* 0x0000001b0400788c */ /* 0x000fd2000bf04270 */
[----:B------:R-:W-:Y:S05]  /*1c90*/  BRA.U UP0, `(.L_x_20) ;  /* 0x0000000500087547 */ /* 0x000fea000b800000 */
[----:B------:R-:W-:-:S09]  /*1ca0*/  UISETP.NE.AND UP0, UPT, UR4, 0x19, UPT ;  /* 0x000000190400788c */ /* 0x000fd2000bf05270 */
[----:B------:R-:W-:Y:S05]  /*1cb0*/  BRA.U !UP0, `(.L_x_21) ;  /* 0x0000000108907547 */ /* 0x000fea000b800000 */
[----:B------:R-:W-:-:S09]  /*1cc0*/  UISETP.NE.AND UP0, UPT, UR4, 0x1a, UPT ;  /* 0x0000001a0400788c */ /* 0x000fd2000bf05270 */
[----:B------:R-:W-:Y:S05]  /*1cd0*/  BRA.U !UP0, `(.L_x_22) ;  /* 0x0000000108187547 */ /* 0x000fea000b800000 */
[----:B------:R-:W-:-:S09]  /*1ce0*/  UISETP.NE.AND UP0, UPT, UR4, 0x1b, UPT ;  /* 0x0000001b0400788c */ /* 0x000fd2000bf05270 */
[----:B------:R-:W-:Y:S05]  /*1cf0*/  BRA.U UP0, `(.L_x_7) ;  /* 0x0000000500087547 */ /* 0x000fea000b800000 */
[----:B------:R-:W2:Y:S02]  /*1d00*/  LDG.E.U16 R0, desc[UR36][R2.64] ;  /* 0x0000002402007981 */ /* 0x000ea4000c1e1500 */
[----:B--2---:R-:W-:-:S04]  /*1d10*/  I2FP.F32.U32 R0, R0 ;  /* 0x0000000000007245 */ /* 0x004fc80000201000 */
[----:B------:R-:W-:Y:S01]  /*1d20*/  F2FP.BF16.F32.PACK_AB R0, RZ, R0 ;  /* 0x00000000ff00723e */ /* 0x000fe200000010ff */
[----:B------:R-:W-:Y:S06]  /*1d30*/  BRA `(.L_x_8) ;  /* 0x0000000400887947 */ /* 0x000fec0003800000 */
.L_x_22:
[----:B------:R-:W2:Y:S01]  /*1d40*/  LDG.E.U8 R3, desc[UR36][R2.64] ;  /* 0x0000002402037981 */ /* 0x000ea2000c1e1100 */
[----:B------:R-:W-:Y:S01]  /*1d50*/  BSSY.RECONVERGENT B0, `(.L_x_23) ;  /* 0x0000018000007945 */ /* 0x000fe20003800200 */
[----:B------:R-:W-:Y:S02]  /*1d60*/  MOV R0, RZ ;  /* 0x000000ff00007202 */ /* 0x000fe40000000f00 */
[----:B--2---:R-:W-:-:S13]  /*1d70*/  ISETP.NE.AND P0, PT, R3, RZ, PT ;  /* 0x000000ff0300720c */ /* 0x004fda0003f05270 */
[----:B------:R-:W-:Y:S05]  /*1d80*/  @!P0 BRA `(.L_x_24) ;  /* 0x0000000000508947 */ /* 0x000fea0003800000 */
[----:B------:R-:W-:-:S13]  /*1d90*/  ISETP.NE.AND P0, PT, R3, 0x80, PT ;  /* 0x000000800300780c */ /* 0x000fda0003f05270 */
[----:B------:R-:W-:Y:S01]  /*1da0*/  @!P0 IMAD.MOV.U32 R0, RZ, RZ, 0x7f800001 ;  /* 0x7f800001ff008424 */ /* 0x000fe200078e00ff */
[----:B------:R-:W-:Y:S06]  /*1db0*/  @!P0 BRA `(.L_x_24) ;  /* 0x0000000000448947 */ /* 0x000fec0003800000 */
[--C-:B------:R-:W-:Y:S01]  /*1dc0*/  SHF.R.U32.HI R0, RZ, 0x3, R3.reuse ;  /* 0x00000003ff007819 */ /* 0x100fe20000011603 */
[----:B------:R-:W-:Y:S03]  /*1dd0*/  BSSY.RECONVERGENT B1, `(.L_x_25) ;  /* 0x000000c000017945 */ /* 0x000fe60003800200 */
[----:B------:R-:W-:Y:S02]  /*1de0*/  LOP3.LUT P0, R2, R0, 0xf, RZ, 0xc0, !PT ;  /* 0x0000000f00027812 */ /* 0x000fe4000780c0ff */
[----:B------:R-:W-:-:S05]  /*1df0*/  SHF.R.U32.HI R0, RZ, 0x7, R3 ;  /* 0x00000007ff007819 */ /* 0x000fca0000011603 */
[----:B------:R-:W-:Y:S01]  /*1e00*/  IMAD.U32 R7, R0, -0x80000000, RZ ;  /* 0x8000000000077824 */ /* 0x000fe200078e00ff */
[----:B------:R-:W-:-:S05]  /*1e10*/  LOP3.LUT R0, R3, 0x7, RZ, 0xc0, !PT ;  /* 0x0000000703007812 */ /* 0x000fca00078ec0ff */
[----:B------:R-:W-:Y:S05]  /*1e20*/  @P0 BRA `(.L_x_26) ;  /* 0x0000000000180947 */ /* 0x000fea0003800000 */
[----:B------:R-:W0:Y:S02]  /*1e30*/  FLO.U32 R3, R0 ;  /* 0x0000000000037300 */ /* 0x000e2400000e0000 */
[----:B0-----:R-:W-:-:S04]  /*1e40*/  IADD3 R3, PT, PT, -R3, 0x1f, RZ ;  /* 0x0000001f03037810 */ /* 0x001fc80007ffe1ff */
[----:B------:R-:W-:Y:S02]  /*1e50*/  IADD3 R5, PT, PT, R3, -0x1c, RZ ;  /* 0xffffffe403057810 */ /* 0x000fe40007ffe0ff */
[----:B------:R-:W-:Y:S02]  /*1e60*/  IADD3 R2, PT, PT, R2, 0x1d, -R3 ;  /* 0x0000001d02027810 */ /* 0x000fe40007ffe803 */
[----:B------:R-:W-:-:S04]  /*1e70*/  SHF.L.U32 R5, R0, R5, RZ ;  /* 0x0000000500057219 */ /* 0x000fc800000006ff */
[----:B------:R-:W-:-:S07]  /*1e80*/  LOP3.LUT R0, R5, 0x7, RZ, 0xc0, !PT ;  /* 0x0000000705007812 */ /* 0x000fce00078ec0ff */
.L_x_26:
[----:B------:R-:W-:Y:S05]  /*1e90*/  BSYNC.RECONVERGENT B1 ;  /* 0x0000000000017941 */ /* 0x000fea0003800200 */
.L_x_25:
[----:B------:R-:W-:Y:S01]  /*1ea0*/  IMAD.SHL.U32 R0, R0, 0x100000, RZ ;  /* 0x0010000000007824 */ /* 0x000fe200078e00ff */
[----:B------:R-:W-:-:S04]  /*1eb0*/  LEA R2, R2, 0x3b800000, 0x17 ;  /* 0x3b80000002027811 */ /* 0x000fc800078eb8ff */
[----:B------:R-:W-:-:S07]  /*1ec0*/  LOP3.LUT R0, R2, R0, R7, 0xfe, !PT ;  /* 0x0000000002007212 */ /* 0x000fce00078efe07 */
.L_x_24:
[----:B------:R-:W-:Y:S05]  /*1ed0*/  BSYNC.RECONVERGENT B0 ;  /* 0x0000000000007941 */ /* 0x000fea0003800200 */
.L_x_23:
[----:B------:R-:W-:Y:S01]  /*1ee0*/  F2FP.BF16.F32.PACK_AB R0, RZ, R0 ;  /* 0x00000000ff00723e */ /* 0x000fe200000010ff */
[----:B------:R-:W-:Y:S06]  /*1ef0*/  BRA `(.L_x_8) ;  /* 0x0000000400187947 */ /* 0x000fec0003800000 */
.L_x_21:
[----:B------:R-:W2:Y:S01]  /*1f00*/  LDG.E.U8 R3, desc[UR36][R2.64] ;  /* 0x0000002402037981 */ /* 0x000ea2000c1e1100 */
[----:B------:R-:W-:Y:S01]  /*1f10*/  BSSY.RECONVERGENT B0, `(.L_x_27) ;  /* 0x0000018000007945 */ /* 0x000fe20003800200 */
[----:B------:R-:W-:Y:S01]  /*1f20*/  IMAD.MOV.U32 R0, RZ, RZ, RZ ;  /* 0x000000ffff007224 */ /* 0x000fe200078e00ff */
[----:B--2---:R-:W-:-:S13]  /*1f30*/  ISETP.NE.AND P0, PT, R3, RZ, PT ;  /* 0x000000ff0300720c */ /* 0x004fda0003f05270 */
[----:B------:R-:W-:Y:S05]  /*1f40*/  @!P0 BRA `(.L_x_28) ;  /* 0x0000000000508947 */ /* 0x000fea0003800000 */
[----:B------:R-:W-:-:S13]  /*1f50*/  ISETP.NE.AND P0, PT, R3, 0x80, PT ;  /* 0x000000800300780c */ /* 0x000fda0003f05270 */
[----:B------:R-:W-:Y:S01]  /*1f60*/  @!P0 MOV R0, 0x7f800001 ;  /* 0x7f80000100008802 */ /* 0x000fe20000000f00 */
        /* <DEDUP_REMOVED lines=10> */
[----:B------:R-:W-:Y:S01]  /*2010*/  IADD3 R2, PT, PT, R2, 0x1e, -R3 ;  /* 0x0000001e02027810 */ /* 0x000fe20007ffe803 */
[----:B------:R-:W-:-:S05]  /*2020*/  VIADD R5, R3, 0xffffffe3 ;  /* 0xffffffe303057836 */ /* 0x000fca0000000000 */
[----:B------:R-:W-:-:S04]  /*2030*/  SHF.L.U32 R5, R0, R5, RZ ;  /* 0x0000000500057219 */ /* 0x000fc800000006ff */
[----:B------:R-:W-:-:S07]  /*2040*/  LOP3.LUT R0, R5, 0x3, RZ, 0xc0, !PT ;  /* 0x0000000305007812 */ /* 0x000fce00078ec0ff */
.L_x_30:
[----:B------:R-:W-:Y:S05]  /*2050*/  BSYNC.RECONVERGENT B1 ;  /* 0x0000000000017941 */ /* 0x000fea0003800200 */
.L_x_29:
[----:B------:R-:W-:Y:S02]  /*2060*/  SHF.L.U32 R0, R0, 0x15, RZ ;  /* 0x0000001500007819 */ /* 0x000fe400000006ff */
[----:B------:R-:W-:-:S04]  /*2070*/  LEA R2, R2, 0x37800000, 0x17 ;  /* 0x3780000002027811 */ /* 0x000fc800078eb8ff */
[----:B------:R-:W-:-:S07]  /*2080*/  LOP3.LUT R0, R2, R0, R7, 0xfe, !PT ;  /* 0x0000000002007212 */ /* 0x000fce00078efe07 */
.L_x_28:
[----:B------:R-:W-:Y:S05]  /*2090*/  BSYNC.RECONVERGENT B0 ;  /* 0x0000000000007941 */ /* 0x000fea0003800200 */
.L_x_27:
[----:B------:R-:W-:Y:S01]  /*20a0*/  F2FP.BF16.F32.PACK_AB R0, RZ, R0 ;  /* 0x00000000ff00723e */ /* 0x000fe200000010ff */
[----:B------:R-:W-:Y:S06]  /*20b0*/  BRA `(.L_x_8) ;  /* 0x0000000000a87947 */ /* 0x000fec0003800000 */
.L_x_20:
[----:B------:R-:W-:-:S09]  /*20c0*/  UISETP.NE.AND UP0, UPT, UR4, 0x1c, UPT ;  /* 0x0000001c0400788c */ /* 0x000fd2000bf05270 */
[----:B------:R-:W-:Y:S05]  /*20d0*/  BRA.U !UP0, `(.L_x_31) ;  /* 0x0000000108947547 */ /* 0x000fea000b800000 */
[----:B------:R-:W-:-:S09]  /*20e0*/  UISETP.NE.AND UP0, UPT, UR4, 0x1d, UPT ;  /* 0x0000001d0400788c */ /* 0x000fd2000bf05270 */
[----:B------:R-:W-:Y:S05]  /*20f0*/  BRA.U !UP0, `(.L_x_32) ;  /* 0x00000001087c7547 */ /* 0x000fea000b800000 */
[----:B------:R-:W-:-:S09]  /*2100*/  UISETP.NE.AND UP0, UPT, UR4, 0x2c, UPT ;  /* 0x0000002c0400788c */ /* 0x000fd2000bf05270 */
[----:B------:R-:W-:Y:S05]  /*2110*/  BRA.U !UP0, `(.L_x_33) ;  /* 0x0000000108487547 */ /* 0x000fea000b800000 */
.L_x_7:
[----:B------:R-:W-:Y:S01]  /*2120*/  MOV R2, 0x0 ;  /* 0x0000000000027802 */ /* 0x000fe20000000f00 */
[----:B------:R-:W0:Y:S01]  /*2130*/  LDCU.64 UR4, c[0x4][0x128] ;  /* 0x01002500ff0477ac */ /* 0x000e220008000a00 */
[----:B------:R-:W-:Y:S02]  /*2140*/  HFMA2 R13, -RZ, RZ, 0, 0 ;  /* 0x00000000ff0d7431 */ /* 0x000fe400000001ff */
[----:B------:R-:W-:Y:S01]  /*2150*/  IMAD.MOV.U32 R8, RZ, RZ, 0x4e ;  /* 0x0000004eff087424 */ /* 0x000fe200078e00ff */
[----:B------:R-:W1:Y:S01]  /*2160*/  LDCU.64 UR6, c[0x4][0x130] ;  /* 0x01002600ff0677ac */ /* 0x000e620008000a00 */
[----:B------:R-:W2:Y:S01]  /*2170*/  LDC.64 R2, c[0x4][R2] ;  /* 0x0100000002027b82 */ /* 0x000ea20000000a00 */
[----:B------:R-:W-:Y:S01]  /*2180*/  IMAD.MOV.U32 R12, RZ, RZ, 0x1 ;  /* 0x00000001ff0c7424 */ /* 0x000fe200078e00ff */
[----:B------:R-:W3:Y:S01]  /*2190*/  LDCU.64 UR8, c[0x4][0x38] ;  /* 0x01000700ff0877ac */ /* 0x000ee20008000a00 */
[----:B0-----:R-:W-:Y:S02]  /*21a0*/  IMAD.U32 R4, RZ, RZ, UR4 ;  /* 0x00000004ff047e24 */ /* 0x001fe4000f8e00ff */
[----:B------:R-:W-:Y:S01]  /*21b0*/  IMAD.U32 R5, RZ, RZ, UR5 ;  /* 0x00000005ff057e24 */ /* 0x000fe2000f8e00ff */
[----:B-1----:R-:W-:Y:S01]  /*21c0*/  MOV R6, UR6 ;  /* 0x0000000600067c02 */ /* 0x002fe20008000f00 */
[----:B------:R-:W-:-:S02]  /*21d0*/  IMAD.U32 R7, RZ, RZ, UR7 ;  /* 0x00000007ff077e24 */ /* 0x000fc4000f8e00ff */
[----:B---3--:R-:W-:Y:S01]  /*21e0*/  IMAD.U32 R10, RZ, RZ, UR8 ;  /* 0x00000008ff0a7e24 */ /* 0x008fe2000f8e00ff */
[----:B------:R-:W-:-:S07]  /*21f0*/  MOV R11, UR9 ;  /* 0x00000009000b7c02 */ /* 0x000fce0008000f00 */
[----:B------:R-:W-:-:S07]  /*2200*/  LEPC R20, `(.L_x_34) ;  /* 0x000000001014794e */ /* 0x000fce0000000000 */
[----:B--2---:R-:W-:Y:S05]  /*2210*/  CALL.ABS.NOINC R2 ;  /* 0x0000000002007343 */ /* 0x004fea0003c00000 */
.L_x_34:
[----:B------:R-:W-:Y:S01]  /*2220*/  PRMT R0, RZ, 0x7610, R0 ;  /* 0x00007610ff007816 */ /* 0x000fe20000000000 */
[----:B------:R-:W-:Y:S06]  /*2230*/  BRA `(.L_x_8) ;  /* 0x0000000000487947 */ /* 0x000fec0003800000 */
.L_x_33:
[----:B------:R-:W2:Y:S01]  /*2240*/  LDG.E.U8 R2, desc[UR36][R2.64] ;  /* 0x0000002402027981 */ /* 0x000ea2000c1e1100 */
[----:B------:R-:W-:Y:S01]  /*2250*/  BSSY.RECONVERGENT B0, `(.L_x_35) ;  /* 0x0000007000007945 */ /* 0x000fe20003800200 */
[----:B------:R-:W-:Y:S01]  /*2260*/  IMAD.MOV.U32 R0, RZ, RZ, 0x400000 ;  /* 0x00400000ff007424 */ /* 0x000fe200078e00ff */
[----:B--2---:R-:W-:-:S13]  /*2270*/  ISETP.NE.AND P0, PT, R2, RZ, PT ;  /* 0x000000ff0200720c */ /* 0x004fda0003f05270 */
[----:B------:R-:W-:Y:S05]  /*2280*/  @!P0 BRA `(.L_x_36) ;  /* 0x00000000000c8947 */ /* 0x000fea0003800000 */
[----:B------:R-:W-:-:S13]  /*2290*/  ISETP.NE.AND P0, PT, R2, 0xff, PT ;  /* 0x000000ff0200780c */ /* 0x000fda0003f05270 */
[----:B------:R-:W-:Y:S01]  /*22a0*/  @!P0 IMAD.MOV.U32 R0, RZ, RZ, 0x7f800001 ;  /* 0x7f800001ff008424 */ /* 0x000fe200078e00ff */
[----:B------:R-:W-:-:S07]  /*22b0*/  @P0 SHF.L.U32 R0, R2, 0x17, RZ ;  /* 0x0000001702000819 */ /* 0x000fce00000006ff */
.L_x_36:
[----:B------:R-:W-:Y:S05]  /*22c0*/  BSYNC.RECONVERGENT B0 ;  /* 0x0000000000007941 */ /* 0x000fea0003800200 */
.L_x_35:
[----:B------:R-:W-:Y:S01]  /*22d0*/  F2FP.BF16.F32.PACK_AB R0, RZ, R0 ;  /* 0x00000000ff00723e */ /* 0x000fe200000010ff */
[----:B------:R-:W-:Y:S06]  /*22e0*/  BRA `(.L_x_8) ;  /* 0x00000000001c7947 */ /* 0x000fec0003800000 */
.L_x_32:
[----:B------:R-:W2:Y:S02]  /*22f0*/  LDG.E.64 R2, desc[UR36][R2.64] ;  /* 0x0000002402027981 */ /* 0x000ea4000c1e1b00 */
[----:B--2---:R-:W0:Y:S02]  /*2300*/  I2F.U64 R0, R2 ;  /* 0x0000000200007312 */ /* 0x004e240000301000 */
[----:B0-----:R-:W-:Y:S01]  /*2310*/  F2FP.BF16.F32.PACK_AB R0, RZ, R0 ;  /* 0x00000000ff00723e */ /* 0x001fe200000010ff */
[----:B------:R-:W-:Y:S06]  /*2320*/  BRA `(.L_x_8) ;  /* 0x00000000000c7947 */ /* 0x000fec0003800000 */
.L_x_31:
[----:B------:R-:W2:Y:S02]  /*2330*/  LDG.E R2, desc[UR36][R2.64] ;  /* 0x0000002402027981 */ /* 0x000ea4000c1e1900 */
[----:B--2---:R-:W-:-:S04]  /*2340*/  I2FP.F32.U32 R0, R2 ;  /* 0x0000000200007245 */ /* 0x004fc80000201000 */
[----:B------:R-:W-:-:S07]  /*2350*/  F2FP.BF16.F32.PACK_AB R0, RZ, R0 ;  /* 0x00000000ff00723e */ /* 0x000fce00000010ff */
.L_x_8:
[----:B-----5:R-:W-:Y:S01]  /*2360*/  IMAD.U32 R0, R0, 0x10000, RZ ;  /* 0x0001000000007824 */ /* 0x020fe200078e00ff */
[----:B------:R-:W-:Y:S01]  /*2370*/  MOV R6, 0x3e800000 ;  /* 0x3e80000000067802 */ /* 0x000fe20000000f00 */
[----:B------:R-:W-:Y:S01]  /*2380*/  IMAD.MOV.U32 R7, RZ, RZ, 0x3d39bf78 ;  /* 0x3d39bf78ff077424 */ /* 0x000fe200078e00ff */
[----:B------:R-:W1:Y:S01]  /*2390*/  LDCU.64 UR6, c[0x0][0x580] ;  /* 0x0000b000ff0677ac */ /* 0x000e620008000a00 */
[C---:B0-----:R-:W-:Y:S01]  /*23a0*/  FADD.FTZ R2, |R0|.reuse, -RZ ;  /* 0x800000ff00027221 */ /* 0x041fe20000010200 */
[----:B------:R-:W-:Y:S01]  /*23b0*/  FSETP.GT.FTZ.AND P0, PT, |R0|, 8.50705917302346158658e+37, PT ;  /* 0x7e8000000000780b */ /* 0x000fe20003f14200 */
[----:B------:R-:W-:Y:S02]  /*23c0*/  UPRMT UR4, UR42, 0x9910, URZ ;  /* 0x000099102a047896 */ /* 0x000fe400080000ff */
[----:B------:R-:W-:Y:S02]  /*23d0*/  FADD.FTZ R2, -R2, 1 ;  /* 0x3f80000002027421 */ /* 0x000fe40000010100 */
[----:B------:R-:W-:-:S04]  /*23e0*/  UISETP.GT.AND UP0, UPT, UR4, 0x9, UPT ;  /* 0x000000090400788c */ /* 0x000fc8000bf04270 */
[----:B------:R-:W0:Y:S02]  /*23f0*/  MUFU.RCP R2, R2 ;  /* 0x0000000200027308 */ /* 0x000e240000001000 */
[----:B0-----:R-:W-:-:S04]  /*2400*/  FADD.FTZ R3, R2, R2 ;  /* 0x0000000202037221 */ /* 0x001fc80000010000 */
[----:B------:R-:W-:-:S05]  /*2410*/  FMUL.FTZ R3, |R0|, R3 ;  /* 0x0000000300037220 */ /* 0x000fca0000410200 */
[----:B------:R-:W-:-:S04]  /*2420*/  FSEL R8, R3, -2, !P0 ;  /* 0xc000000003087808 */ /* 0x000fc80004000000 */
[C---:B------:R-:W-:Y:S01]  /*2430*/  ISETP.GE.U32.AND P0, PT, R8.reuse, 0x7f800000, PT ;  /* 0x7f8000000800780c */ /* 0x040fe20003f06070 */
[----:B------:R-:W-:-:S03]  /*2440*/  FADD.FTZ.RZ R3, R8, 1 ;  /* 0x3f80000008037421 */ /* 0x000fc6000001c000 */
[----:B------:R-:W-:Y:S01]  /*2450*/  ISETP.GT.AND P1, PT, R8, -0x40800000, P0 ;  /* 0xbf8000000800780c */ /* 0x000fe20000724270 */
[----:B------:R-:W-:-:S05]  /*2460*/  VIADD R3, R3, 0xc0c00000 ;  /* 0xc0c0000003037836 */ /* 0x000fca0000000000 */
[----:B------:R-:W-:-:S03]  /*2470*/  LOP3.LUT R3, R3, 0xff800000, RZ, 0xc0, !PT ;  /* 0xff80000003037812 */ /* 0x000fc600078ec0ff */
[----:B------:R-:W-:Y:S02]  /*2480*/  @P0 MOV R2, 0x7f800000 ;  /* 0x7f80000000020802 */ /* 0x000fe40000000f00 */
[----:B------:R-:W-:Y:S01]  /*2490*/  IADD3 R5, PT, PT, -R3, 0x40800000, RZ ;  /* 0x4080000003057810 */ /* 0x000fe20007ffe1ff */
[----:B------:R-:W-:Y:S01]  /*24a0*/  IMAD.IADD R4, R8, 0x1, -R3 ;  /* 0x0000000108047824 */ /* 0x000fe200078e0a03 */
[----:B------:R-:W-:-:S03]  /*24b0*/  I2FP.F32.S32 R3, R3 ;  /* 0x0000000300037245 */ /* 0x000fc60000201400 */
[----:B------:R-:W-:Y:S02]  /*24c0*/  FFMA.FTZ R5, R5, R6, -1 ;  /* 0xbf80000005057423 */ /* 0x000fe40000010006 */
[----:B------:R-:W-:Y:S02]  /*24d0*/  FMUL.FTZ R3, R3, 1.1920928955078125e-07 ;  /* 0x3400000003037820 */ /* 0x000fe40000410000 */
[----:B------:R-:W-:-:S04]  /*24e0*/  FADD.FTZ R4, R4, R5 ;  /* 0x0000000504047221 */ /* 0x000fc80000010000 */
[----:B------:R-:W-:-:S04]  /*24f0*/  FFMA.FTZ R5, R4, -R7, 0.10546888411045074463 ;  /* 0x3dd8001204057423 */ /* 0x000fc80000010807 */
[----:B------:R-:W-:-:S04]  /*2500*/  FFMA.FTZ R5, R4, R5, -0.13229703903198242188 ;  /* 0xbe0778e004057423 */ /* 0x000fc80000010005 */
[----:B------:R-:W-:-:S04]  /*2510*/  FFMA.FTZ R5, R4, R5, 0.14491446316242218018 ;  /* 0x3e14647504057423 */ /* 0x000fc80000010005 */
[----:B------:R-:W-:-:S04]  /*2520*/  FFMA.FTZ R5, R4, R5, -0.16641564667224884033 ;  /* 0xbe2a68dd04057423 */ /* 0x000fc80000010005 */
[----:B------:R-:W-:-:S04]  /*2530*/  FFMA.FTZ R5, R4, R5, 0.19988867640495300293 ;  /* 0x3e4caf9e04057423 */ /* 0x000fc80000010005 */
[----:B------:R-:W-:-:S04]  /*2540*/  FFMA.FTZ R5, R4, R5, -0.25000196695327758789 ;  /* 0xbe80004204057423 */ /* 0x000fc80000010005 */
[----:B------:R-:W-:-:S04]  /*2550*/  FFMA.FTZ R5, R4, R5, 0.33333510160446166992 ;  /* 0x3eaaaae604057423 */ /* 0x000fc80000010005 */
[----:B------:R-:W-:-:S04]  /*2560*/  FFMA.FTZ R5, R4, R5, -0.5 ;  /* 0xbf00000004057423 */ /* 0x000fc80000010005 */
[----:B------:R-:W-:-:S04]  /*2570*/  FMUL.FTZ R5, R4, R5 ;  /* 0x0000000504057220 */ /* 0x000fc80000410000 */
[----:B------:R-:W-:Y:S01]  /*2580*/  FFMA.FTZ R4, R4, R5, R4 ;  /* 0x0000000504047223 */ /* 0x000fe20000010004 */
[----:B------:R-:W-:-:S03]  /*2590*/  IMAD.MOV.U32 R5, RZ, RZ, 0x3f000000 ;  /* 0x3f000000ff057424 */ /* 0x000fc600078e00ff */
[----:B------:R-:W-:Y:S01]  /*25a0*/  FFMA.FTZ R3, R3, 0.69314718246459960938, R4 ;  /* 0x3f31721803037823 */ /* 0x000fe20000010004 */
[C---:B------:R-:W-:Y:S01]  /*25b0*/  @P1 FFMA.FTZ R3, R8.reuse, R2, +INF ;  /* 0x7f80000008031423 */ /* 0x040fe20000010002 */
[----:B------:R-:W-:Y:S02]  /*25c0*/  @P0 FSETP.NEU.FTZ.AND P1, PT, R8, RZ, PT ;  /* 0x000000ff0800020b */ /* 0x000fe40003f3d000 */
[----:B------:R-:W-:Y:S02]  /*25d0*/  LOP3.LUT R0, R5, 0x80000000, R0, 0xb8, !PT ;  /* 0x8000000005007812 */ /* 0x000fe400078eb800 */
[----:B------:R-:W-:Y:S02]  /*25e0*/  @P0 FSEL R3, R3, -RZ, P1 ;  /* 0x800000ff03030208 */ /* 0x000fe40000800000 */
[----:B-1----:R-:W-:-:S03]  /*25f0*/  IADD3 R2, P0, PT, R16, UR6, RZ ;  /* 0x0000000610027c10 */ /* 0x002fc6000ff1e0ff */
[----:B------:R-:W-:Y:S02]  /*2600*/  FMUL.FTZ R0, R0, R3 ;  /* 0x0000000300007220 */ /* 0x000fe40000410000 */
[----:B------:R-:W-:Y:S02]  /*2610*/  IMAD.X R3, RZ, RZ, UR7, P0 ;  /* 0x00000007ff037e24 */ /* 0x000fe400080e06ff */
[----:B------:R0:W1:Y:S01]  /*2620*/  F2F.BF16.F32 R5, R0 ;  /* 0x0000000000057304 */ /* 0x0000620000202000 */
        /* <DEDUP_REMOVED lines=9> */
[----:B01----:R-:W-:-:S04]  /*26c0*/  SHF.L.U32 R0, R5, 0x10, RZ ;  /* 0x0000001005007819 */ /* 0x003fc800000006ff */
[----:B------:R-:W0:Y:S02]  /*26d0*/  F2I.FTZ.TRUNC.NTZ R5, R0 ;  /* 0x0000000000057305 */ /* 0x000e24000021f100 */
[----:B0-----:R0:W-:Y:S01]  /*26e0*/  STG.E.U8 desc[UR36][R2.64], R5 ;  /* 0x0000000502007986 */ /* 0x0011e2000c101124 */
[----:B------:R-:W-:Y:S05]  /*26f0*/  BRA `(.L_x_42) ;  /* 0x0000000c00807947 */ /* 0x000fea0003800000 */
.L_x_40:
[----:B-1----:R-:W-:-:S06]  /*2700*/  IMAD.U32 R5, R5, 0x10000, RZ ;  /* 0x0001000005057824 */ /* 0x002fcc00078e00ff */
[----:B------:R-:W1:Y:S02]  /*2710*/  F2I.S64.TRUNC R4, R5 ;  /* 0x0000000500047311 */ /* 0x000e64000020d900 */
[----:B-1----:R4:W-:Y:S01]  /*2720*/  STG.E.U8 desc[UR36][R2.64], R4 ;  /* 0x0000000402007986 */ /* 0x0029e2000c101124 */
[----:B------:R-:W-:Y:S05]  /*2730*/  BRA `(.L_x_42) ;  /* 0x0000000c00707947 */ /* 0x000fea0003800000 */
.L_x_39:
[----:B------:R-:W-:-:S09]  /*2740*/  UISETP.NE.AND UP0, UPT, UR4, 0x2, UPT ;  /* 0x000000020400788c */ /* 0x000fd2000bf05270 */
[----:B------:R-:W-:Y:S05]  /*2750*/  BRA.U !UP0, `(.L_x_43) ;  /* 0x0000000108307547 */ /* 0x000fea000b800000 */
[----:B------:R-:W-:-:S09]  /*2760*/  UISETP.NE.AND UP0, UPT, UR4, 0x3, UPT ;  /* 0x000000030400788c */ /* 0x000fd2000bf05270 */
[----:B------:R-:W-:Y:S05]  /*2770*/  BRA.U !UP0, `(.L_x_44) ;  /* 0x0000000108187547 */ /* 0x000fea000b800000 */
[----:B------:R-:W-:-:S09]  /*2780*/  UISETP.NE.AND UP0, UPT, UR4, 0x4, UPT ;  /* 0x000000040400788c */ /* 0x000fd2000bf05270 */
[----:B------:R-:W-:Y:S05]  /*2790*/  BRA.U UP0, `(.L_x_41) ;  /* 0x0000000900b87547 */ /* 0x000fea000b800000 */
[----:B-1----:R-:W-:-:S06]  /*27a0*/  IMAD.U32 R5, R5, 0x10000, RZ ;  /* 0x0001000005057824 */ /* 0x002fcc00078e00ff */
[----:B------:R-:W1:Y:S02]  /*27b0*/  F2I.S64.TRUNC R4, R5 ;  /* 0x0000000500047311 */ /* 0x000e64000020d900 */
[----:B-1----:R1:W-:Y:S01]  /*27c0*/  STG.E.64 desc[UR36][R2.64], R4 ;  /* 0x0000000402007986 */ /* 0x0023e2000c101b24 */
[----:B------:R-:W-:Y:S05]  /*27d0*/  BRA `(.L_x_42) ;  /* 0x0000000c00487947 */ /* 0x000fea0003800000 */
.L_x_44:
[----:B-1----:R-:W-:-:S06]  /*27e0*/  SHF.L.U32 R5, R5, 0x10, RZ ;  /* 0x0000001005057819 */ /* 0x002fcc00000006ff */
[----:B------:R-:W1:Y:S02]  /*27f0*/  F2I.FTZ.TRUNC.NTZ R5, R5 ;  /* 0x0000000500057305 */ /* 0x000e64000021f100 */
[----:B-1----:R2:W-:Y:S01]  /*2800*/  STG.E desc[UR36][R2.64], R5 ;  /* 0x0000000502007986 */ /* 0x0025e2000c101924 */
[----:B------:R-:W-:Y:S05]  /*2810*/  BRA `(.L_x_42) ;  /* 0x0000000c00387947 */ /* 0x000fea0003800000 */
.L_x_43:
[----:B-1----:R-:W-:-:S06]  /*2820*/  IMAD.U32 R5, R5, 0x10000, RZ ;  /* 0x0001000005057824 */ /* 0x002fcc00078e00ff */
[----:B------:R-:W1:Y:S02]  /*2830*/  F2I.FTZ.TRUNC.NTZ R5, R5 ;  /* 0x0000000500057305 */ /* 0x000e64000021f100 */
[----:B-1----:R3:W-:Y:S01]  /*2840*/  STG.E.U16 desc[UR36][R2.64], R5 ;  /* 0x0000000502007986 */ /* 0x0027e2000c101524 */
[----:B------:R-:W-:Y:S05]  /*2850*/  BRA `(.L_x_42) ;  /* 0x0000000c00287947 */ /* 0x000fea0003800000 */
.L_x_38:
[----:B------:R-:W-:-:S09]  /*2860*/  UISETP.GT.AND UP0, UPT, UR4, 0x6, UPT ;  /* 0x000000060400788c */ /* 0x000fd2000bf04270 */
[----:B------:R-:W-:Y:S05]  /*2870*/  BRA.U UP0, `(.L_x_45) ;  /* 0x00000001002c7547 */ /* 0x000fea000b800000 */
[----:B------:R-:W-:-:S09]  /*2880*/  UISETP.NE.AND UP0, UPT, UR4, 0x5, UPT ;  /* 0x000000050400788c */ /* 0x000fd2000bf05270 */
[----:B------:R-:W-:Y:S05]  /*2890*/  BRA.U !UP0, `(.L_x_46) ;  /* 0x0000000108147547 */ /* 0x000fea000b800000 */
[----:B------:R-:W-:-:S09]  /*28a0*/  UISETP.NE.AND UP0, UPT, UR4, 0x6, UPT ;  /* 0x000000060400788c */ /* 0x000fd2000bf05270 */
[----:B------:R-:W-:Y:S05]  /*28b0*/  BRA.U UP0, `(.L_x_41) ;  /* 0x0000000900707547 */ /* 0x000fea000b800000 */
[----:B-1----:R-:W-:-:S05]  /*28c0*/  IMAD.U32 R5, R5, 0x10000, RZ ;  /* 0x0001000005057824 */ /* 0x002fca00078e00ff */
[----:B------:R1:W-:Y:S01]  /*28d0*/  STG.E desc[UR36][R2.64], R5 ;  /* 0x0000000502007986 */ /* 0x0003e2000c101924 */
[----:B------:R-:W-:Y:S05]  /*28e0*/  BRA `(.L_x_42) ;  /* 0x0000000c00047947 */ /* 0x000fea0003800000 */
.L_x_46:
[----:B01----:R-:W-:-:S04]  /*28f0*/  SHF.L.U32 R0, R5, 0x10, RZ ;  /* 0x0000001005007819 */ /* 0x003fc800000006ff */
[----:B------:R-:W-:-:S05]  /*2900*/  F2FP.F16.F32.PACK_AB R0, RZ, R0 ;  /* 0x00000000ff00723e */ /* 0x000fca00000000ff */
[----:B------:R0:W-:Y:S01]  /*2910*/  STG.E.U16 desc[UR36][R2.64], R0 ;  /* 0x0000000002007986 */ /* 0x0001e2000c101524 */
[----:B------:R-:W-:Y:S05]  /*2920*/  BRA `(.L_x_42) ;  /* 0x0000000800f47947 */ /* 0x000fea0003800000 */
.L_x_45:
[----:B------:R-:W-:-:S09]  /*2930*/  UISETP.NE.AND UP0, UPT, UR4, 0x7, UPT ;  /* 0x000000070400788c */ /* 0x000fd2000bf05270 */
[----:B------:R-:W-:Y:S05]  /*2940*/  BRA.U !UP0, `(.L_x_47) ;  /* 0x0000000108347547 */ /* 0x000fea000b800000 */
[----:B------:R-:W-:-:S09]  /*2950*/  UISETP.NE.AND UP0, UPT, UR4, 0x8, UPT ;  /* 0x000000080400788c */ /* 0x000fd2000bf05270 */
[----:B------:R-:W-:Y:S05]  /*2960*/  BRA.U !UP0, `(.L_x_48) ;  /* 0x0000000108187547 */ /* 0x000fea000b800000 */
[----:B------:R-:W-:-:S09]  /*2970*/  UISETP.NE.AND UP0, UPT, UR4, 0x9, UPT ;  /* 0x000000090400788c */ /* 0x000fd2000bf05270 */
[----:B------:R-:W-:Y:S05]  /*2980*/  BRA.U UP0, `(.L_x_41) ;  /* 0x00000009003c7547 */ /* 0x000fea000b800000 */
[----:B-1----:R-:W-:Y:S02]  /*2990*/  IMAD.U32 R4, R5, 0x10000, RZ ;  /* 0x0001000005047824 */ /* 0x002fe400078e00ff */
[----:B------:R-:W-:-:S05]  /*29a0*/  IMAD.MOV.U32 R5, RZ, RZ, RZ ;  /* 0x000000ffff057224 */ /* 0x000fca00078e00ff */
[----:B------:R1:W-:Y:S01]  /*29b0*/  STG.E.64 desc[UR36][R2.64], R4 ;  /* 0x0000000402007986 */ /* 0x0003e2000c101b24 */
[----:B------:R-:W-:Y:S05]  /*29c0*/  BRA `(.L_x_42) ;  /* 0x0000000800cc7947 */ /* 0x000fea0003800000 */
.L_x_48:
[----:B-1----:R-:W-:-:S04]  /*29d0*/  SHF.L.U32 R5, R5, 0x10, RZ ;  /* 0x0000001005057819 */ /* 0x002fc800000006ff */
[----:B------:R-:W-:-:S04]  /*29e0*/  F2FP.F16.F32.PACK_AB R5, RZ, R5 ;  /* 0x00000005ff05723e */ /* 0x000fc800000000ff */
[----:B------:R-:W-:-:S05]  /*29f0*/  PRMT R5, R5, 0x5410, RZ ;  /* 0x0000541005057816 */ /* 0x000fca00000000ff */
[----:B------:R1:W-:Y:S01]  /*2a00*/  STG.E desc[UR36][R2.64], R5 ;  /* 0x0000000502007986 */ /* 0x0003e2000c101924 */
[----:B------:R-:W-:Y:S05]  /*2a10*/  BRA `(.L_x_42) ;  /* 0x0000000800b87947 */ /* 0x000fea0003800000 */
.L_x_47:
[----:B-1----:R-:W-:-:S04]  /*2a20*/  IMAD.U32 R4, R5, 0x10000, RZ ;  /* 0x0001000005047824 */ /* 0x002fc800078e00ff */
[----:B------:R-:W-:-:S06]  /*2a30*/  FMUL.FTZ R4, R4, 1 ;  /* 0x3f80000004047820 */ /* 0x000fcc0000410000 */
[----:B------:R-:W1:Y:S02]  /*2a40*/  F2F.F64.F32 R4, R4 ;  /* 0x0000000400047310 */ /* 0x000e640000201800 */
[----:B-1----:R1:W-:Y:S01]  /*2a50*/  STG.E.64 desc[UR36][R2.64], R4 ;  /* 0x0000000402007986 */ /* 0x0023e2000c101b24 */
[----:B------:R-:W-:Y:S05]  /*2a60*/  BRA `(.L_x_42) ;  /* 0x0000000800a47947 */ /* 0x000fea0003800000 */
.L_x_37:
        /* <DEDUP_REMOVED lines=8> */
[----:B-1----:R-:W-:-:S05]  /*2af0*/  IMAD.U32 R5, R5, 0x10000, RZ ;  /* 0x0001000005057824 */ /* 0x002fca00078e00ff */
[----:B------:R-:W-:-:S04]  /*2b00*/  FSETP.NEU.FTZ.AND P0, PT, R5, RZ, PT ;  /* 0x000000ff0500720b */ /* 0x000fc80003f1d000 */
[----:B------:R-:W-:-:S05]  /*2b10*/  SEL R5, RZ, 0x1, !P0 ;  /* 0x00000001ff057807 */ /* 0x000fca0004000000 */
[----:B------:R1:W-:Y:S01]  /*2b20*/  STG.E.U8 desc[UR36][R2.64], R5 ;  /* 0x0000000502007986 */ /* 0x0003e2000c101124 */
[----:B------:R-:W-:Y:S05]  /*2b30*/  BRA `(.L_x_42) ;  /* 0x0000000800707947 */ /* 0x000fea0003800000 */
.L_x_51:
[----:B-1----:R-:W-:Y:S02]  /*2b40*/  SHF.L.U32 R5, R5, 0x10, RZ ;  /* 0x0000001005057819 */ /* 0x002fe400000006ff */
[----:B------:R-:W-:-:S03]  /*2b50*/  CS2R R6, SRZ ;  /* 0x0000000000067805 */ /* 0x000fc6000001ff00 */
[----:B------:R-:W-:-:S06]  /*2b60*/  FMUL.FTZ R5, R5, 1 ;  /* 0x3f80000005057820 */ /* 0x000fcc0000410000 */
[----:B------:R-:W1:Y:S02]  /*2b70*/  F2F.F64.F32 R4, R5 ;  /* 0x0000000500047310 */ /* 0x000e640000201800 */
[----:B-1----:R1:W-:Y:S01]  /*2b80*/  STG.E.128 desc[UR36][R2.64], R4 ;  /* 0x0000000402007986 */ /* 0x0023e2000c101d24 */
[----:B------:R-:W-:Y:S05]  /*2b90*/  BRA `(.L_x_42) ;  /* 0x0000000800587947 */ /* 0x000fea0003800000 */
.L_x_50:
[----:B------:R-:W-:-:S09]  /*2ba0*/  UISETP.NE.AND UP0, UPT, UR4, 0xf, UPT ;  /* 0x0000000f0400788c */ /* 0x000fd2000bf05270 */
[----:B------:R-:W-:Y:S05]  /*2bb0*/  BRA.U !UP0, `(.L_x_52) ;  /* 0x0000000108a07547 */ /* 0x000fea000b800000 */
[----:B------:R-:W-:-:S09]  /*2bc0*/  UISETP.NE.AND UP0, UPT, UR4, 0x17, UPT ;  /* 0x000000170400788c */ /* 0x000fd2000bf05270 */
[----:B------:R-:W-:Y:S05]  /*2bd0*/  BRA.U !UP0, `(.L_x_53) ;  /* 0x00000001084c7547 */ /* 0x000fea000b800000 */
[----:B------:R-:W-:-:S09]  /*2be0*/  UISETP.NE.AND UP0, UPT, UR4, 0x18, UPT ;  /* 0x000000180400788c */ /* 0x000fd2000bf05270 */
[----:B------:R-:W-:Y:S05]  /*2bf0*/  BRA.U UP0, `(.L_x_41) ;  /* 0x0000000500a07547 */ /* 0x000fea000b800000 */
[----:B-1----:R-:W-:Y:S01]  /*2c00*/  IMAD.U32 R7, R5, 0x10000, RZ ;  /* 0x0001000005077824 */ /* 0x002fe200078e00ff */
[----:B------:R-:W-:Y:S01]  /*2c10*/  BSSY.RECONVERGENT B0, `(.L_x_54) ;  /* 0x000000c000007945 */ /* 0x000fe20003800200 */
[----:B0-----:R-:W-:-:S03]  /*2c20*/  IMAD.MOV.U32 R0, RZ, RZ, 0x7f ;  /* 0x0000007fff007424 */ /* 0x001fc600078e00ff */
[----:B------:R-:W-:Y:S02]  /*2c30*/  LOP3.LUT R6, R7, 0x7fffffff, RZ, 0xc0, !PT ;  /* 0x7fffffff07067812 */ /* 0x000fe400078ec0ff */
[----:B------:R-:W-:Y:S02]  /*2c40*/  SHF.R.U32.HI R5, RZ, 0x18, R7 ;  /* 0x00000018ff057819 */ /* 0x000fe40000011607 */
[----:B------:R-:W-:-:S13]  /*2c50*/  ISETP.GT.U32.AND P0, PT, R6, 0x43efffff, PT ;  /* 0x43efffff0600780c */ /* 0x000fda0003f04070 */
[----:B------:R-:W-:Y:S05]  /*2c60*/  @P0 BRA `(.L_x_55) ;  /* 0x0000000000180947 */ /* 0x000fea0003800000 */
[----:B------:R-:W-:-:S13]  /*2c70*/  ISETP.GT.U32.AND P0, PT, R6, 0x3c7fffff, PT ;  /* 0x3c7fffff0600780c */ /* 0x000fda0003f04070 */
[----:B------:R-:W-:-:S04]  /*2c80*/  @P0 SHF.R.U32.HI R0, RZ, 0x14, R7 ;  /* 0x00000014ff000819 */ /* 0x000fc80000011607 */
[----:B------:R-:W-:Y:S01]  /*2c90*/  @P0 LOP3.LUT R4, R0, 0x1, RZ, 0xc0, !PT ;  /* 0x0000000100040812 */ /* 0x000fe200078ec0ff */
[----:B------:R-:W-:-:S03]  /*2ca0*/  @!P0 FADD.FTZ R0, R6, 16384 ;  /* 0x4680000006008421 */ /* 0x000fc60000010000 */
[----:B------:R-:W-:-:S04]  /*2cb0*/  @P0 IADD3 R4, PT, PT, R7, 0x407ffff, R4 ;  /* 0x0407ffff07040810 */ /* 0x000fc80007ffe004 */
[----:B------:R-:W-:-:S07]  /*2cc0*/  @P0 SHF.R.U32.HI R0, RZ, 0x14, R4 ;  /* 0x00000014ff000819 */ /* 0x000fce0000011604 */
.L_x_55:
[----:B------:R-:W-:Y:S05]  /*2cd0*/  BSYNC.RECONVERGENT B0 ;  /* 0x0000000000007941 */ /* 0x000fea0003800200 */
.L_x_54:
[----:B------:R-:W-:-:S05]  /*2ce0*/  LOP3.LUT R5, R0, 0x80, R5, 0xf8, !PT ;  /* 0x0000008000057812 */ /* 0x000fca00078ef805 */
[----:B------:R0:W-:Y:S01]  /*2cf0*/  STG.E.U8 desc[UR36][R2.64], R5 ;  /* 0x0000000502007986 */ /* 0x0001e2000c101124 */
[----:B------:R-:W-:Y:S05]  /*2d00*/  BRA `(.L_x_42) ;  /* 0x0000000400fc7947 */ /* 0x000fea0003800000 */
.L_x_53:
[----:B-1----:R-:W-:Y:S01]  /*2d10*/  SHF.L.U32 R7, R5, 0x10, RZ ;  /* 0x0000001005077819 */ /* 0x002fe200000006ff */
[----:B------:R-:W-:Y:S03]  /*2d20*/  BSSY.RECONVERGENT B0, `(.L_x_56) ;  /* 0x000000e000007945 */ /* 0x000fe60003800200 */
[----:B------:R-:W-:Y:S02]  /*2d30*/  LOP3.LUT R6, R7, 0x7fffffff, RZ, 0xc0, !PT ;  /* 0x7fffffff07067812 */ /* 0x000fe400078ec0ff */
[----:B------:R-:W-:Y:S02]  /*2d40*/  SHF.R.U32.HI R5, RZ, 0x18, R7 ;  /* 0x00000018ff057819 */ /* 0x000fe40000011607 */
[----:B------:R-:W-:-:S13]  /*2d50*/  ISETP.GE.U32.AND P1, PT, R6, 0x47800000, PT ;  /* 0x478000000600780c */ /* 0x000fda0003f26070 */
[----:B0-----:R-:W-:Y:S01]  /*2d60*/  @P1 IMAD.MOV.U32 R0, RZ, RZ, 0x7f ;  /* 0x0000007fff001424 */ /* 0x001fe200078e00ff */
[----:B------:R-:W-:-:S04]  /*2d70*/  @P1 ISETP.GT.U32.AND P0, PT, R6, 0x7f800000, PT ;  /* 0x7f8000000600180c */ /* 0x000fc80003f04070 */
[----:B------:R-:W-:Y:S01]  /*2d80*/  @P1 SEL R0, R0, 0x7c, P0 ;  /* 0x0000007c00001807 */ /* 0x000fe20000000000 */
[----:B------:R-:W-:Y:S08]  /*2d90*/  @P1 BRA `(.L_x_57) ;  /* 0x0000000000181947 */ /* 0x000ff00003800000 */
[----:B------:R-:W-:-:S13]  /*2da0*/  ISETP.GT.U32.AND P0, PT, R6, 0x387fffff, PT ;  /* 0x387fffff0600780c */ /* 0x000fda0003f04070 */
[----:B------:R-:W-:-:S04]  /*2db0*/  @P0 SHF.R.U32.HI R0, RZ, 0x15, R7 ;  /* 0x00000015ff000819 */ /* 0x000fc80000011607 */
[----:B------:R-:W-:Y:S01]  /*2dc0*/  @P0 LOP3.LUT R4, R0, 0x1, RZ, 0xc0, !PT ;  /* 0x0000000100040812 */ /* 0x000fe200078ec0ff */
[----:B------:R-:W-:-:S03]  /*2dd0*/  @!P0 FADD.FTZ R0, R6, 128 ;  /* 0x4300000006008421 */ /* 0x000fc60000010000 */
[----:B------:R-:W-:-:S04]  /*2de0*/  @P0 IADD3 R4, PT, PT, R7, 0x80fffff, R4 ;  /* 0x080fffff07040810 */ /* 0x000fc80007ffe004 */
[----:B------:R-:W-:-:S07]  /*2df0*/  @P0 SHF.R.U32.HI R0, RZ, 0x15, R4 ;  /* 0x00000015ff000819 */ /* 0x000fce0000011604 */
.L_x_57:
[----:B------:R-:W-:Y:S05]  /*2e00*/  BSYNC.RECONVERGENT B0 ;  /* 0x0000000000007941 */ /* 0x000fea0003800200 */
.L_x_56:
[----:B------:R-:W-:-:S05]  /*2e10*/  LOP3.LUT R5, R0, 0x80, R5, 0xf8, !PT ;  /* 0x0000008000057812 */ /* 0x000fca00078ef805 */
[----:B------:R0:W-:Y:S01]  /*2e20*/  STG.E.U8 desc[UR36][R2.64], R5 ;  /* 0x0000000502007986 */ /* 0x0001e2000c101124 */
[----:B------:R-:W-:Y:S05]  /*2e30*/  BRA `(.L_x_42) ;  /* 0x0000000400b07947 */ /* 0x000fea0003800000 */
.L_x_52:
[----:B-1----:R1:W-:Y:S01]  /*2e40*/  STG.E.U16 desc[UR36][R2.64], R5 ;  /* 0x0000000502007986 */ /* 0x0023e2000c101524 */
[----:B------:R-:W-:Y:S05]  /*2e50*/  BRA `(.L_x_42) ;  /* 0x0000000400a87947 */ /* 0x000fea0003800000 */
.L_x_49:
        /* <DEDUP_REMOVED lines=8> */
[----:B-1----:R-:W-:-:S06]  /*2ee0*/  IMAD.U32 R5, R5, 0x10000, RZ ;  /* 0x0001000005057824 */ /* 0x002fcc00078e00ff */
[----:B------:R-:W1:Y:S02]  /*2ef0*/  F2I.FTZ.U32.TRUNC.NTZ R5, R5 ;  /* 0x0000000500057305 */ /* 0x000e64000021f000 */
[----:B-1----:R1:W-:Y:S01]  /*2f00*/  STG.E.U16 desc[UR36][R2.64], R5 ;  /* 0x0000000502007986 */ /* 0x0023e2000c101524 */
[----:B------:R-:W-:Y:S05]  /*2f10*/  BRA `(.L_x_42) ;  /* 0x0000000400787947 */ /* 0x000fea0003800000 */
.L_x_60:
[----:B-1----:R-:W-:Y:S01]  /*2f20*/  SHF.L.U32 R5, R5, 0x10, RZ ;  /* 0x0000001005057819 */ /* 0x002fe200000006ff */
[----:B------:R-:W-:Y:S01]  /*2f30*/  BSSY.RECONVERGENT B0, `(.L_x_61) ;  /* 0x0000014000007945 */ /* 0x000fe20003800200 */
[----:B0-----:R-:W-:Y:S02]  /*2f40*/  IMAD.MOV.U32 R0, RZ, RZ, 0x80 ;  /* 0x00000080ff007424 */ /* 0x001fe400078e00ff */
[----:B------:R-:W-:-:S04]  /*2f50*/  LOP3.LUT R4, R5, 0x7fffffff, RZ, 0xc0, !PT ;  /* 0x7fffffff05047812 */ /* 0x000fc800078ec0ff */
[----:B------:R-:W-:-:S13]  /*2f60*/  ISETP.GT.U32.AND P0, PT, R4, 0x437fffff, PT ;  /* 0x437fffff0400780c */ /* 0x000fda0003f04070 */
[----:B------:R-:W-:Y:S05]  /*2f70*/  @P0 BRA `(.L_x_62) ;  /* 0x00000000003c0947 */ /* 0x000fea0003800000 */
[----:B------:R-:W-:-:S13]  /*2f80*/  ISETP.GT.U32.AND P0, PT, R4, 0x3bffffff, PT ;  /* 0x3bffffff0400780c */ /* 0x000fda0003f04070 */
[----:B------:R-:W-:Y:S05]  /*2f90*/  @P0 BRA `(.L_x_63) ;  /* 0x0000000000140947 */ /* 0x000fea0003800000 */
[----:B------:R-:W-:-:S05]  /*2fa0*/  FADD.FTZ R0, R4, 8192 ;  /* 0x4600000004007421 */ /* 0x000fca0000010000 */
[----:B------:R-:W-:Y:S02]  /*2fb0*/  LOP3.LUT P0, R4, R0, 0xff, RZ, 0xc0, !PT ;  /* 0x000000ff00047812 */ /* 0x000fe4000780c0ff */
[----:B------:R-:W-:-:S11]  /*2fc0*/  PRMT R0, RZ, 0x7610, R0 ;  /* 0x00007610ff007816 */ /* 0x000fd60000000000 */
[----:B------:R-:W-:Y:S05]  /*2fd0*/  @!P0 BRA `(.L_x_62) ;  /* 0x0000000000248947 */ /* 0x000fea0003800000 */
[----:B------:R-:W-:Y:S05]  /*2fe0*/  BRA `(.L_x_64) ;  /* 0x0000000000147947 */ /* 0x000fea0003800000 */
.L_x_63:
[----:B------:R-:W-:-:S04]  /*2ff0*/  SHF.R.U32.HI R0, RZ, 0x14, R5 ;  /* 0x00000014ff007819 */ /* 0x000fc80000011605 */
[----:B------:R-:W-:-:S04]  /*3000*/  LOP3.LUT R0, R0, 0x1, RZ, 0xc0, !PT ;  /* 0x0000000100007812 */ /* 0x000fc800078ec0ff */
[----:B------:R-:W-:-:S04]  /*3010*/  IADD3 R0, PT, PT, R5, 0x487ffff, R0 ;  /* 0x0487ffff05007810 */ /* 0x000fc80007ffe000 */
[----:B------:R-:W-:-:S04]  /*3020*/  SHF.R.U32.HI R0, RZ, 0x14, R0 ;  /* 0x00000014ff007819 */ /* 0x000fc80000011600 */
[----:B------:R-:W-:-:S07]  /*3030*/  LOP3.LUT R4, R0, 0xff, RZ, 0xc0, !PT ;  /* 0x000000ff00047812 */ /* 0x000fce00078ec0ff */
.L_x_64:
[----:B------:R-:W-:-:S04]  /*3040*/  SHF.R.U32.HI R5, RZ, 0x18, R5 ;  /* 0x00000018ff057819 */ /* 0x000fc80000011605 */
[----:B------:R-:W-:-:S04]  /*3050*/  LOP3.LUT R4, R4, 0x80, R5, 0xf8, !PT ;  /* 0x0000008004047812 */ /* 0x000fc800078ef805 */
[----:B------:R-:W-:-:S07]  /*3060*/  PRMT R0, R4, 0x7610, R0 ;  /* 0x0000761004007816 */ /* 0x000fce0000000000 */
.L_x_62:
[----:B------:R-:W-:Y:S05]  /*3070*/  BSYNC.RECONVERGENT B0 ;  /* 0x0000000000007941 */ /* 0x000fea0003800200 */
.L_x_61:
[----:B------:R0:W-:Y:S01]  /*3080*/  STG.E.U8 desc[UR36][R2.64], R0 ;  /* 0x0000000002007986 */ /* 0x0001e2000c101124 */
[----:B------:R-:W-:Y:S05]  /*3090*/  BRA `(.L_x_42) ;  /* 0x0000000400187947 */ /* 0x000fea0003800000 */
.L_x_59:
[----:B-1----:R-:W-:Y:S01]  /*30a0*/  IMAD.U32 R5, R5, 0x10000, RZ ;  /* 0x0001000005057824 */ /* 0x002fe200078e00ff */
[----:B------:R-:W-:Y:S01]  /*30b0*/  BSSY.RECONVERGENT B0, `(.L_x_65) ;  /* 0x0000014000007945 */ /* 0x000fe20003800200 */
[----:B0-----:R-:W-:-:S03]  /*30c0*/  MOV R0, 0x80 ;  /* 0x0000008000007802 */ /* 0x001fc60000000f00 */
        /* <DEDUP_REMOVED lines=10> */
.L_x_67:
[----:B------:R-:W-:-:S04]  /*3170*/  SHF.R.U32.HI R0, RZ, 0x15, R5 ;  /* 0x00000015ff007819 */ /* 0x000fc80000011605 */
[----:B------:R-:W-:-:S04]  /*3180*/  LOP3.LUT R0, R0, 0x1, RZ, 0xc0, !PT ;  /* 0x0000000100007812 */ /* 0x000fc800078ec0ff */
[----:B------:R-:W-:-:S04]  /*3190*/  IADD3 R0, PT, PT, R5, 0x88fffff, R0 ;  /* 0x088fffff05007810 */ /* 0x000fc80007ffe000 */
[----:B------:R-:W-:-:S04]  /*31a0*/  SHF.R.U32.HI R0, RZ, 0x15, R0 ;  /* 0x00000015ff007819 */ /* 0x000fc80000011600 */
[----:B------:R-:W-:-:S07]  /*31b0*/  LOP3.LUT R4, R0, 0xff, RZ, 0xc0, !PT ;  /* 0x000000ff00047812 */ /* 0x000fce00078ec0ff */
.L_x_68:
[----:B------:R-:W-:-:S04]  /*31c0*/  SHF.R.U32.HI R5, RZ, 0x18, R5 ;  /* 0x00000018ff057819 */ /* 0x000fc80000011605 */
[----:B------:R-:W-:-:S04]  /*31d0*/  LOP3.LUT R4, R4, 0x80, R5, 0xf8, !PT ;  /* 0x0000008004047812 */ /* 0x000fc800078ef805 */
[----:B------:R-:W-:-:S07]  /*31e0*/  PRMT R0, R4, 0x7610, R0 ;  /* 0x0000761004007816 */ /* 0x000fce0000000000 */
.L_x_66:
[----:B------:R-:W-:Y:S05]  /*31f0*/  BSYNC.RECONVERGENT B0 ;  /* 0x0000000000007941 */ /* 0x000fea0003800200 */
.L_x_65:
[----:B------:R0:W-:Y:S01]  /*3200*/  STG.E.U8 desc[UR36][R2.64], R0 ;  /* 0x0000000002007986 */ /* 0x0001e2000c101124 */
[----:B------:R-:W-:Y:S05]  /*3210*/  BRA `(.L_x_42) ;  /* 0x0000000000b87947 */ /* 0x000fea0003800000 */
.L_x_58:
[----:B------:R-:W-:-:S09]  /*3220*/  UISETP.NE.AND UP0, UPT, UR4, 0x1c, UPT ;  /* 0x0000001c0400788c */ /* 0x000fd2000bf05270 */
[----:B------:R-:W-:Y:S05]  /*3230*/  BRA.U !UP0, `(.L_x_69) ;  /* 0x0000000108a47547 */ /* 0x000fea000b800000 */
[----:B------:R-:W-:-:S09]  /*3240*/  UISETP.NE.AND UP0, UPT, UR4, 0x1d, UPT ;  /* 0x0000001d0400788c */ /* 0x000fd2000bf05270 */
[----:B------:R-:W-:Y:S05]  /*3250*/  BRA.U !UP0, `(.L_x_70) ;  /* 0x00000001088c7547 */ /* 0x000fea000b800000 */
[----:B------:R-:W-:-:S09]  /*3260*/  UISETP.NE.AND UP0, UPT, UR4, 0x2c, UPT ;  /* 0x0000002c0400788c */ /* 0x000fd2000bf05270 */
[----:B------:R-:W-:Y:S05]  /*3270*/  BRA.U !UP0, `(.L_x_71) ;  /* 0x0000000108447547 */ /* 0x000fea000b800000 */
.L_x_41:
[----:B0-----:R-:W-:Y:S01]  /*3280*/  MOV R0, 0x0 ;  /* 0x0000000000007802 */ /* 0x001fe20000000f00 */
[----:B------:R-:W0:Y:S01]  /*3290*/  LDCU.64 UR6, c[0x4][0x128] ;  /* 0x01002500ff0677ac */ /* 0x000e220008000a00 */
[----:B------:R-:W-:Y:S02]  /*32a0*/  HFMA2 R13, -RZ, RZ, 0, 0 ;  /* 0x00000000ff0d7431 */ /* 0x000fe400000001ff */
[----:B------:R-:W-:Y:S01]  /*32b0*/  IMAD.MOV.U32 R8, RZ, RZ, 0x65 ;  /* 0x00000065ff087424 */ /* 0x000fe200078e00ff */
[----:B------:R2:W3:Y:S01]  /*32c0*/  LDC.64 R2, c[0x4][R0] ;  /* 0x0100000000027b82 */ /* 0x0004e20000000a00 */
[----:B------:R-:W4:Y:S01]  /*32d0*/  LDCU.64 UR8, c[0x4][0x130] ;  /* 0x01002600ff0877ac */ /* 0x000f220008000a00 */
[----:B------:R-:W-:Y:S01]  /*32e0*/  IMAD.MOV.U32 R12, RZ, RZ, 0x1 ;  /* 0x00000001ff0c7424 */ /* 0x000fe200078e00ff */
[----:B------:R-:W5:Y:S01]  /*32f0*/  LDCU.64 UR4, c[0x4][0x40] ;  /* 0x01000800ff0477ac */ /* 0x000f620008000a00 */
[----:B0-----:R-:W-:Y:S02]  /*3300*/  IMAD.U32 R4, RZ, RZ, UR6 ;  /* 0x00000006ff047e24 */ /* 0x001fe4000f8e00ff */
[----:B-1----:R-:W-:Y:S01]  /*3310*/  IMAD.U32 R5, RZ, RZ, UR7 ;  /* 0x00000007ff057e24 */ /* 0x002fe2000f8e00ff */
[----:B----4-:R-:W-:Y:S01]  /*3320*/  MOV R6, UR8 ;  /* 0x0000000800067c02 */ /* 0x010fe20008000f00 */
[----:B------:R-:W-:-:S02]  /*3330*/  IMAD.U32 R7, RZ, RZ, UR9 ;  /* 0x00000009ff077e24 */ /* 0x000fc4000f8e00ff */
[----:B-----5:R-:W-:Y:S01]  /*3340*/  IMAD.U32 R10, RZ, RZ, UR4 ;  /* 0x00000004ff0a7e24 */ /* 0x020fe2000f8e00ff */
[----:B--2---:R-:W-:-:S07]  /*3350*/  MOV R11, UR5 ;  /* 0x00000005000b7c02 */ /* 0x004fce0008000f00 */
[----:B------:R-:W-:-:S07]  /*3360*/  LEPC R20, `(.L_x_72) ;  /* 0x000000001014794e */ /* 0x000fce0000000000 */
[----:B---3--:R-:W-:Y:S05]  /*3370*/  CALL.ABS.NOINC R2 ;  /* 0x0000000002007343 */ /* 0x008fea0003c00000 */
.L_x_72:
[----:B------:R-:W-:Y:S05]  /*3380*/  BRA `(.L_x_42) ;  /* 0x00000000005c7947 */ /* 0x000fea0003800000 */
.L_x_71:
[----:B-1----:R-:W-:-:S05]  /*3390*/  IMAD.U32 R5, R5, 0x10000, RZ ;  /* 0x0001000005057824 */ /* 0x002fca00078e00ff */
[----:B------:R-:W-:-:S04]  /*33a0*/  SHF.R.U32.HI R6, RZ, 0x17, R5 ;  /* 0x00000017ff067819 */ /* 0x000fc80000011605 */
[----:B------:R-:W-:-:S04]  /*33b0*/  LOP3.LUT R4, R6, 0xff, RZ, 0xc0, !PT ;  /* 0x000000ff06047812 */ /* 0x000fc800078ec0ff */
[----:B------:R-:W-:-:S13]  /*33c0*/  ISETP.NE.AND P1, PT, R4, 0xff, PT ;  /* 0x000000ff0400780c */ /* 0x000fda0003f25270 */
[--C-:B0-----:R-:W-:Y:S02]  /*33d0*/  @P1 SHF.R.U32.HI R0, RZ, 0x16, R5.reuse ;  /* 0x00000016ff001819 */ /* 0x101fe40000011605 */
[----:B------:R-:W-:Y:S01]  /*33e0*/  @P1 LOP3.LUT P0, RZ, R4, 0x3fffff, R5, 0xf8, !PT ;  /* 0x003fffff04ff1812 */ /* 0x000fe2000780f805 */
[----:B------:R-:W-:Y:S01]  /*33f0*/  IMAD.MOV.U32 R5, RZ, RZ, 0xff ;  /* 0x000000ffff057424 */ /* 0x000fe200078e00ff */
[----:B------:R-:W-:-:S04]  /*3400*/  @P1 LOP3.LUT R0, R0, 0x1, RZ, 0xc0, !PT ;  /* 0x0000000100001812 */ /* 0x000fc800078ec0ff */
[----:B------:R-:W-:Y:S02]  /*3410*/  @P1 ISETP.EQ.U32.AND P2, PT, R0, 0x1, P0 ;  /* 0x000000010000180c */ /* 0x000fe40000742070 */
[----:B------:R-:W-:Y:S02]  /*3420*/  PLOP3.LUT P0, PT, PT, PT, PT, 0x80, 0x8 ;  /* 0x000000000008781c */ /* 0x000fe40003f0f070 */
[----:B------:R-:W-:Y:S02]  /*3430*/  @P1 PLOP3.LUT P0, PT, P2, PT, PT, 0x80, 0x8 ;  /* 0x000000000008181c */ /* 0x000fe4000170f070 */
[----:B------:R-:W-:-:S11]  /*3440*/  @P1 IADD3 R0, PT, PT, R6, 0x1, RZ ;  /* 0x0000000106001810 */ /* 0x000fd60007ffe0ff */
[----:B------:R-:W-:-:S04]  /*3450*/  @!P0 IMAD.MOV R0, RZ, RZ, R6 ;  /* 0x000000ffff008224 */ /* 0x000fc800078e0206 */
[----:B------:R-:W-:-:S05]  /*3460*/  @P1 IMAD.MOV.U32 R5, RZ, RZ, R0 ;  /* 0x000000ffff051224 */ /* 0x000fca00078e0000 */
[----:B------:R0:W-:Y:S01]  /*3470*/  STG.E.U8 desc[UR36][R2.64], R5 ;  /* 0x0000000502007986 */ /* 0x0001e2000c101124 */
[----:B------:R-:W-:Y:S05]  /*3480*/  BRA `(.L_x_42) ;  /* 0x00000000001c7947 */ /* 0x000fea0003800000 */
.L_x_70:
[----:B-1----:R-:W-:-:S06]  /*3490*/  SHF.L.U32 R5, R5, 0x10, RZ ;  /* 0x0000001005057819 */ /* 0x002fcc00000006ff */
[----:B------:R-:W1:Y:S02]  /*34a0*/  F2I.U64.TRUNC R4, R5 ;  /* 0x0000000500047311 */ /* 0x000e64000020d800 */
[----:B-1----:R1:W-:Y:S01]  /*34b0*/  STG.E.64 desc[UR36][R2.64], R4 ;  /* 0x0000000402007986 */ /* 0x0023e2000c101b24 */
[----:B------:R-:W-:Y:S05]  /*34c0*/  BRA `(.L_x_42) ;  /* 0x00000000000c7947 */ /* 0x000fea0003800000 */
.L_x_69:
[----:B-1----:R-:W-:-:S06]  /*34d0*/  IMAD.U32 R5, R5, 0x10000, RZ ;  /* 0x0001000005057824 */ /* 0x002fcc00078e00ff */
[----:B------:R-:W1:Y:S02]  /*34e0*/  F2I.FTZ.U32.TRUNC.NTZ R5, R5 ;  /* 0x0000000500057305 */ /* 0x000e64000021f000 */
[----:B-1----:R1:W-:Y:S02]  /*34f0*/  STG.E desc[UR36][R2.64], R5 ;  /* 0x0000000502007986 */ /* 0x0023e4000c101924 */
.L_x_42:
[----:B------:R-:W-:-:S07]  /*3500*/  VIADD R17, R17, 0x80 ;  /* 0x0000008011117836 */ /* 0x000fce0000000000 */
.L_x_1:
[----:B------:R-:W-:Y:S05]  /*3510*/  BSYNC.RECONVERGENT B6 ;  /* 0x0000000000067941 */ /* 0x000fea0003800200 */
.L_x_0:
[----:B------:R-:W5:Y:S01]  /*3520*/  LDCU UR4, c[0x0][0x380] ;  /* 0x00007000ff0477ac */ /* 0x000f620008000800 */
[----:B------:R-:W-:Y:S01]  /*3530*/  BSSY.RECONVERGENT B6, `(.L_x_73) ;  /* 0x0000343000067945 */ /* 0x000fe20003800200 */
[----:B-----5:R-:W-:-:S13]  /*3540*/  ISETP.GE.AND P0, PT, R17, UR4, PT ;  /* 0x0000000411007c0c */ /* 0x020fda000bf06270 */
[----:B------:R-:W-:Y:S05]  /*3550*/  @P0 BRA `(.L_x_74) ;  /* 0x0000003400000947 */ /* 0x000fea0003800000 */
[----:B------:R-:W5:Y:S01]  /*3560*/  LDCU UR4, c[0x0][0x388] ;  /* 0x00007100ff0477ac */ /* 0x000f620008000800 */
[----:B0-----:R-:W-:Y:S02]  /*3570*/  HFMA2 R0, -RZ, RZ, 0, 0 ;  /* 0x00000000ff007431 */ /* 0x001fe400000001ff */
[----:B------:R-:W-:Y:S01]  /*3580*/  IMAD.MOV.U32 R16, RZ, RZ, RZ ;  /* 0x000000ffff107224 */ /* 0x000fe200078e00ff */
[----:B-----5:R-:W-:-:S09]  /*3590*/  UISETP.NE.AND UP0, UPT, UR4, URZ, UPT ;  /* 0x000000ff0400728c */ /* 0x020fd2000bf05270 */
[----:B------:R-:W-:Y:S05]  /*35a0*/  BRA.U !UP0, `(.L_x_75) ;  /* 0x0000001108a87547 */ /* 0x000fea000b800000 */
[----:B------:R-:W1:Y:S01]  /*35b0*/  LDCU.64 UR4, c[0x0][0x390] ;  /* 0x00007200ff0477ac */ /* 0x000e620008000a00 */
[----:B------:R-:W-:Y:S01]  /*35c0*/  IMAD.MOV.U32 R16, RZ, RZ, RZ ;  /* 0x000000ffff107224 */ /* 0x000fe200078e00ff */
[----:B------:R-:W0:Y:S01]  /*35d0*/  LDCU UR6, c[0x0][0x38c] ;  /* 0x00007180ff0677ac */ /* 0x000e220008000800 */
[----:B------:R-:W5:Y:S01]  /*35e0*/  LDCU.64 UR8, c[0x0][0x4b8] ;  /* 0x00009700ff0877ac */ /* 0x000f620008000a00 */
[----:B------:R-:W-:Y:S01]  /*35f0*/  UISETP.NE.AND UP0, UPT, UR40, URZ, UPT ;  /* 0x000000ff2800728c */ /* 0x000fe2000bf05270 */
[----:B-1234-:R-:W-:-:S05]  /*3600*/  IMAD.HI.U32 R2, R17, UR4, R16 ;  /* 0x0000000411027c27 */ /* 0x01efca000f8e0010 */
[----:B------:R-:W-:-:S04]  /*3610*/  SHF.R.U32.HI R3, RZ, UR5, R2 ;  /* 0x00000005ff037c19 */ /* 0x000fc80008011602 */
[----:B------:R-:W-:-:S05]  /*3620*/  IADD3 R0, PT, PT, -R3, RZ, RZ ;  /* 0x000000ff03007210 */ /* 0x000fca0007ffe1ff */
[----:B0-----:R-:W-:-:S04]  /*3630*/  IMAD R0, R0, UR6, R17 ;  /* 0x0000000600007c24 */ /* 0x001fc8000f8e0211 */
[C---:B-----5:R-:W-:Y:S02]  /*3640*/  IMAD R16, R0.reuse, UR8, RZ ;  /* 0x0000000800107c24 */ /* 0x060fe4000f8e02ff */
        /* <DEDUP_REMOVED lines=281> */
[----:B------:R-:W2:Y:S02]  /*47e0*/  LDCU.64 UR8, c[0x0][0x578] ;  /* 0x0000af00ff0877ac */ /* 0x000ea40008000a00 */
[----:B0-----:R-:W-:-:S05]  /*47f0*/  IMAD.HI.U32 R2, R5, UR4, R4 ;  /* 0x0000000405027c27 */ /* 0x001fca000f8e0004 */
[----:B------:R-:W-:-:S04]  /*4800*/  SHF.R.U32.HI R2, RZ, UR5, R2 ;  /* 0x00000005ff027c19 */ /* 0x000fc80008011602 */
[----:B------:R-:W-:-:S05]  /*4810*/  IADD3 R3, PT, PT, -R2, RZ, RZ ;  /* 0x000000ff02037210 */ /* 0x000fca0007ffe1ff */
[----:B-1----:R-:W-:-:S04]  /*4820*/  IMAD R5, R3, UR6, R5 ;  /* 0x0000000603057c24 */ /* 0x002fc8000f8e0205 */
[C---:B--2---:R-:W-:Y:S02]  /*4830*/  IMAD R16, R5.reuse, UR8, R16 ;  /* 0x0000000805107c24 */ /* 0x044fe4000f8e0210 */
[----:B------:R-:W-:-:S07]  /*4840*/  IMAD R0, R5, UR9, R0 ;  /* 0x0000000905007c24 */ /* 0x000fce000f8e0200 */
.L_x_75:
[----:B------:R-:W1:Y:S01]  /*4850*/  LDCU.64 UR6, c[0x0][0x588] ;  /* 0x0000b100ff0677ac */ /* 0x000e620008000a00 */
[----:B------:R-:W-:-:S04]  /*4860*/  UPRMT UR4, UR41, 0x9910, URZ ;  /* 0x0000991029047896 */ /* 0x000fc800080000ff */
[----:B------:R-:W-:Y:S01]  /*4870*/  UISETP.GT.AND UP0, UPT, UR4, 0x9, UPT ;  /* 0x000000090400788c */ /* 0x000fe2000bf04270 */
[----:B-1234-:R-:W-:-:S05]  /*4880*/  IADD3 R2, P0, PT, R0, UR6, RZ ;  /* 0x0000000600027c10 */ /* 0x01efca000ff1e0ff */
        /* <DEDUP_REMOVED lines=14> */
.L_x_79:
[----:B------:R-:W2:Y:S02]  /*4970*/  LDG.E.U8 R2, desc[UR36][R2.64] ;  /* 0x0000002402027981 */ /* 0x000ea4000c1e1100 */
[----:B--2---:R-:W-:-:S04]  /*4980*/  I2FP.F32.U32 R0, R2 ;  /* 0x0000000200007245 */ /* 0x004fc80000201000 */
[----:B------:R-:W-:Y:S01]  /*4990*/  F2FP.BF16.F32.PACK_AB R0, RZ, R0 ;  /* 0x00000000ff00723e */ /* 0x000fe200000010ff */
[----:B------:R-:W-:Y:S06]  /*49a0*/  BRA `(.L_x_81) ;  /* 0x0000000c00847947 */ /* 0x000fec0003800000 */
.L_x_78:
        /* <DEDUP_REMOVED lines=10> */
.L_x_83:
[----:B------:R-:W2:Y:S02]  /*4a50*/  LDG.E R2, desc[UR36][R2.64] ;  /* 0x0000002402027981 */ /* 0x000ea4000c1e1900 */
[----:B--2---:R-:W-:-:S04]  /*4a60*/  I2FP.F32.S32 R0, R2 ;  /* 0x0000000200007245 */ /* 0x004fc80000201400 */
[----:B------:R-:W-:Y:S01]  /*4a70*/  F2FP.BF16.F32.PACK_AB R0, RZ, R0 ;  /* 0x00000000ff00723e */ /* 0x000fe200000010ff */
[----:B------:R-:W-:Y:S06]  /*4a80*/  BRA `(.L_x_81) ;  /* 0x0000000c004c7947 */ /* 0x000fec0003800000 */
.L_x_82:
[----:B------:R-:W2:Y:S02]  /*4a90*/  LDG.E.U16 R2, desc[UR36][R2.64] ;  /* 0x0000002402027981 */ /* 0x000ea4000c1e1500 */
[----:B--2---:R-:W0:Y:S02]  /*4aa0*/  I2F.S16 R0, R2 ;  /* 0x0000000200007306 */ /* 0x004e240000101400 */
[----:B0-----:R-:W-:Y:S01]  /*4ab0*/  F2FP.BF16.F32.PACK_AB R0, RZ, R0 ;  /* 0x00000000ff00723e */ /* 0x001fe200000010ff */
[----:B------:R-:W-:Y:S06]  /*4ac0*/  BRA `(.L_x_81) ;  /* 0x0000000c003c7947 */ /* 0x000fec0003800000 */
.L_x_77:
        /* <DEDUP_REMOVED lines=9> */
.L_x_85:
[----:B------:R-:W2:Y:S02]  /*4b60*/  LDG.E.U16 R0, desc[UR36][R2.64] ;  /* 0x0000002402007981 */ /* 0x000ea4000c1e1500 */
[----:B--2---:R-:W-:-:S05]  /*4b70*/  HADD2.F32 R0, -RZ, R0.H0_H0 ;  /* 0x20000000ff007230 */ /* 0x004fca0000004100 */
[----:B------:R-:W-:Y:S01]  /*4b80*/  F2FP.BF16.F32.PACK_AB R0, RZ, R0 ;  /* 0x00000000ff00723e */ /* 0x000fe200000010ff */
[----:B------:R-:W-:Y:S06]  /*4b90*/  BRA `(.L_x_81) ;  /* 0x0000000c00087947 */ /* 0x000fec0003800000 */
.L_x_84:
        /* <DEDUP_REMOVED lines=9> */
.L_x_87:
[----:B------:R-:W2:Y:S02]  /*4c30*/  LDG.E.U16 R2, desc[UR36][R2.64] ;  /* 0x0000002402027981 */ /* 0x000ea4000c1e1500 */
[----:B--2---:R-:W-:-:S05]  /*4c40*/  HADD2.F32 R0, -RZ, R2.H0_H0 ;  /* 0x20000002ff007230 */ /* 0x004fca0000004100 */
[----:B------:R-:W-:Y:S01]  /*4c50*/  F2FP.BF16.F32.PACK_AB R0, RZ, R0 ;  /* 0x00000000ff00723e */ /* 0x000fe200000010ff */
[----:B------:R-:W-:Y:S06]  /*4c60*/  BRA `(.L_x_81) ;  /* 0x0000000800d47947 */ /* 0x000fec0003800000 */
.L_x_86:
        /* <DEDUP_REMOVED lines=8> */
.L_x_76:
        /* <DEDUP_REMOVED lines=13> */
.L_x_90:
        /* <DEDUP_REMOVED lines=8> */
.L_x_89:
[----:B------:R-:W-:-:S09]  /*4e40*/  UISETP.NE.AND UP0, UPT, UR4, 0xf, UPT ;  /* 0x0000000f0400788c */ /* 0x000fd2000bf05270 */
[----:B------:R-:W-:Y:S05]  /*4e50*/  BRA.U !UP0, `(.L_x_91) ;  /* 0x0000000108987547 */ /* 0x000fea000b800000 */
[----:B------:R-:W-:-:S09]  /*4e60*/  UISETP.NE.AND UP0, UPT, UR4, 0x17, UPT ;  /* 0x000000170400788c */ /* 0x000fd2000bf05270 */
[----:B------:R-:W-:Y:S05]  /*4e70*/  BRA.U !UP0, `(.L_x_92) ;  /* 0x00000001085c7547 */ /* 0x000fea000b800000 */
[----:B------:R-:W-:-:S09]  /*4e80*/  UISETP.NE.AND UP0, UPT, UR4, 0x18, UPT ;  /* 0x000000180400788c */ /* 0x000fd2000bf05270 */
[----:B------:R-:W-:Y:S05]  /*4e90*/  BRA.U UP0, `(.L_x_80) ;  /* 0x0000000500e47547 */ /* 0x000fea000b800000 */
[----:B------:R-:W2:Y:S01]  /*4ea0*/  LDG.E.U8 R0, desc[UR36][R2.64] ;  /* 0x0000002402007981 */ /* 0x000ea2000c1e1100 */
[----:B------:R-:W-:Y:S01]  /*4eb0*/  MOV R6, 0x1f ;  /* 0x0000001f00067802 */ /* 0x000fe20000000f00 */
[----:B--2---:R-:W-:-:S05]  /*4ec0*/  IMAD.SHL.U32 R0, R0, 0x1000000, RZ ;  /* 0x0100000000007824 */ /* 0x004fca00078e00ff */
[C---:B------:R-:W-:Y:S02]  /*4ed0*/  LOP3.LUT R4, R0.reuse, 0x7f000000, RZ, 0xc0, !PT ;  /* 0x7f00000000047812 */ /* 0x040fe400078ec0ff */
[----:B------:R-:W-:Y:S02]  /*4ee0*/  LOP3.LUT P0, RZ, R0, 0x7f000000, RZ, 0xc0, !PT ;  /* 0x7f00000000ff7812 */ /* 0x000fe4000780c0ff */
[----:B------:R-:W0:Y:S02]  /*4ef0*/  FLO.U32 R5, R4 ;  /* 0x0000000400057300 */ /* 0x000e2400000e0000 */
[----:B0-----:R-:W-:-:S05]  /*4f00*/  IMAD.MOV R5, RZ, RZ, -R5 ;  /* 0x000000ffff057224 */ /* 0x001fca00078e0a05 */
[----:B------:R-:W-:-:S05]  /*4f10*/  VIADDMNMX.U32 R5, R5, R6, 0x4, !PT ;  /* 0x0000000405057446 */ /* 0x000fca0007800006 */
[----:B------:R-:W-:-:S05]  /*4f20*/  VIADD R5, R5, 0xfffffffc ;  /* 0xfffffffc05057836 */ /* 0x000fca0000000000 */
[C---:B------:R-:W-:Y:S02]  /*4f30*/  SHF.L.U32 R6, R4.reuse, R5, RZ ;  /* 0x0000000504067219 */ /* 0x040fe400000006ff */
[----:B------:R-:W-:Y:S01]  /*4f40*/  SHF.L.U32 R7, R5, 0x17, RZ ;  /* 0x0000001705077819 */ /* 0x000fe200000006ff */
[----:B------:R-:W-:-:S03]  /*4f50*/  VIADD R5, R4, 0x1000000 ;  /* 0x0100000004057836 */ /* 0x000fc60000000000 */
[----:B------:R-:W-:Y:S02]  /*4f60*/  LEA.HI R6, R6, -R7, RZ, 0x1c ;  /* 0x8000000706067211 */ /* 0x000fe400078fe0ff */
[----:B------:R-:W-:-:S03]  /*4f70*/  SHF.R.S32.HI R5, RZ, 0x8, R5 ;  /* 0x00000008ff057819 */ /* 0x000fc60000011405 */
[----:B------:R-:W-:-:S05]  /*4f80*/  VIADD R6, R6, 0x3c000000 ;  /* 0x3c00000006067836 */ /* 0x000fca0000000000 */
[----:B------:R-:W-:-:S04]  /*4f90*/  LOP3.LUT R5, R6, 0x7f800000, R5, 0xf8, !PT ;  /* 0x7f80000006057812 */ /* 0x000fc800078ef805 */
[----:B------:R-:W-:-:S04]  /*4fa0*/  SEL R5, R5, RZ, P0 ;  /* 0x000000ff05057207 */ /* 0x000fc80000000000 */
[----:B------:R-:W-:-:S04]  /*4fb0*/  LOP3.LUT R5, R5, 0x80000000, R0, 0xf8, !PT ;  /* 0x8000000005057812 */ /* 0x000fc800078ef800 */
[----:B------:R-:W-:-:S04]  /*4fc0*/  F2FP.BF16.F32.PACK_AB R5, RZ, R5 ;  /* 0x00000005ff05723e */ /* 0x000fc800000010ff */
[----:B------:R-:W-:Y:S01]  /*4fd0*/  PRMT R0, R5, 0x7610, R0 ;  /* 0x0000761005007816 */ /* 0x000fe20000000000 */
[----:B------:R-:W-:Y:S06]  /*4fe0*/  BRA `(.L_x_81) ;  /* 0x0000000400f47947 */ /* 0x000fec0003800000 */
.L_x_92:
[----:B------:R-:W2:Y:S02]  /*4ff0*/  LDG.E.U8 R2, desc[UR36][R2.64] ;  /* 0x0000002402027981 */ /* 0x000ea4000c1e1100 */
[C---:B--2---:R-:W-:Y:S01]  /*5000*/  SHF.L.U32 R0, R2.reuse, 0x19, RZ ;  /* 0x0000001902007819 */ /* 0x044fe200000006ff */
[----:B------:R-:W-:-:S03]  /*5010*/  IMAD.SHL.U32 R5, R2, 0x100, RZ ;  /* 0x0000010002057824 */ /* 0x000fc600078e00ff */
[----:B------:R-:W-:-:S13]  /*5020*/  ISETP.GE.U32.AND P0, PT, R0, 0x8000000, PT ;  /* 0x080000000000780c */ /* 0x000fda0003f06070 */
[C---:B------:R-:W-:Y:S02]  /*5030*/  @!P0 LOP3.LUT R4, R5.reuse, 0x7f00, RZ, 0xc0, !PT ;  /* 0x00007f0005048812 */ /* 0x040fe400078ec0ff */
[----:B------:R-:W-:Y:S02]  /*5040*/  @P0 LEA.HI R0, R0, 0x70000000, RZ, 0x1c ;  /* 0x7000000000000811 */ /* 0x000fe400078fe0ff */
[----:B------:R-:W-:Y:S02]  /*5050*/  @!P0 LOP3.LUT R4, R4, 0x3f000000, RZ, 0xfc, !PT ;  /* 0x3f00000004048812 */ /* 0x000fe400078efcff */
[----:B------:R-:W-:Y:S01]  /*5060*/  PRMT R5, R5, 0x9910, RZ ;  /* 0x0000991005057816 */ /* 0x000fe200000000ff */
[----:B------:R-:W-:Y:S02]  /*5070*/  @P0 FMUL.FTZ R0, R0, 1.9259299443872358531e-34 ;  /* 0x0780000000000820 */ /* 0x000fe40000410000 */
[----:B------:R-:W-:-:S05]  /*5080*/  @!P0 FADD.FTZ R0, R4, -0.5 ;  /* 0xbf00000004008421 */ /* 0x000fca0000010000 */
[----:B------:R-:W-:-:S04]  /*5090*/  LOP3.LUT R0, R0, 0x80000000, R5, 0xf8, !PT ;  /* 0x8000000000007812 */ /* 0x000fc800078ef805 */
[----:B------:R-:W-:Y:S01]  /*50a0*/  F2FP.BF16.F32.PACK_AB R0, RZ, R0 ;  /* 0x00000000ff00723e */ /* 0x000fe200000010ff */
[----:B------:R-:W-:Y:S06]  /*50b0*/  BRA `(.L_x_81) ;  /* 0x0000000400c07947 */ /* 0x000fec0003800000 */
.L_x_91:
[----:B------:R0:W5:Y:S01]  /*50c0*/  LDG.E.U16 R0, desc[UR36][R2.64] ;  /* 0x0000002402007981 */ /* 0x000162000c1e1500 */
[----:B------:R-:W-:Y:S05]  /*50d0*/  BRA `(.L_x_81) ;  /* 0x0000000400b87947 */ /* 0x000fea0003800000 */
.L_x_88:
        /* <DEDUP_REMOVED lines=12> */
.L_x_95:
        /* <DEDUP_REMOVED lines=21> */
.L_x_99:
[----:B------:R-:W-:Y:S05]  /*52f0*/  BSYNC.RECONVERGENT B1 ;  /* 0x0000000000017941 */ /* 0x000fea0003800200 */
.L_x_98:
[----:B------:R-:W-:Y:S02]  /*5300*/  SHF.L.U32 R0, R0, 0x14, RZ ;  /* 0x0000001400007819 */ /* 0x000fe400000006ff */
[----:B------:R-:W-:-:S04]  /*5310*/  LEA R2, R2, 0x3b800000, 0x17 ;  /* 0x3b80000002027811 */ /* 0x000fc800078eb8ff */
[----:B------:R-:W-:-:S07]  /*5320*/  LOP3.LUT R0, R2, R0, R7, 0xfe, !PT ;  /* 0x0000000002007212 */ /* 0x000fce00078efe07 */
.L_x_97:
[----:B------:R-:W-:Y:S05]  /*5330*/  BSYNC.RECONVERGENT B0 ;  /* 0x0000000000007941 */ /* 0x000fea0003800200 */
.L_x_96:
[----:B------:R-:W-:Y:S01]  /*5340*/  F2FP.BF16.F32.PACK_AB R0, RZ, R0 ;  /* 0x00000000ff00723e */ /* 0x000fe200000010ff */
[----:B------:R-:W-:Y:S06]  /*5350*/  BRA `(.L_x_81) ;  /* 0x0000000400187947 */ /* 0x000fec0003800000 */
.L_x_94:
[----:B------:R-:W2:Y:S01]  /*5360*/  LDG.E.U8 R3, desc[UR36][R2.64] ;  /* 0x0000002402037981 */ /* 0x000ea2000c1e1100 */
[----:B------:R-:W-:Y:S01]  /*5370*/  BSSY.RECONVERGENT B0, `(.L_x_100) ;  /* 0x0000018000007945 */ /* 0x000fe20003800200 */
[----:B------:R-:W-:Y:S01]  /*5380*/  IMAD.MOV.U32 R0, RZ, RZ, RZ ;  /* 0x000000ffff007224 */ /* 0x000fe200078e00ff */
        /* <DEDUP_REMOVED lines=8> */
[----:B------:R-:W-:-:S04]  /*5410*/  SHF.R.U32.HI R0, RZ, 0x7, R3 ;  /* 0x00000007ff007819 */ /* 0x000fc80000011603 */
[----:B------:R-:W-:Y:S02]  /*5420*/  SHF.L.U32 R7, R0, 0x1f, RZ ;  /* 0x0000001f00077819 */ /* 0x000fe400000006ff */
        /* <DEDUP_REMOVED lines=8> */
.L_x_103:
[----:B------:R-:W-:Y:S05]  /*54b0*/  BSYNC.RECONVERGENT B1 ;  /* 0x0000000000017941 */ /* 0x000fea0003800200 */
.L_x_102:
[----:B------:R-:W-:Y:S01]  /*54c0*/  IMAD.SHL.U32 R0, R0, 0x200000, RZ ;  /* 0x0020000000007824 */ /* 0x000fe200078e00ff */
[----:B------:R-:W-:-:S04]  /*54d0*/  LEA R2, R2, 0x37800000, 0x17 ;  /* 0x3780000002027811 */ /* 0x000fc800078eb8ff */
[----:B------:R-:W-:-:S07]  /*54e0*/  LOP3.LUT R0, R2, R0, R7, 0xfe, !PT ;  /* 0x0000000002007212 */ /* 0x000fce00078efe07 */
.L_x_101:
[----:B------:R-:W-:Y:S05]  /*54f0*/  BSYNC.RECONVERGENT B0 ;  /* 0x0000000000007941 */ /* 0x000fea0003800200 */
.L_x_100:
[----:B------:R-:W-:Y:S01]  /*5500*/  F2FP.BF16.F32.PACK_AB R0, RZ, R0 ;  /* 0x00000000ff00723e */ /* 0x000fe200000010ff */
[----:B------:R-:W-:Y:S06]  /*5510*/  BRA `(.L_x_81) ;  /* 0x0000000000a87947 */ /* 0x000fec0003800000 */
.L_x_93:
[----:B------:R-:W-:-:S09]  /*5520*/  UISETP.NE.AND UP0, UPT, UR4, 0x1c, UPT ;  /* 0x0000001c0400788c */ /* 0x000fd2000bf05270 */
[----:B------:R-:W-:Y:S05]  /*5530*/  BRA.U !UP0, `(.L_x_104) ;  /* 0x0000000108947547 */ /* 0x000fea000b800000 */
[----:B------:R-:W-:-:S09]  /*5540*/  UISETP.NE.AND UP0, UPT, UR4, 0x1d, UPT ;  /* 0x0000001d0400788c */ /* 0x000fd2000bf05270 */
[----:B------:R-:W-:Y:S05]  /*5550*/  BRA.U !UP0, `(.L_x_105) ;  /* 0x00000001087c7547 */ /* 0x000fea000b800000 */
[----:B------:R-:W-:-:S09]  /*5560*/  UISETP.NE.AND UP0, UPT, UR4, 0x2c, UPT ;  /* 0x0000002c0400788c */ /* 0x000fd2000bf05270 */
[----:B------:R-:W-:Y:S05]  /*5570*/  BRA.U UP0, `(.L_x_80) ;  /* 0x00000001002c7547 */ /* 0x000fea000b800000 */
[----:B------:R-:W2:Y:S01]  /*5580*/  LDG.E.U8 R2, desc[UR36][R2.64] ;  /* 0x0000002402027981 */ /* 0x000ea2000c1e1100 */
[----:B------:R-:W-:Y:S01]  /*5590*/  BSSY.RECONVERGENT B0, `(.L_x_106) ;  /* 0x0000007000007945 */ /* 0x000fe20003800200 */
[----:B------:R-:W-:Y:S01]  /*55a0*/  HFMA2 R0, -RZ, RZ, 3.814697265625e-06, 0 ;  /* 0x00400000ff007431 */ /* 0x000fe200000001ff */
[----:B--2---:R-:W-:-:S13]  /*55b0*/  ISETP.NE.AND P0, PT, R2, RZ, PT ;  /* 0x000000ff0200720c */ /* 0x004fda0003f05270 */
[----:B------:R-:W-:Y:S05]  /*55c0*/  @!P0 BRA `(.L_x_107) ;  /* 0x00000000000c8947 */ /* 0x000fea0003800000 */
[----:B------:R-:W-:-:S13]  /*55d0*/  ISETP.NE.AND P0, PT, R2, 0xff, PT ;  /* 0x000000ff0200780c */ /* 0x000fda0003f05270 */
[----:B------:R-:W-:Y:S02]  /*55e0*/  @!P0 IMAD.MOV.U32 R0, RZ, RZ, 0x7f800001 ;  /* 0x7f800001ff008424 */ /* 0x000fe400078e00ff */
[----:B------:R-:W-:-:S07]  /*55f0*/  @P0 IMAD.SHL.U32 R0, R2, 0x800000, RZ ;  /* 0x0080000002000824 */ /* 0x000fce00078e00ff */
.L_x_107:
[----:B------:R-:W-:Y:S05]  /*5600*/  BSYNC.RECONVERGENT B0 ;  /* 0x0000000000007941 */ /* 0x000fea0003800200 */
.L_x_106:
[----:B------:R-:W-:Y:S01]  /*5610*/  F2FP.BF16.F32.PACK_AB R0, RZ, R0 ;  /* 0x00000000ff00723e */ /* 0x000fe200000010ff */
[----:B------:R-:W-:Y:S06]  /*5620*/  BRA `(.L_x_81) ;  /* 0x0000000000647947 */ /* 0x000fec0003800000 */
.L_x_80:
[----:B------:R-:W-:Y:S01]  /*5630*/  MOV R2, 0x0 ;  /* 0x0000000000027802 */ /* 0x000fe20000000f00 */
[----:B------:R-:W0:Y:S01]  /*5640*/  LDCU.64 UR4, c[0x4][0x128] ;  /* 0x01002500ff0477ac */ /* 0x000e220008000a00 */
[----:B------:R-:W-:Y:S02]  /*5650*/  HFMA2 R8, -RZ, RZ, 0, 4.64916229248046875e-06 ;  /* 0x0000004eff087431 */ /* 0x000fe400000001ff */
[----:B------:R-:W-:Y:S01]  /*5660*/  IMAD.MOV.U32 R12, RZ, RZ, 0x1 ;  /* 0x00000001ff0c7424 */ /* 0x000fe200078e00ff */
[----:B------:R-:W1:Y:S01]  /*5670*/  LDCU.64 UR6, c[0x4][0x130] ;  /* 0x01002600ff0677ac */ /* 0x000e620008000a00 */
[----:B------:R-:W2:Y:S01]  /*5680*/  LDC.64 R2, c[0x4][R2] ;  /* 0x0100000002027b82 */ /* 0x000ea20000000a00 */
[----:B------:R-:W-:Y:S01]  /*5690*/  IMAD.MOV.U32 R13, RZ, RZ, RZ ;  /* 0x000000ffff0d7224 */ /* 0x000fe200078e00ff */
[----:B------:R-:W3:Y:S01]  /*56a0*/  LDCU.64 UR8, c[0x4][0x38] ;  /* 0x01000700ff0877ac */ /* 0x000ee20008000a00 */
[----:B0-----:R-:W-:Y:S01]  /*56b0*/  MOV R4, UR4 ;  /* 0x0000000400047c02 */ /* 0x001fe20008000f00 */
[----:B------:R-:W-:-:S02]  /*56c0*/  IMAD.U32 R5, RZ, RZ, UR5 ;  /* 0x00000005ff057e24 */ /* 0x000fc4000f8e00ff */
[----:B-1----:R-:W-:Y:S01]  /*56d0*/  IMAD.U32 R6, RZ, RZ, UR6 ;  /* 0x00000006ff067e24 */ /* 0x002fe2000f8e00ff */
[----:B------:R-:W-:Y:S01]  /*56e0*/  MOV R7, UR7 ;  /* 0x0000000700077c02 */ /* 0x000fe20008000f00 */
[----:B---3--:R-:W-:Y:S02]  /*56f0*/  IMAD.U32 R10, RZ, RZ, UR8 ;  /* 0x00000008ff0a7e24 */ /* 0x008fe4000f8e00ff */
[----:B------:R-:W-:-:S07]  /*5700*/  IMAD.U32 R11, RZ, RZ, UR9 ;  /* 0x00000009ff0b7e24 */ /* 0x000fce000f8e00ff */
[----:B------:R-:W-:-:S07]  /*5710*/  LEPC R20, `(.L_x_108) ;  /* 0x000000001014794e */ /* 0x000fce0000000000 */
[----:B--2---:R-:W-:Y:S05]  /*5720*/  CALL.ABS.NOINC R2 ;  /* 0x0000000002007343 */ /* 0x004fea0003c00000 */
.L_x_108:
[----:B------:R-:W-:Y:S01]  /*5730*/  PRMT R0, RZ, 0x7610, R0 ;  /* 0x00007610ff007816 */ /* 0x000fe20000000000 */
[----:B------:R-:W-:Y:S06]  /*5740*/  BRA `(.L_x_81) ;  /* 0x00000000001c7947 */ /* 0x000fec0003800000 */
.L_x_105:
[----:B------:R-:W2:Y:S02]  /*5750*/  LDG.E.64 R2, desc[UR36][R2.64] ;  /* 0x0000002402027981 */ /* 0x000ea4000c1e1b00 */
[----:B--2---:R-:W0:Y:S02]  /*5760*/  I2F.U64 R0, R2 ;  /* 0x0000000200007312 */ /* 0x004e240000301000 */
[----:B0-----:R-:W-:Y:S01]  /*5770*/  F2FP.BF16.F32.PACK_AB R0, RZ, R0 ;  /* 0x00000000ff00723e */ /* 0x001fe200000010ff */
[----:B------:R-:W-:Y:S06]  /*5780*/  BRA `(.L_x_81) ;  /* 0x00000000000c7947 */ /* 0x000fec0003800000 */
.L_x_104:
[----:B------:R-:W2:Y:S02]  /*5790*/  LDG.E R2, desc[UR36][R2.64] ;  /* 0x0000002402027981 */ /* 0x000ea4000c1e1900 */
[----:B--2---:R-:W-:-:S04]  /*57a0*/  I2FP.F32.U32 R0, R2 ;  /* 0x0000000200007245 */ /* 0x004fc80000201000 */
[----:B------:R-:W-:-:S07]  /*57b0*/  F2FP.BF16.F32.PACK_AB R0, RZ, R0 ;  /* 0x00000000ff00723e */ /* 0x000fce00000010ff */
.L_x_81:
[----:B-----5:R-:W-:Y:S01]  /*57c0*/  SHF.L.U32 R0, R0, 0x10, RZ ;  /* 0x0000001000007819 */ /* 0x020fe200000006ff */
[----:B------:R-:W-:Y:S01]  /*57d0*/  IMAD.MOV.U32 R8, RZ, RZ, 0x3e800000 ;  /* 0x3e800000ff087424 */ /* 0x000fe200078e00ff */
[----:B------:R-:W1:Y:S01]  /*57e0*/  LDCU.64 UR6, c[0x0][0x580] ;  /* 0x0000b000ff0677ac */ /* 0x000e620008000a00 */
[----:B------:R-:W-:Y:S01]  /*57f0*/  IMAD.MOV.U32 R7, RZ, RZ, 0x3d39bf78 ;  /* 0x3d39bf78ff077424 */ /* 0x000fe200078e00ff */
[C---:B------:R-:W-:Y:S01]  /*5800*/  FSETP.GT.FTZ.AND P0, PT, |R0|.reuse, 8.50705917302346158658e+37, PT ;  /* 0x7e8000000000780b */ /* 0x040fe20003f14200 */
[----:B0-----:R-:W-:Y:S01]  /*5810*/  FADD.FTZ R2, |R0|, -RZ ;  /* 0x800000ff00027221 */ /* 0x001fe20000010200 */
[----:B------:R-:W-:-:S03]  /*5820*/  UPRMT UR4, UR42, 0x9910, URZ ;  /* 0x000099102a047896 */ /* 0x000fc600080000ff */
[----:B------:R-:W-:Y:S01]  /*5830*/  FADD.FTZ R2, -R2, 1 ;  /* 0x3f80000002027421 */ /* 0x000fe20000010100 */
[----:B------:R-:W-:-:S05]  /*5840*/  UISETP.GT.AND UP0, UPT, UR4, 0x9, UPT ;  /* 0x000000090400788c */ /* 0x000fca000bf04270 */
        /* <DEDUP_REMOVED lines=8> */
[----:B------:R-:W-:-:S04]  /*58d0*/  LOP3.LUT R3, R3, 0xff800000, RZ, 0xc0, !PT ;  /* 0xff80000003037812 */ /* 0x000fc800078ec0ff */
[----:B------:R-:W-:Y:S02]  /*58e0*/  IADD3 R5, PT, PT, -R3, 0x40800000, RZ ;  /* 0x4080000003057810 */ /* 0x000fe40007ffe1ff */
[-C--:B------:R-:W-:Y:S02]  /*58f0*/  IADD3 R4, PT, PT, R6, -R3.reuse, RZ ;  /* 0x8000000306047210 */ /* 0x080fe40007ffe0ff */
[----:B------:R-:W-:Y:S01]  /*5900*/  I2FP.F32.S32 R3, R3 ;  /* 0x0000000300037245 */ /* 0x000fe20000201400 */
[----:B------:R-:W-:-:S04]  /*5910*/  FFMA.FTZ R5, R5, R8, -1 ;  /* 0xbf80000005057423 */ /* 0x000fc80000010008 */
[----:B------:R-:W-:Y:S01]  /*5920*/  FADD.FTZ R4, R4, R5 ;  /* 0x0000000504047221 */ /* 0x000fe20000010000 */
[----:B------:R-:W-:-:S03]  /*5930*/  FMUL.FTZ R3, R3, 1.1920928955078125e-07 ;  /* 0x3400000003037820 */ /* 0x000fc60000410000 */
[----:B------:R-:W-:Y:S01]  /*5940*/  FFMA.FTZ R5, R4, -R7, 0.10546888411045074463 ;  /* 0x3dd8001204057423 */ /* 0x000fe20000010807 */
[----:B------:R-:W-:-:S03]  /*5950*/  MOV R7, 0x3f000000 ;  /* 0x3f00000000077802 */ /* 0x000fc60000000f00 */
[----:B------:R-:W-:Y:S01]  /*5960*/  FFMA.FTZ R5, R4, R5, -0.13229703903198242188 ;  /* 0xbe0778e004057423 */ /* 0x000fe20000010005 */
[----:B------:R-:W-:-:S03]  /*5970*/  LOP3.LUT R0, R7, 0x80000000, R0, 0xb8, !PT ;  /* 0x8000000007007812 */ /* 0x000fc600078eb800 */
        /* <DEDUP_REMOVED lines=8> */
[----:B------:R-:W-:-:S03]  /*5a00*/  @P0 IMAD.MOV.U32 R5, RZ, RZ, 0x7f800000 ;  /* 0x7f800000ff050424 */ /* 0x000fc600078e00ff */
[----:B------:R-:W-:Y:S01]  /*5a10*/  FFMA.FTZ R3, R3, 0.69314718246459960938, R4 ;  /* 0x3f31721803037823 */ /* 0x000fe20000010004 */
[C---:B------:R-:W-:Y:S01]  /*5a20*/  @P1 FFMA.FTZ R3, R6.reuse, R5, +INF ;  /* 0x7f80000006031423 */ /* 0x040fe20000010005 */
[----:B------:R-:W-:-:S04]  /*5a30*/  @P0 FSETP.NEU.FTZ.AND P1, PT, R6, RZ, PT ;  /* 0x000000ff0600020b */ /* 0x000fc80003f3d000 */
        /* <DEDUP_REMOVED lines=14> */
[----:B01----:R-:W-:-:S04]  /*5b20*/  IMAD.U32 R0, R5, 0x10000, RZ ;  /* 0x0001000005007824 */ /* 0x003fc800078e00ff */
[----:B------:R-:W0:Y:S02]  /*5b30*/  F2I.FTZ.TRUNC.NTZ R5, R0 ;  /* 0x0000000000057305 */ /* 0x000e24000021f100 */
[----:B0-----:R0:W-:Y:S01]  /*5b40*/  STG.E.U8 desc[UR36][R2.64], R5 ;  /* 0x0000000502007986 */ /* 0x0011e2000c101124 */
[----:B------:R-:W-:Y:S05]  /*5b50*/  BRA `(.L_x_114) ;  /* 0x0000000c007c7947 */ /* 0x000fea0003800000 */
.L_x_112:
[----:B-1----:R-:W-:-:S06]  /*5b60*/  SHF.L.U32 R5, R5, 0x10, RZ ;  /* 0x0000001005057819 */ /* 0x002fcc00000006ff */
[----:B------:R-:W1:Y:S02]  /*5b70*/  F2I.S64.TRUNC R4, R5 ;  /* 0x0000000500047311 */ /* 0x000e64000020d900 */
[----:B-1----:R1:W-:Y:S01]  /*5b80*/  STG.E.U8 desc[UR36][R2.64], R4 ;  /* 0x0000000402007986 */ /* 0x0023e2000c101124 */
[----:B------:R-:W-:Y:S05]  /*5b90*/  BRA `(.L_x_114) ;  /* 0x0000000c006c7947 */ /* 0x000fea0003800000 */
.L_x_111:
        /* <DEDUP_REMOVED lines=10> */
.L_x_116:
[----:B-1----:R-:W-:-:S06]  /*5c40*/  IMAD.U32 R5, R5, 0x10000, RZ ;  /* 0x0001000005057824 */ /* 0x002fcc00078e00ff */
[----:B------:R-:W1:Y:S02]  /*5c50*/  F2I.FTZ.TRUNC.NTZ R5, R5 ;  /* 0x0000000500057305 */ /* 0x000e64000021f100 */
[----:B-1----:R1:W-:Y:S01]  /*5c60*/  STG.E desc[UR36][R2.64], R5 ;  /* 0x0000000502007986 */ /* 0x0023e2000c101924 */
[----:B------:R-:W-:Y:S05]  /*5c70*/  BRA `(.L_x_114) ;  /* 0x0000000c00347947 */ /* 0x000fea0003800000 */
.L_x_115:
[----:B-1----:R-:W-:-:S06]  /*5c80*/  SHF.L.U32 R5, R5, 0x10, RZ ;  /* 0x0000001005057819 */ /* 0x002fcc00000006ff */
[----:B------:R-:W1:Y:S02]  /*5c90*/  F2I.FTZ.TRUNC.NTZ R5, R5 ;  /* 0x0000000500057305 */ /* 0x000e64000021f100 */
[----:B-1----:R1:W-:Y:S01]  /*5ca0*/  STG.E.U16 desc[UR36][R2.64], R5 ;  /* 0x0000000502007986 */ /* 0x0023e2000c101524 */
[----:B------:R-:W-:Y:S05]  /*5cb0*/  BRA `(.L_x_114) ;  /* 0x0000000c00247947 */ /* 0x000fea0003800000 */
.L_x_110:
        /* <DEDUP_REMOVED lines=9> */
.L_x_118:
[----:B01----:R-:W-:-:S05]  /*5d50*/  IMAD.U32 R0, R5, 0x10000, RZ ;  /* 0x0001000005007824 */ /* 0x003fca00078e00ff */
[----:B------:R-:W-:-:S05]  /*5d60*/  F2FP.F16.F32.PACK_AB R0, RZ, R0 ;  /* 0x00000000ff00723e */ /* 0x000fca00000000ff */
[----:B------:R0:W-:Y:S01]  /*5d70*/  STG.E.U16 desc[UR36][R2.64], R0 ;  /* 0x0000000002007986 */ /* 0x0001e2000c101524 */
[----:B------:R-:W-:Y:S05]  /*5d80*/  BRA `(.L_x_114) ;  /* 0x0000000800f07947 */ /* 0x000fea0003800000 */
.L_x_117:
[----:B------:R-:W-:-:S09]  /*5d90*/  UISETP.NE.AND UP0, UPT, UR4, 0x7, UPT ;  /* 0x000000070400788c */ /* 0x000fd2000bf05270 */
[----:B------:R-:W-:Y:S05]  /*5da0*/  BRA.U !UP0, `(.L_x_119) ;  /* 0x0000000108347547 */ /* 0x000fea000b800000 */
[----:B------:R-:W-:-:S09]  /*5db0*/  UISETP.NE.AND UP0, UPT, UR4, 0x8, UPT ;  /* 0x000000080400788c */ /* 0x000fd2000bf05270 */
[----:B------:R-:W-:Y:S05]  /*5dc0*/  BRA.U !UP0, `(.L_x_120) ;  /* 0x0000000108187547 */ /* 0x000fea000b800000 */
[----:B------:R-:W-:-:S09]  /*5dd0*/  UISETP.NE.AND UP0, UPT, UR4, 0x9, UPT ;  /* 0x000000090400788c */ /* 0x000fd2000bf05270 */
[----:B------:R-:W-:Y:S05]  /*5de0*/  BRA.U UP0, `(.L_x_113) ;  /* 0x0000000500fc7547 */ /* 0x000fea000b800000 */
[----:B-1----:R-:W-:Y:S01]  /*5df0*/  SHF.L.U32 R4, R5, 0x10, RZ ;  /* 0x0000001005047819 */ /* 0x002fe200000006ff */
[----:B------:R-:W-:-:S05]  /*5e00*/  IMAD.MOV.U32 R5, RZ, RZ, RZ ;  /* 0x000000ffff057224 */ /* 0x000fca00078e00ff */
[----:B------:R1:W-:Y:S01]  /*5e10*/  STG.E.64 desc[UR36][R2.64], R4 ;  /* 0x0000000402007986 */ /* 0x0003e2000c101b24 */
[----:B------:R-:W-:Y:S05]  /*5e20*/  BRA `(.L_x_114) ;  /* 0x0000000800c87947 */ /* 0x000fea0003800000 */
.L_x_120:
[----:B-1----:R-:W-:-:S05]  /*5e30*/  IMAD.U32 R5, R5, 0x10000, RZ ;  /* 0x0001000005057824 */ /* 0x002fca00078e00ff */
[----:B------:R-:W-:-:S04]  /*5e40*/  F2FP.F16.F32.PACK_AB R5, RZ, R5 ;  /* 0x00000005ff05723e */ /* 0x000fc800000000ff */
[----:B------:R-:W-:-:S05]  /*5e50*/  PRMT R5, R5, 0x5410, RZ ;  /* 0x0000541005057816 */ /* 0x000fca00000000ff */
[----:B------:R1:W-:Y:S01]  /*5e60*/  STG.E desc[UR36][R2.64], R5 ;  /* 0x0000000502007986 */ /* 0x0003e2000c101924 */
[----:B------:R-:W-:Y:S05]  /*5e70*/  BRA `(.L_x_114) ;  /* 0x0000000800b47947 */ /* 0x000fea0003800000 */
.L_x_119:
[----:B-1----:R-:W-:-:S05]  /*5e80*/  SHF.L.U32 R4, R5, 0x10, RZ ;  /* 0x0000001005047819 */ /* 0x002fca00000006ff */
[----:B------:R-:W-:-:S06]  /*5e90*/  FMUL.FTZ R4, R4, 1 ;  /* 0x3f80000004047820 */ /* 0x000fcc0000410000 */
[----:B------:R-:W1:Y:S02]  /*5ea0*/  F2F.F64.F32 R4, R4 ;  /* 0x0000000400047310 */ /* 0x000e640000201800 */
[----:B-1----:R1:W-:Y:S01]  /*5eb0*/  STG.E.64 desc[UR36][R2.64], R4 ;  /* 0x0000000402007986 */ /* 0x0023e2000c101b24 */
[----:B------:R-:W-:Y:S05]  /*5ec0*/  BRA `(.L_x_114) ;  /* 0x0000000800a07947 */ /* 0x000fea0003800000 */
.L_x_109:
[----:B------:R-:W-:-:S09]  /*5ed0*/  UISETP.GT.AND UP0, UPT, UR4, 0x18, UPT ;  /* 0x000000180400788c */ /* 0x000fd2000bf04270 */
[----:B------:R-:W-:Y:S05]  /*5ee0*/  BRA.U !UP0, `(.L_x_121) ;  /* 0x0000000508607547 */ /* 0x000fea000b800000 */
        /* <DEDUP_REMOVED lines=12> */
.L_x_124:
[----:B-1----:R-:W-:Y:S01]  /*5fb0*/  IMAD.U32 R5, R5, 0x10000, RZ ;  /* 0x0001000005057824 */ /* 0x002fe200078e00ff */
[----:B------:R-:W-:Y:S01]  /*5fc0*/  BSSY.RECONVERGENT B0, `(.L_x_125) ;  /* 0x0000013000007945 */ /* 0x000fe20003800200 */
[----:B0-----:R-:W-:-:S03]  /*5fd0*/  MOV R0, 0x80 ;  /* 0x0000008000007802 */ /* 0x001fc60000000f00 */
[----:B------:R-:W-:-:S04]  /*5fe0*/  LOP3.LUT R4, R5, 0x7fffffff, RZ, 0xc0, !PT ;  /* 0x7fffffff05047812 */ /* 0x000fc800078ec0ff */
[----:B------:R-:W-:-:S13]  /*5ff0*/  ISETP.GT.U32.AND P0, PT, R4, 0x437fffff, PT ;  /* 0x437fffff0400780c */ /* 0x000fda0003f04070 */
[----:B------:R-:W-:Y:S05]  /*6000*/  @P0 BRA `(.L_x_126) ;  /* 0x0000000000380947 */ /* 0x000fea0003800000 */
[----:B------:R-:W-:-:S13]  /*6010*/  ISETP.GE.U32.AND P0, PT, R4, 0x3c000000, PT ;  /* 0x3c0000000400780c */ /* 0x000fda0003f06070 */
[----:B------:R-:W-:-:S04]  /*6020*/  @P0 SHF.R.U32.HI R0, RZ, 0x14, R5 ;  /* 0x00000014ff000819 */ /* 0x000fc80000011605 */
[----:B------:R-:W-:-:S04]  /*6030*/  @P0 LOP3.LUT R0, R0, 0x1, RZ, 0xc0, !PT ;  /* 0x0000000100000812 */ /* 0x000fc800078ec0ff */
[----:B------:R-:W-:-:S04]  /*6040*/  @P0 IADD3 R0, PT, PT, R5, 0x487ffff, R0 ;  /* 0x0487ffff05000810 */ /* 0x000fc80007ffe000 */
[----:B------:R-:W-:-:S04]  /*6050*/  @P0 SHF.R.U32.HI R0, RZ, 0x14, R0 ;  /* 0x00000014ff000819 */ /* 0x000fc80000011600 */
[----:B------:R-:W-:Y:S01]  /*6060*/  @P0 LOP3.LUT R0, R0, 0xff, RZ, 0xc0, !PT ;  /* 0x000000ff00000812 */ /* 0x000fe200078ec0ff */
[----:B------:R-:W-:Y:S06]  /*6070*/  @P0 BRA `(.L_x_127) ;  /* 0x0000000000140947 */ /* 0x000fec0003800000 */
[----:B------:R-:W-:-:S05]  /*6080*/  FADD.FTZ R0, R4, 8192 ;  /* 0x4600000004007421 */ /* 0x000fca0000010000 */
[----:B------:R-:W-:Y:S02]  /*6090*/  LOP3.LUT P0, R4, R0, 0xff, RZ, 0xc0, !PT ;  /* 0x000000ff00047812 */ /* 0x000fe4000780c0ff */
[----:B------:R-:W-:-:S11]  /*60a0*/  PRMT R0, RZ, 0x7610, R0 ;  /* 0x00007610ff007816 */ /* 0x000fd60000000000 */
[----:B------:R-:W-:Y:S05]  /*60b0*/  @!P0 BRA `(.L_x_126) ;  /* 0x00000000000c8947 */ /* 0x000fea0003800000 */
[----:B------:R-:W-:-:S07]  /*60c0*/  IMAD.MOV.U32 R0, RZ, RZ, R4 ;  /* 0x000000ffff007224 */ /* 0x000fce00078e0004 */
.L_x_127:
[----:B------:R-:W-:-:S04]  /*60d0*/  SHF.R.U32.HI R5, RZ, 0x18, R5 ;  /* 0x00000018ff057819 */ /* 0x000fc80000011605 */
[----:B------:R-:W-:-:S07]  /*60e0*/  LOP3.LUT R0, R0, 0x80, R5, 0xf8, !PT ;  /* 0x0000008000007812 */ /* 0x000fce00078ef805 */
.L_x_126:
[----:B------:R-:W-:Y:S05]  /*60f0*/  BSYNC.RECONVERGENT B0 ;  /* 0x0000000000007941 */ /* 0x000fea0003800200 */
.L_x_125:
[----:B------:R0:W-:Y:S01]  /*6100*/  STG.E.U8 desc[UR36][R2.64], R0 ;  /* 0x0000000002007986 */ /* 0x0001e2000c101124 */
[----:B------:R-:W-:Y:S05]  /*6110*/  BRA `(.L_x_114) ;  /* 0x00000008000c7947 */ /* 0x000fea0003800000 */
.L_x_123:
[----:B-1----:R-:W-:Y:S01]  /*6120*/  IMAD.U32 R5, R5, 0x10000, RZ ;  /* 0x0001000005057824 */ /* 0x002fe200078e00ff */
[----:B------:R-:W-:Y:S01]  /*6130*/  BSSY.RECONVERGENT B0, `(.L_x_128) ;  /* 0x0000013000007945 */ /* 0x000fe20003800200 */
[----:B0-----:R-:W-:-:S03]  /*6140*/  HFMA2 R0, -RZ, RZ, 0, 7.62939453125e-06 ;  /* 0x00000080ff007431 */ /* 0x001fc600000001ff */
        /* <DEDUP_REMOVED lines=15> */
.L_x_130:
[----:B------:R-:W-:-:S04]  /*6240*/  SHF.R.U32.HI R5, RZ, 0x18, R5 ;  /* 0x00000018ff057819 */ /* 0x000fc80000011605 */
[----:B------:R-:W-:-:S07]  /*6250*/  LOP3.LUT R0, R0, 0x80, R5, 0xf8, !PT ;  /* 0x0000008000007812 */ /* 0x000fce00078ef805 */
.L_x_129:
[----:B------:R-:W-:Y:S05]  /*6260*/  BSYNC.RECONVERGENT B0 ;  /* 0x0000000000007941 */ /* 0x000fea0003800200 */
.L_x_128:
[----:B------:R0:W-:Y:S01]  /*6270*/  STG.E.U8 desc[UR36][R2.64], R0 ;  /* 0x0000000002007986 */ /* 0x0001e2000c101124 */
[----:B------:R-:W-:Y:S05]  /*6280*/  BRA `(.L_x_114) ;  /* 0x0000000400b07947 */ /* 0x000fea0003800000 */
.L_x_122:
[----:B------:R-:W-:-:S09]  /*6290*/  UISETP.NE.AND UP0, UPT, UR4, 0x1c, UPT ;  /* 0x0000001c0400788c */ /* 0x000fd2000bf05270 */
[----:B------:R-:W-:Y:S05]  /*62a0*/  BRA.U !UP0, `(.L_x_131) ;  /* 0x0000000108607547 */ /* 0x000fea000b800000 */
[----:B------:R-:W-:-:S09]  /*62b0*/  UISETP.NE.AND UP0, UPT, UR4, 0x1d, UPT ;  /* 0x0000001d0400788c */ /* 0x000fd2000bf05270 */
[----:B------:R-:W-:Y:S05]  /*62c0*/  BRA.U !UP0, `(.L_x_132) ;  /* 0x0000000108487547 */ /* 0x000fea000b800000 */
[----:B------:R-:W-:-:S09]  /*62d0*/  UISETP.NE.AND UP0, UPT, UR4, 0x2c, UPT ;  /* 0x0000002c0400788c */ /* 0x000fd2000bf05270 */
[----:B------:R-:W-:Y:S05]  /*62e0*/  BRA.U UP0, `(.L_x_113) ;  /* 0x0000000100bc7547 */ /* 0x000fea000b800000 */
[----:B-1----:R-:W-:-:S05]  /*62f0*/  IMAD.U32 R5, R5, 0x10000, RZ ;  /* 0x0001000005057824 */ /* 0x002fca00078e00ff */
[----:B------:R-:W-:-:S04]  /*6300*/  SHF.R.U32.HI R6, RZ, 0x17, R5 ;  /* 0x00000017ff067819 */ /* 0x000fc80000011605 */
[----:B------:R-:W-:-:S04]  /*6310*/  LOP3.LUT R4, R6, 0xff, RZ, 0xc0, !PT ;  /* 0x000000ff06047812 */ /* 0x000fc800078ec0ff */
[----:B------:R-:W-:-:S13]  /*6320*/  ISETP.NE.AND P1, PT, R4, 0xff, PT ;  /* 0x000000ff0400780c */ /* 0x000fda0003f25270 */
[--C-:B0-----:R-:W-:Y:S02]  /*6330*/  @P1 SHF.R.U32.HI R0, RZ, 0x16, R5.reuse ;  /* 0x00000016ff001819 */ /* 0x101fe40000011605 */
[----:B------:R-:W-:Y:S01]  /*6340*/  @P1 LOP3.LUT P0, RZ, R4, 0x3fffff, R5, 0xf8, !PT ;  /* 0x003fffff04ff1812 */ /* 0x000fe2000780f805 */
[----:B------:R-:W-:Y:S01]  /*6350*/  HFMA2 R5, -RZ, RZ, 0, 1.5199184417724609375e-05 ;  /* 0x000000ffff057431 */ /* 0x000fe200000001ff */
[----:B------:R-:W-:-:S04]  /*6360*/  @P1 LOP3.LUT R0, R0, 0x1, RZ, 0xc0, !PT ;  /* 0x0000000100001812 */ /* 0x000fc800078ec0ff */
[----:B------:R-:W-:Y:S01]  /*6370*/  @P1 ISETP.EQ.U32.AND P2, PT, R0, 0x1, P0 ;  /* 0x000000010000180c */ /* 0x000fe20000742070 */
[----:B------:R-:W-:Y:S01]  /*6380*/  @P1 VIADD R0, R6, 0x1 ;  /* 0x0000000106001836 */ /* 0x000fe20000000000 */
[----:B------:R-:W-:Y:S02]  /*6390*/  PLOP3.LUT P0, PT, PT, PT, PT, 0x80, 0x8 ;  /* 0x000000000008781c */ /* 0x000fe40003f0f070 */
[----:B------:R-:W-:-:S13]  /*63a0*/  @P1 PLOP3.LUT P0, PT, P2, PT, PT, 0x80, 0x8 ;  /* 0x000000000008181c */ /* 0x000fda000170f070 */
[----:B------:R-:W-:-:S05]  /*63b0*/  @!P0 IMAD.MOV R0, RZ, RZ, R6 ;  /* 0x000000ffff008224 */ /* 0x000fca00078e0206 */
[----:B------:R-:W-:-:S05]  /*63c0*/  @P1 MOV R5, R0 ;  /* 0x0000000000051202 */ /* 0x000fca0000000f00 */
[----:B------:R0:W-:Y:S01]  /*63d0*/  STG.E.U8 desc[UR36][R2.64], R5 ;  /* 0x0000000502007986 */ /* 0x0001e2000c101124 */
[----:B------:R-:W-:Y:S05]  /*63e0*/  BRA `(.L_x_114) ;  /* 0x0000000400587947 */ /* 0x000fea0003800000 */
.L_x_132:
[----:B-1----:R-:W-:-:S06]  /*63f0*/  IMAD.U32 R5, R5, 0x10000, RZ ;  /* 0x0001000005057824 */ /* 0x002fcc00078e00ff */
[----:B------:R-:W1:Y:S02]  /*6400*/  F2I.U64.TRUNC R4, R5 ;  /* 0x0000000500047311 */ /* 0x000e64000020d800 */
[----:B-1----:R1:W-:Y:S01]  /*6410*/  STG.E.64 desc[UR36][R2.64], R4 ;  /* 0x0000000402007986 */ /* 0x0023e2000c101b24 */
[----:B------:R-:W-:Y:S05]  /*6420*/  BRA `(.L_x_114) ;  /* 0x0000000400487947 */ /* 0x000fea0003800000 */
.L_x_131:
[----:B-1----:R-:W-:-:S06]  /*6430*/  IMAD.U32 R5, R5, 0x10000, RZ ;  /* 0x0001000005057824 */ /* 0x002fcc00078e00ff */
[----:B------:R-:W1:Y:S02]  /*6440*/  F2I.FTZ.U32.TRUNC.NTZ R5, R5 ;  /* 0x0000000500057305 */ /* 0x000e64000021f000 */
[----:B-1----:R1:W-:Y:S01]  /*6450*/  STG.E desc[UR36][R2.64], R5 ;  /* 0x0000000502007986 */ /* 0x0023e2000c101924 */
[----:B------:R-:W-:Y:S05]  /*6460*/  BRA `(.L_x_114) ;  /* 0x0000000400387947 */ /* 0x000fea0003800000 */
.L_x_121:
[----:B------:R-:W-:-:S09]  /*6470*/  UISETP.GT.AND UP0, UPT, UR4, 0xe, UPT ;  /* 0x0000000e0400788c */ /* 0x000fd2000bf04270 */
[----:B------:R-:W-:Y:S05]  /*6480*/  BRA.U UP0, `(.L_x_133) ;  /* 0x00000001003c7547 */ /* 0x000fea000b800000 */
[----:B------:R-:W-:-:S09]  /*6490*/  UISETP.NE.AND UP0, UPT, UR4, 0xa, UPT ;  /* 0x0000000a0400788c */ /* 0x000fd2000bf05270 */
[----:B------:R-:W-:Y:S05]  /*64a0*/  BRA.U !UP0, `(.L_x_134) ;  /* 0x00000001081c7547 */ /* 0x000fea000b800000 */
[----:B------:R-:W-:-:S09]  /*64b0*/  UISETP.NE.AND UP0, UPT, UR4, 0xb, UPT ;  /* 0x0000000b0400788c */ /* 0x000fd2000bf05270 */
[----:B------:R-:W-:Y:S05]  /*64c0*/  BRA.U UP0, `(.L_x_113) ;  /* 0x0000000100447547 */ /* 0x000fea000b800000 */
[----:B-1----:R-:W-:-:S04]  /*64d0*/  SHF.L.U32 R5, R5, 0x10, RZ ;  /* 0x0000001005057819 */ /* 0x002fc800000006ff */
[----:B------:R-:W-:-:S04]  /*64e0*/  FSETP.NEU.FTZ.AND P0, PT, R5, RZ, PT ;  /* 0x000000ff0500720b */ /* 0x000fc80003f1d000 */
[----:B------:R-:W-:-:S05]  /*64f0*/  SEL R5, RZ, 0x1, !P0 ;  /* 0x00000001ff057807 */ /* 0x000fca0004000000 */
[----:B------:R4:W-:Y:S01]  /*6500*/  STG.E.U8 desc[UR36][R2.64], R5 ;  /* 0x0000000502007986 */ /* 0x0009e2000c101124 */
[----:B------:R-:W-:Y:S05]  /*6510*/  BRA `(.L_x_114) ;  /* 0x00000004000c7947 */ /* 0x000fea0003800000 */
.L_x_134:
[----:B-1----:R-:W-:Y:S01]  /*6520*/  IMAD.U32 R5, R5, 0x10000, RZ ;  /* 0x0001000005057824 */ /* 0x002fe200078e00ff */
[----:B------:R-:W-:-:S03]  /*6530*/  CS2R R6, SRZ ;  /* 0x0000000000067805 */ /* 0x000fc6000001ff00 */
[----:B------:R-:W-:-:S06]  /*6540*/  FMUL.FTZ R5, R5, 1 ;  /* 0x3f80000005057820 */ /* 0x000fcc0000410000 */
[----:B------:R-:W1:Y:S02]  /*6550*/  F2F.F64.F32 R4, R5 ;  /* 0x0000000500047310 */ /* 0x000e640000201800 */
[----:B-1----:R1:W-:Y:S01]  /*6560*/  STG.E.128 desc[UR36][R2.64], R4 ;  /* 0x0000000402007986 */ /* 0x0023e2000c101d24 */
[----:B------:R-:W-:Y:S05]  /*6570*/  BRA `(.L_x_114) ;  /* 0x0000000000f47947 */ /* 0x000fea0003800000 */
.L_x_133:
[----:B------:R-:W-:-:S09]  /*6580*/  UISETP.NE.AND UP0, UPT, UR4, 0xf, UPT ;  /* 0x0000000f0400788c */ /* 0x000fd2000bf05270 */
[----:B------:R-:W-:Y:S05]  /*6590*/  BRA.U !UP0, `(.L_x_135) ;  /* 0x0000000108e87547 */ /* 0x000fea000b800000 */
[----:B------:R-:W-:-:S09]  /*65a0*/  UISETP.NE.AND UP0, UPT, UR4, 0x17, UPT ;  /* 0x000000170400788c */ /* 0x000fd2000bf05270 */
[----:B------:R-:W-:Y:S05]  /*65b0*/  BRA.U !UP0, `(.L_x_136) ;  /* 0x0000000108907547 */ /* 0x000fea000b800000 */
[----:B------:R-:W-:-:S09]  /*65c0*/  UISETP.NE.AND UP0, UPT, UR4, 0x18, UPT ;  /* 0x000000180400788c */ /* 0x000fd2000bf05270 */
[----:B------:R-:W-:Y:S05]  /*65d0*/  BRA.U !UP0, `(.L_x_137) ;  /* 0x0000000108447547 */ /* 0x000fea000b800000 */
.L_x_113:
[----:B0-----:R-:W-:Y:S01]  /*65e0*/  MOV R0, 0x0 ;  /* 0x0000000000007802 */ /* 0x001fe20000000f00 */
[----:B------:R-:W0:Y:S01]  /*65f0*/  LDCU.64 UR4, c[0x4][0x128] ;  /* 0x01002500ff0477ac */ /* 0x000e220008000a00 */
[----:B------:R-:W-:Y:S02]  /*6600*/  HFMA2 R12, -RZ, RZ, 0, 5.9604644775390625e-08 ;  /* 0x00000001ff0c7431 */ /* 0x000fe400000001ff */
[----:B------:R-:W-:Y:S01]  /*6610*/  IMAD.MOV.U32 R8, RZ, RZ, 0x65 ;  /* 0x00000065ff087424 */ /* 0x000fe200078e00ff */
[----:B------:R2:W3:Y:S01]  /*6620*/  LDC.64 R2, c[0x4][R0] ;  /* 0x0100000000027b82 */ /* 0x0004e20000000a00 */
[----:B------:R-:W4:Y:S01]  /*6630*/  LDCU.64 UR6, c[0x4][0x130] ;  /* 0x01002600ff0677ac */ /* 0x000f220008000a00 */
[----:B------:R-:W-:Y:S01]  /*6640*/  IMAD.MOV.U32 R13, RZ, RZ, RZ ;  /* 0x000000ffff0d7224 */ /* 0x000fe200078e00ff */
[----:B------:R-:W5:Y:S01]  /*6650*/  LDCU.64 UR8, c[0x4][0x40] ;  /* 0x01000800ff0877ac */ /* 0x000f620008000a00 */
[----:B0-----:R-:W-:Y:S01]  /*6660*/  IMAD.U32 R4, RZ, RZ, UR4 ;  /* 0x00000004ff047e24 */ /* 0x001fe2000f8e00ff */
[----:B-1----:R-:W-:Y:S01]  /*6670*/  MOV R5, UR5 ;  /* 0x0000000500057c02 */ /* 0x002fe20008000f00 */
[----:B----4-:R-:W-:-:S02]  /*6680*/  IMAD.U32 R6, RZ, RZ, UR6 ;  /* 0x00000006ff067e24 */ /* 0x010fc4000f8e00ff */
[----:B------:R-:W-:Y:S01]  /*6690*/  IMAD.U32 R7, RZ, RZ, UR7 ;  /* 0x00000007ff077e24 */ /* 0x000fe2000f8e00ff */
[----:B-----5:R-:W-:Y:S01]  /*66a0*/  MOV R10, UR8 ;  /* 0x00000008000a7c02 */ /* 0x020fe20008000f00 */
[----:B--2---:R-:W-:-:S07]  /*66b0*/  IMAD.U32 R11, RZ, RZ, UR9 ;  /* 0x00000009ff0b7e24 */ /* 0x004fce000f8e00ff */
[----:B------:R-:W-:-:S07]  /*66c0*/  LEPC R20, `(.L_x_138) ;  /* 0x000000001014794e */ /* 0x000fce0000000000 */
[----:B---3--:R-:W-:Y:S05]  /*66d0*/  CALL.ABS.NOINC R2 ;  /* 0x0000000002007343 */ /* 0x008fea0003c00000 */
.L_x_138:
[----:B------:R-:W-:Y:S05]  /*66e0*/  BRA `(.L_x_114) ;  /* 0x0000000000987947 */ /* 0x000fea0003800000 */
.L_x_137:
[----:B-1----:R-:W-:Y:S01]  /*66f0*/  IMAD.U32 R7, R5, 0x10000, RZ ;  /* 0x0001000005077824 */ /* 0x002fe200078e00ff */
[----:B------:R-:W-:Y:S01]  /*6700*/  BSSY.RECONVERGENT B0, `(.L_x_139) ;  /* 0x000000c000007945 */ /* 0x000fe20003800200 */
[----:B0-----:R-:W-:-:S03]  /*6710*/  MOV R0, 0x7f ;  /* 0x0000007f00007802 */ /* 0x001fc60000000f00 */
[----:B------:R-:W-:Y:S02]  /*6720*/  LOP3.LUT R4, R7, 0x7fffffff, RZ, 0xc0, !PT ;  /* 0x7fffffff07047812 */ /* 0x000fe400078ec0ff */
[----:B------:R-:W-:Y:S02]  /*6730*/  SHF.R.U32.HI R5, RZ, 0x18, R7 ;  /* 0x00000018ff057819 */ /* 0x000fe40000011607 */
[----:B------:R-:W-:-:S13]  /*6740*/  ISETP.GT.U32.AND P0, PT, R4, 0x43efffff, PT ;  /* 0x43efffff0400780c */ /* 0x000fda0003f04070 */
[----:B------:R-:W-:Y:S05]  /*6750*/  @P0 BRA `(.L_x_140) ;  /* 0x0000000000180947 */ /* 0x000fea0003800000 */
[----:B------:R-:W-:-:S13]  /*6760*/  ISETP.GE.U32.AND P0, PT, R4, 0x3c800000, PT ;  /* 0x3c8000000400780c */ /* 0x000fda0003f06070 */
[----:B------:R-:W-:-:S04]  /*6770*/  @P0 SHF.R.U32.HI R0, RZ, 0x14, R7 ;  /* 0x00000014ff000819 */ /* 0x000fc80000011607 */
[----:B------:R-:W-:-:S04]  /*6780*/  @P0 LOP3.LUT R0, R0, 0x1, RZ, 0xc0, !PT ;  /* 0x0000000100000812 */ /* 0x000fc800078ec0ff */
[----:B------:R-:W-:-:S04]  /*6790*/  @P0 IADD3 R0, PT, PT, R7, 0x407ffff, R0 ;  /* 0x0407ffff07000810 */ /* 0x000fc80007ffe000 */
[----:B------:R-:W-:Y:S01]  /*67a0*/  @P0 SHF.R.U32.HI R0, RZ, 0x14, R0 ;  /* 0x00000014ff000819 */ /* 0x000fe20000011600 */
[----:B------:R-:W-:-:S07]  /*67b0*/  @!P0 FADD.FTZ R0, R4, 16384 ;  /* 0x4680000004008421 */ /* 0x000fce0000010000 */
.L_x_140:
[----:B------:R-:W-:Y:S05]  /*67c0*/  BSYNC.RECONVERGENT B0 ;  /* 0x0000000000007941 */ /* 0x000fea0003800200 */
.L_x_139:
[----:B------:R-:W-:-:S05]  /*67d0*/  LOP3.LUT R5, R0, 0x80, R5, 0xf8, !PT ;  /* 0x0000008000057812 */ /* 0x000fca00078ef805 */
[----:B------:R3:W-:Y:S01]  /*67e0*/  STG.E.U8 desc[UR36][R2.64], R5 ;  /* 0x0000000502007986 */ /* 0x0007e2000c101124 */
[----:B------:R-:W-:Y:S05]  /*67f0*/  BRA `(.L_x_114) ;  /* 0x0000000000547947 */ /* 0x000fea0003800000 */
.L_x_136:
[----:B-1----:R-:W-:Y:S01]  /*6800*/  IMAD.U32 R5, R5, 0x10000, RZ ;  /* 0x0001000005057824 */ /* 0x002fe200078e00ff */
[----:B------:R-:W-:Y:S04]  /*6810*/  BSSY.RECONVERGENT B0, `(.L_x_141) ;  /* 0x000000e000007945 */ /* 0x000fe80003800200 */
[----:B------:R-:W-:-:S04]  /*6820*/  LOP3.LUT R4, R5, 0x7fffffff, RZ, 0xc0, !PT ;  /* 0x7fffffff05047812 */ /* 0x000fc800078ec0ff */
[----:B------:R-:W-:-:S13]  /*6830*/  ISETP.GT.U32.AND P0, PT, R4, 0x477fffff, PT ;  /* 0x477fffff0400780c */ /* 0x000fda0003f04070 */
[----:B------:R-:W-:Y:S05]  /*6840*/  @P0 BRA `(.L_x_142) ;  /* 0x00000000001c0947 */ /* 0x000fea0003800000 */
[----:B------:R-:W-:-:S13]  /*6850*/  ISETP.GE.U32.AND P0, PT, R4, 0x38800000, PT ;  /* 0x388000000400780c */ /* 0x000fda0003f06070 */
[----:B0-----:R-:W-:-:S04]  /*6860*/  @P0 SHF.R.U32.HI R0, RZ, 0x15, R5 ;  /* 0x00000015ff000819 */ /* 0x001fc80000011605 */
[----:B------:R-:W-:-:S04]  /*6870*/  @P0 LOP3.LUT R0, R0, 0x1, RZ, 0xc0, !PT ;  /* 0x0000000100000812 */ /* 0x000fc800078ec0ff */
[----:B------:R-:W-:-:S04]  /*6880*/  @P0 IADD3 R0, PT, PT, R5, 0x80fffff, R0 ;  /* 0x080fffff05000810 */ /* 0x000fc80007ffe000 */
[----:B------:R-:W-:Y:S01]  /*6890*/  @P0 SHF.R.U32.HI R0, RZ, 0x15, R0 ;  /* 0x00000015ff000819 */ /* 0x000fe20000011600 */
[----:B------:R-:W-:Y:S01]  /*68a0*/  @!P0 FADD.FTZ R0, R4, 128 ;  /* 0x4300000004008421 */ /* 0x000fe20000010000 */
[----:B------:R-:W-:Y:S06]  /*68b0*/  BRA `(.L_x_143) ;  /* 0x00000000000c7947 */ /* 0x000fec0003800000 */
.L_x_142:
[----:B0-----:R-:W-:Y:S01]  /*68c0*/  IMAD.MOV.U32 R0, RZ, RZ, 0x7f ;  /* 0x0000007fff007424 */ /* 0x001fe200078e00ff */
[----:B------:R-:W-:-:S04]  /*68d0*/  ISETP.GT.U32.AND P0, PT, R4, 0x7f800000, PT ;  /* 0x7f8000000400780c */ /* 0x000fc80003f04070 */
[----:B------:R-:W-:-:S09]  /*68e0*/  SEL R0, R0, 0x7c, P0 ;  /* 0x0000007c00007807 */ /* 0x000fd20000000000 */
.L_x_143:
[----:B------:R-:W-:Y:S05]  /*68f0*/  BSYNC.RECONVERGENT B0 ;  /* 0x0000000000007941 */ /* 0x000fea0003800200 */
.L_x_141:
[----:B------:R-:W-:-:S04]  /*6900*/  SHF.R.U32.HI R5, RZ, 0x18, R5 ;  /* 0x00000018ff057819 */ /* 0x000fc80000011605 */
[----:B------:R-:W-:-:S05]  /*6910*/  LOP3.LUT R5, R0, 0x80, R5, 0xf8, !PT ;  /* 0x0000008000057812 */ /* 0x000fca00078ef805 */
[----:B------:R2:W-:Y:S01]  /*6920*/  STG.E.U8 desc[UR36][R2.64], R5 ;  /* 0x0000000502007986 */ /* 0x0005e2000c101124 */
[----:B------:R-:W-:Y:S05]  /*6930*/  BRA `(.L_x_114) ;  /* 0x0000000000047947 */ /* 0x000fea0003800000 */
.L_x_135:
[----:B-1----:R1:W-:Y:S02]  /*6940*/  STG.E.U16 desc[UR36][R2.64], R5 ;  /* 0x0000000502007986 */ /* 0x0023e4000c101524 */
.L_x_114:
[----:B------:R-:W-:-:S07]  /*6950*/  IADD3 R17, PT, PT, R17, 0x80, RZ ;  /* 0x0000008011117810 */ /* 0x000fce0007ffe0ff */
.L_x_74:
[----:B------:R-:W-:Y:S05]  /*6960*/  BSYNC.RECONVERGENT B6 ;  /* 0x0000000000067941 */ /* 0x000fea0003800200 */
.L_x_73:
[----:B------:R-:W5:Y:S01]  /*6970*/  LDCU UR4, c[0x0][0x380] ;  /* 0x00007000ff0477ac */ /* 0x000f620008000800 */
[----:B------:R-:W-:Y:S01]  /*6980*/  BSSY.RECONVERGENT B6, `(.L_x_144) ;  /* 0x0000343000067945 */ /* 0x000fe20003800200 */
[----:B-----5:R-:W-:-:S13]  /*6990*/  ISETP.GE.AND P0, PT, R17, UR4, PT ;  /* 0x0000000411007c0c */ /* 0x020fda000bf06270 */
[----:B------:R-:W-:Y:S05]  /*69a0*/  @P0 BRA `(.L_x_145) ;  /* 0x0000003400000947 */ /* 0x000fea0003800000 */
[----:B------:R-:W5:Y:S01]  /*69b0*/  LDCU UR4, c[0x0][0x388] ;  /* 0x00007100ff0477ac */ /* 0x000f620008000800 */
[----:B0-----:R-:W-:Y:S02]  /*69c0*/  IMAD.MOV.U32 R0, RZ, RZ, RZ ;  /* 0x000000ffff007224 */ /* 0x001fe400078e00ff */
[----:B------:R-:W-:Y:S01]  /*69d0*/  IMAD.MOV.U32 R16, RZ, RZ, RZ ;  /* 0x000000ffff107224 */ /* 0x000fe200078e00ff */
[----:B-----5:R-:W-:-:S09]  /*69e0*/  UISETP.NE.AND UP0, UPT, UR4, URZ, UPT ;  /* 0x000000ff0400728c */ /* 0x020fd2000bf05270 */
[----:B------:R-:W-:Y:S05]  /*69f0*/  BRA.U !UP0, `(.L_x_146) ;  /* 0x0000001108a87547 */ /* 0x000fea000b800000 */
[----:B------:R-:W1:Y:S01]  /*6a00*/  LDCU.64 UR4, c[0x0][0x390] ;  /* 0x00007200ff0477ac */ /* 0x000e620008000a00 */
[----:B------:R-:W-:Y:S01]  /*6a10*/  HFMA2 R16, -RZ, RZ, 0, 0 ;  /* 0x00000000ff107431 */ /* 0x000fe200000001ff */
[----:B------:R-:W0:Y:S01]  /*6a20*/  LDCU UR6, c[0x0][0x38c] ;  /* 0x00007180ff0677ac */ /* 0x000e220008000800 */
[----:B------:R-:W5:Y:S01]  /*6a30*/  LDCU.64 UR8, c[0x0][0x4b8] ;  /* 0x00009700ff0877ac */ /* 0x000f620008000a00 */
[----:B------:R-:W-:Y:S02]  /*6a40*/  UISETP.NE.AND UP0, UPT, UR40, URZ, UPT ;  /* 0x000000ff2800728c */ /* 0x000fe4000bf05270 */
[----:B-1234-:R-:W-:-:S05]  /*6a50*/  IMAD.HI.U32 R2, R17, UR4, R16 ;  /* 0x0000000411027c27 */ /* 0x01efca000f8e0010 */
[----:B------:R-:W-:-:S05]  /*6a60*/  SHF.R.U32.HI R3, RZ, UR5, R2 ;  /* 0x00000005ff037c19 */ /* 0x000fca0008011602 */
[----:B------:R-:W-:-:S04]  /*6a70*/  IMAD.MOV R0, RZ, RZ, -R3 ;  /* 0x000000ffff007224 */ /* 0x000fc800078e0a03 */
        /* <DEDUP_REMOVED lines=290> */
.L_x_146:
        /* <DEDUP_REMOVED lines=18> */
.L_x_150:
[----:B------:R-:W2:Y:S02]  /*7dc0*/  LDG.E.U8 R2, desc[UR36][R2.64] ;  /* 0x0000002402027981 */ /* 0x000ea4000c1e1100 */
[----:B--2---:R-:W-:-:S04]  /*7dd0*/  I2FP.F32.U32 R0, R2 ;  /* 0x0000000200007245 */ /* 0x004fc80000201000 */
[----:B------:R-:W-:Y:S01]  /*7de0*/  F2FP.BF16.F32.PACK_AB R0, RZ, R0 ;  /* 0x00000000ff00723e */ /* 0x000fe200000010ff */
[----:B------:R-:W-:Y:S06]  /*7df0*/  BRA `(.L_x_152) ;  /* 0x0000000c00847947 */ /* 0x000fec0003800000 */
.L_x_149:
        /* <DEDUP_REMOVED lines=10> */
.L_x_154:
[----:B------:R-:W2:Y:S02]  /*7ea0*/  LDG.E R2, desc[UR36][R2.64] ;  /* 0x0000002402027981 */ /* 0x000ea4000c1e1900 */
[----:B--2---:R-:W-:-:S04]  /*7eb0*/  I2FP.F32.S32 R0, R2 ;  /* 0x0000000200007245 */ /* 0x004fc80000201400 */
[----:B------:R-:W-:Y:S01]  /*7ec0*/  F2FP.BF16.F32.PACK_AB R0, RZ, R0 ;  /* 0x00000000ff00723e */ /* 0x000fe200000010ff */
[----:B------:R-:W-:Y:S06]  /*7ed0*/  BRA `(.L_x_152) ;  /* 0x0000000c004c7947 */ /* 0x000fec0003800000 */
.L_x_153:
[----:B------:R-:W2:Y:S02]  /*7ee0*/  LDG.E.U16 R2, desc[UR36][R2.64] ;  /* 0x0000002402027981 */ /* 0x000ea4000c1e1500 */
[----:B--2---:R-:W0:Y:S02]  /*7ef0*/  I2F.S16 R0, R2 ;  /* 0x0000000200007306 */ /* 0x004e240000101400 */
[----:B0-----:R-:W-:Y:S01]  /*7f00*/  F2FP.BF16.F32.PACK_AB R0, RZ, R0 ;  /* 0x00000000ff00723e */ /* 0x001fe200000010ff */
[----:B------:R-:W-:Y:S06]  /*7f10*/  BRA `(.L_x_152) ;  /* 0x0000000c003c7947 */ /* 0x000fec0003800000 */
.L_x_148:
        /* <DEDUP_REMOVED lines=9> */
.L_x_156:
[----:B------:R-:W2:Y:S02]  /*7fb0*/  LDG.E.U16 R0, desc[UR36][R2.64] ;  /* 0x0000002402007981 */ /* 0x000ea4000c1e1500 */
[----:B--2---:R-:W-:-:S05]  /*7fc0*/  HADD2.F32 R0, -RZ, R0.H0_H0 ;  /* 0x20000000ff007230 */ /* 0x004fca0000004100 */
[----:B------:R-:W-:Y:S01]  /*7fd0*/  F2FP.BF16.F32.PACK_AB R0, RZ, R0 ;  /* 0x00000000ff00723e */ /* 0x000fe200000010ff */
[----:B------:R-:W-:Y:S06]  /*7fe0*/  BRA `(.L_x_152) ;  /* 0x0000000c00087947 */ /* 0x000fec0003800000 */
.L_x_155:
        /* <DEDUP_REMOVED lines=9> */
.L_x_158:
[----:B------:R-:W2:Y:S02]  /*8080*/  LDG.E.U16 R2, desc[UR36][R2.64] ;  /* 0x0000002402027981 */ /* 0x000ea4000c1e1500 */
[----:B--2---:R-:W-:-:S05]  /*8090*/  HADD2.F32 R0, -RZ, R2.H0_H0 ;  /* 0x20000002ff007230 */ /* 0x004fca0000004100 */
[----:B------:R-:W-:Y:S01]  /*80a0*/  F2FP.BF16.F32.PACK_AB R0, RZ, R0 ;  /* 0x00000000ff00723e */ /* 0x000fe200000010ff */
[----:B------:R-:W-:Y:S06]  /*80b0*/  BRA `(.L_x_152) ;  /* 0x0000000800d47947 */ /* 0x000fec0003800000 */
.L_x_157:
        /* <DEDUP_REMOVED lines=8> */
.L_x_147:
        /* <DEDUP_REMOVED lines=13> */
.L_x_161:
        /* <DEDUP_REMOVED lines=8> */
.L_x_160:
        /* <DEDUP_REMOVED lines=27> */
.L_x_163:
[----:B------:R-:W2:Y:S02]  /*8440*/  LDG.E.U8 R2, desc[UR36][R2.64] ;  /* 0x0000002402027981 */ /* 0x000ea4000c1e1100 */
[C---:B--2---:R-:W-:Y:S02]  /*8450*/  IMAD.SHL.U32 R0, R2.reuse, 0x2000000, RZ ;  /* 0x0200000002007824 */ /* 0x044fe400078e00ff */
        /* <DEDUP_REMOVED lines=11> */
.L_x_162:
[----:B------:R0:W5:Y:S01]  /*8510*/  LDG.E.U16 R0, desc[UR36][R2.64] ;  /* 0x0000002402007981 */ /* 0x000162000c1e1500 */
[----:B------:R-:W-:Y:S05]  /*8520*/  BRA `(.L_x_152) ;  /* 0x0000000400b87947 */ /* 0x000fea0003800000 */
.L_x_159:
        /* <DEDUP_REMOVED lines=12> */
.L_x_166:
        /* <DEDUP_REMOVED lines=21> */
.L_x_170:
[----:B------:R-:W-:Y:S05]  /*8740*/  BSYNC.RECONVERGENT B1 ;  /* 0x0000000000017941 */ /* 0x000fea0003800200 */
.L_x_169:
[----:B------:R-:W-:Y:S01]  /*8750*/  IMAD.SHL.U32 R0, R0, 0x100000, RZ ;  /* 0x0010000000007824 */ /* 0x000fe200078e00ff */
[----:B------:R-:W-:-:S04]  /*8760*/  LEA R2, R2, 0x3b800000, 0x17 ;  /* 0x3b80000002027811 */ /* 0x000fc800078eb8ff */
[----:B------:R-:W-:-:S07]  /*8770*/  LOP3.LUT R0, R2, R0, R7, 0xfe, !PT ;  /* 0x0000000002007212 */ /* 0x000fce00078efe07 */
.L_x_168:
[----:B------:R-:W-:Y:S05]  /*8780*/  BSYNC.RECONVERGENT B0 ;  /* 0x0000000000007941 */ /* 0x000fea0003800200 */
.L_x_167:
[----:B------:R-:W-:Y:S01]  /*8790*/  F2FP.BF16.F32.PACK_AB R0, RZ, R0 ;  /* 0x00000000ff00723e */ /* 0x000fe200000010ff */
[----:B------:R-:W-:Y:S06]  /*87a0*/  BRA `(.L_x_152) ;  /* 0x0000000400187947 */ /* 0x000fec0003800000 */
.L_x_165:
        /* <DEDUP_REMOVED lines=21> */
.L_x_174:
[----:B------:R-:W-:Y:S05]  /*8900*/  BSYNC.RECONVERGENT B1 ;  /* 0x0000000000017941 */ /* 0x000fea0003800200 */
.L_x_173:
[----:B------:R-:W-:Y:S02]  /*8910*/  SHF.L.U32 R0, R0, 0x15, RZ ;  /* 0x0000001500007819 */ /* 0x000fe400000006ff */
[----:B------:R-:W-:-:S04]  /*8920*/  LEA R2, R2, 0x37800000, 0x17 ;  /* 0x3780000002027811 */ /* 0x000fc800078eb8ff */
[----:B------:R-:W-:-:S07]  /*8930*/  LOP3.LUT R0, R2, R0, R7, 0xfe, !PT ;  /* 0x0000000002007212 */ /* 0x000fce00078efe07 */
.L_x_172:
[----:B------:R-:W-:Y:S05]  /*8940*/  BSYNC.RECONVERGENT B0 ;  /* 0x0000000000007941 */ /* 0x000fea0003800200 */
.L_x_171:
[----:B------:R-:W-:Y:S01]  /*8950*/  F2FP.BF16.F32.PACK_AB R0, RZ, R0 ;  /* 0x00000000ff00723e */ /* 0x000fe200000010ff */
[----:B------:R-:W-:Y:S06]  /*8960*/  BRA `(.L_x_152) ;  /* 0x0000000000a87947 */ /* 0x000fec0003800000 */
.L_x_164:
        /* <DEDUP_REMOVED lines=14> */
.L_x_178:
[----:B------:R-:W-:Y:S05]  /*8a50*/  BSYNC.RECONVERGENT B0 ;  /* 0x0000000000007941 */ /* 0x000fea0003800200 */
.L_x_177:
[----:B------:R-:W-:Y:S01]  /*8a60*/  F2FP.BF16.F32.PACK_AB R0, RZ, R0 ;  /* 0x00000000ff00723e */ /* 0x000fe200000010ff */
[----:B------:R-:W-:Y:S06]  /*8a70*/  BRA `(.L_x_152) ;  /* 0x0000000000647947 */ /* 0x000fec0003800000 */
.L_x_151:
        /* <DEDUP_REMOVED lines=16> */
.L_x_179:
[----:B------:R-:W-:Y:S01]  /*8b80*/  PRMT R0, RZ, 0x7610, R0 ;  /* 0x00007610ff007816 */ /* 0x000fe20000000000 */
[----:B------:R-:W-:Y:S06]  /*8b90*/  BRA `(.L_x_152) ;  /* 0x00000000001c7947 */ /* 0x000fec0003800000 */
.L_x_176:
[----:B------:R-:W2:Y:S02]  /*8ba0*/  LDG.E.64 R2, desc[UR36][R2.64] ;  /* 0x0000002402027981 */ /* 0x000ea4000c1e1b00 */
[----:B--2---:R-:W0:Y:S02]  /*8bb0*/  I2F.U64 R0, R2 ;  /* 0x0000000200007312 */ /* 0x004e240000301000 */
[----:B0-----:R-:W-:Y:S01]  /*8bc0*/  F2FP.BF16.F32.PACK_AB R0, RZ, R0 ;  /* 0x00000000ff00723e */ /* 0x001fe200000010ff */
[----:B------:R-:W-:Y:S06]  /*8bd0*/  BRA `(.L_x_152) ;  /* 0x00000000000c7947 */ /* 0x000fec0003800000 */
.L_x_175:
[----:B------:R-:W2:Y:S02]  /*8be0*/  LDG.E R2, desc[UR36][R2.64] ;  /* 0x0000002402027981 */ /* 0x000ea4000c1e1900 */
[----:B--2---:R-:W-:-:S04]  /*8bf0*/  I2FP.F32.U32 R0, R2 ;  /* 0x0000000200007245 */ /* 0x004fc80000201000 */
[----:B------:R-:W-:-:S07]  /*8c00*/  F2FP.BF16.F32.PACK_AB R0, RZ, R0 ;  /* 0x00000000ff00723e */ /* 0x000fce00000010ff */
.L_x_152:
        /* <DEDUP_REMOVED lines=18> */
[----:B------:R-:W-:Y:S01]  /*8d30*/  IADD3 R5, PT, PT, -R3, 0x40800000, RZ ;  /* 0x4080000003057810 */ /* 0x000fe20007ffe1ff */
[----:B------:R-:W-:Y:S01]  /*8d40*/  IMAD.IADD R4, R6, 0x1, -R3 ;  /* 0x0000000106047824 */ /* 0x000fe200078e0a03 */
[----:B------:R-:W-:-:S03]  /*8d50*/  I2FP.F32.S32 R3, R3 ;  /* 0x0000000300037245 */ /* 0x000fc60000201400 */
[----:B------:R-:W-:Y:S02]  /*8d60*/  FFMA.FTZ R5, R5, R8, -1 ;  /* 0xbf80000005057423 */ /* 0x000fe40000010008 */
[----:B------:R-:W-:Y:S02]  /*8d70*/  FMUL.FTZ R3, R3, 1.1920928955078125e-07 ;  /* 0x3400000003037820 */ /* 0x000fe40000410000 */
[----:B------:R-:W-:-:S04]  /*8d80*/  FADD.FTZ R4, R4, R5 ;  /* 0x0000000504047221 */ /* 0x000fc80000010000 */
[----:B------:R-:W-:Y:S01]  /*8d90*/  FFMA.FTZ R5, R4, -R7, 0.10546888411045074463 ;  /* 0x3dd8001204057423 */ /* 0x000fe20000010807 */
[----:B------:R-:W-:-:S03]  /*8da0*/  IMAD.MOV.U32 R7, RZ, RZ, 0x3f000000 ;  /* 0x3f000000ff077424 */ /* 0x000fc600078e00ff */
[C---:B------:R-:W-:Y:S02]  /*8db0*/  FFMA.FTZ R5, R4.reuse, R5, -0.13229703903198242188 ;  /* 0xbe0778e004057423 */ /* 0x040fe40000010005 */
[----:B------:R-:W-:Y:S02]  /*8dc0*/  LOP3.LUT R0, R7, 0x80000000, R0, 0xb8, !PT ;  /* 0x8000000007007812 */ /* 0x000fe400078eb800 */
        /* <DEDUP_REMOVED lines=8> */
[----:B------:R-:W-:-:S03]  /*8e50*/  @P0 MOV R5, 0x7f800000 ;  /* 0x7f80000000050802 */ /* 0x000fc60000000f00 */
[----:B------:R-:W-:Y:S02]  /*8e60*/  FFMA.FTZ R3, R3, 0.69314718246459960938, R4 ;  /* 0x3f31721803037823 */ /* 0x000fe40000010004 */
        /* <DEDUP_REMOVED lines=20> */
.L_x_183:
[----:B-1----:R-:W-:-:S06]  /*8fb0*/  IMAD.U32 R5, R5, 0x10000, RZ ;  /* 0x0001000005057824 */ /* 0x002fcc00078e00ff */
[----:B------:R-:W1:Y:S02]  /*8fc0*/  F2I.S64.TRUNC R4, R5 ;  /* 0x0000000500047311 */ /* 0x000e64000020d900 */
[----:B-1----:R1:W-:Y:S01]  /*8fd0*/  STG.E.U8 desc[UR36][R2.64], R4 ;  /* 0x0000000402007986 */ /* 0x0023e2000c101124 */
[----:B------:R-:W-:Y:S05]  /*8fe0*/  BRA `(.L_x_185) ;  /* 0x0000000c006c7947 */ /* 0x000fea0003800000 */
.L_x_182:
        /* <DEDUP_REMOVED lines=10> */
.L_x_187:
[----:B-1----:R-:W-:-:S06]  /*9090*/  SHF.L.U32 R5, R5, 0x10, RZ ;  /* 0x0000001005057819 */ /* 0x002fcc00000006ff */
[----:B------:R-:W1:Y:S02]  /*90a0*/  F2I.FTZ.TRUNC.NTZ R5, R5 ;  /* 0x0000000500057305 */ /* 0x000e64000021f100 */
[----:B-1----:R3:W-:Y:S01]  /*90b0*/  STG.E desc[UR36][R2.64], R5 ;  /* 0x0000000502007986 */ /* 0x0027e2000c101924 */
[----:B------:R-:W-:Y:S05]  /*90c0*/  BRA `(.L_x_185) ;  /* 0x0000000c00347947 */ /* 0x000fea0003800000 */
.L_x_186:
[----:B-1----:R-:W-:-:S06]  /*90d0*/  IMAD.U32 R5, R5, 0x10000, RZ ;  /* 0x0001000005057824 */ /* 0x002fcc00078e00ff */
[----:B------:R-:W1:Y:S02]  /*90e0*/  F2I.FTZ.TRUNC.NTZ R5, R5 ;  /* 0x0000000500057305 */ /* 0x000e64000021f100 */
[----:B-1----:R1:W-:Y:S01]  /*90f0*/  STG.E.U16 desc[UR36][R2.64], R5 ;  /* 0x0000000502007986 */ /* 0x0023e2000c101524 */
[----:B------:R-:W-:Y:S05]  /*9100*/  BRA `(.L_x_185) ;  /* 0x0000000c00247947 */ /* 0x000fea0003800000 */
.L_x_181:
        /* <DEDUP_REMOVED lines=9> */
.L_x_189:
[----:B01----:R-:W-:-:S04]  /*91a0*/  SHF.L.U32 R0, R5, 0x10, RZ ;  /* 0x0000001005007819 */ /* 0x003fc800000006ff */
[----:B------:R-:W-:-:S05]  /*91b0*/  F2FP.F16.F32.PACK_AB R0, RZ, R0 ;  /* 0x00000000ff00723e */ /* 0x000fca00000000ff */
[----:B------:R0:W-:Y:S01]  /*91c0*/  STG.E.U16 desc[UR36][R2.64], R0 ;  /* 0x0000000002007986 */ /* 0x0001e2000c101524 */
[----:B------:R-:W-:Y:S05]  /*91d0*/  BRA `(.L_x_185) ;  /* 0x0000000800f07947 */ /* 0x000fea0003800000 */
.L_x_188:
        /* <DEDUP_REMOVED lines=10> */
.L_x_191:
[----:B-1----:R-:W-:-:S04]  /*9280*/  SHF.L.U32 R5, R5, 0x10, RZ ;  /* 0x0000001005057819 */ /* 0x002fc800000006ff */
[----:B------:R-:W-:-:S04]  /*9290*/  F2FP.F16.F32.PACK_AB R5, RZ, R5 ;  /* 0x00000005ff05723e */ /* 0x000fc800000000ff */
[----:B------:R-:W-:-:S05]  /*92a0*/  PRMT R5, R5, 0x5410, RZ ;  /* 0x0000541005057816 */ /* 0x000fca00000000ff */
[----:B------:R1:W-:Y:S01]  /*92b0*/  STG.E desc[UR36][R2.64], R5 ;  /* 0x0000000502007986 */ /* 0x0003e2000c101924 */
[----:B------:R-:W-:Y:S05]  /*92c0*/  BRA `(.L_x_185) ;  /* 0x0000000800b47947 */ /* 0x000fea0003800000 */
.L_x_190:
[----:B-1----:R-:W-:-:S04]  /*92d0*/  IMAD.U32 R4, R5, 0x10000, RZ ;  /* 0x0001000005047824 */ /* 0x002fc800078e00ff */
[----:B------:R-:W-:-:S06]  /*92e0*/  FMUL.FTZ R4, R4, 1 ;  /* 0x3f80000004047820 */ /* 0x000fcc0000410000 */
[----:B------:R-:W1:Y:S02]  /*92f0*/  F2F.F64.F32 R4, R4 ;  /* 0x0000000400047310 */ /* 0x000e640000201800 */
[----:B-1----:R1:W-:Y:S01]  /*9300*/  STG.E.64 desc[UR36][R2.64], R4 ;  /* 0x0000000402007986 */ /* 0x0023e2000c101b24 */
[----:B------:R-:W-:Y:S05]  /*9310*/  BRA `(.L_x_185) ;  /* 0x0000000800a07947 */ /* 0x000fea0003800000 */
.L_x_180:
        /* <DEDUP_REMOVED lines=14> */
.L_x_195:
[----:B-1----:R-:W-:Y:S01]  /*9400*/  SHF.L.U32 R5, R5, 0x10, RZ ;  /* 0x0000001005057819 */ /* 0x002fe200000006ff */
[----:B------:R-:W-:Y:S01]  /*9410*/  BSSY.RECONVERGENT B0, `(.L_x_196) ;  /* 0x0000013000007945 */ /* 0x000fe20003800200 */
[----:B0-----:R-:W-:Y:S02]  /*9420*/  IMAD.MOV.U32 R0, RZ, RZ, 0x80 ;  /* 0x00000080ff007424 */ /* 0x001fe400078e00ff */
        /* <DEDUP_REMOVED lines=15> */
.L_x_198:
[----:B------:R-:W-:-:S04]  /*9520*/  SHF.R.U32.HI R5, RZ, 0x18, R5 ;  /* 0x00000018ff057819 */ /* 0x000fc80000011605 */
[----:B------:R-:W-:-:S07]  /*9530*/  LOP3.LUT R0, R0, 0x80, R5, 0xf8, !PT ;  /* 0x0000008000007812 */ /* 0x000fce00078ef805 */
.L_x_197:
[----:B------:R-:W-:Y:S05]  /*9540*/  BSYNC.RECONVERGENT B0 ;  /* 0x0000000000007941 */ /* 0x000fea0003800200 */
.L_x_196:
[----:B------:R0:W-:Y:S01]  /*9550*/  STG.E.U8 desc[UR36][R2.64], R0 ;  /* 0x0000000002007986 */ /* 0x0001e2000c101124 */
[----:B------:R-:W-:Y:S05]  /*9560*/  BRA `(.L_x_185) ;  /* 0x00000008000c7947 */ /* 0x000fea0003800000 */
.L_x_194:
        /* <DEDUP_REMOVED lines=18> */
.L_x_201:
[----:B------:R-:W-:-:S04]  /*9690*/  SHF.R.U32.HI R5, RZ, 0x18, R5 ;  /* 0x00000018ff057819 */ /* 0x000fc80000011605 */
[----:B------:R-:W-:-:S07]  /*96a0*/  LOP3.LUT R0, R0, 0x80, R5, 0xf8, !PT ;  /* 0x0000008000007812 */ /* 0x000fce00078ef805 */
.L_x_200:
[----:B------:R-:W-:Y:S05]  /*96b0*/  BSYNC.RECONVERGENT B0 ;  /* 0x0000000000007941 */ /* 0x000fea0003800200 */
.L_x_199:
[----:B------:R0:W-:Y:S01]  /*96c0*/  STG.E.U8 desc[UR36][R2.64], R0 ;  /* 0x0000000002007986 */ /* 0x0001e2000c101124 */
[----:B------:R-:W-:Y:S05]  /*96d0*/  BRA `(.L_x_185) ;  /* 0x0000000400b07947 */ /* 0x000fea0003800000 */
.L_x_193:
[----:B------:R-:W-:-:S09]  /*96e0*/  UISETP.NE.AND UP0, UPT, UR4, 0x1c, UPT ;  /* 0x0000001c0400788c */ /* 0x000fd2000bf05270 */
[----:B------:R-:W-:Y:S05]  /*96f0*/  BRA.U !UP0, `(.L_x_202) ;  /* 0x0000000108607547 */ /* 0x000fea000b800000 */
[----:B------:R-:W-:-:S09]  /*9700*/  UISETP.NE.AND UP0, UPT, UR4, 0x1d, UPT ;  /* 0x0000001d0400788c */ /* 0x000fd2000bf05270 */
[----:B------:R-:W-:Y:S05]  /*9710*/  BRA.U !UP0, `(.L_x_203) ;  /* 0x0000000108487547 */ /* 0x000fea000b800000 */
[----:B------:R-:W-:-:S09]  /*9720*/  UISETP.NE.AND UP0, UPT, UR4, 0x2c, UPT ;  /* 0x0000002c0400788c */ /* 0x000fd2000bf05270 */
[----:B------:R-:W-:Y:S05]  /*9730*/  BRA.U UP0, `(.L_x_184) ;  /* 0x0000000100bc7547 */ /* 0x000fea000b800000 */
[----:B-1----:R-:W-:-:S04]  /*9740*/  SHF.L.U32 R5, R5, 0x10, RZ ;  /* 0x0000001005057819 */ /* 0x002fc800000006ff */
[----:B------:R-:W-:-:S04]  /*9750*/  SHF.R.U32.HI R6, RZ, 0x17, R5 ;  /* 0x00000017ff067819 */ /* 0x000fc80000011605 */
[----:B------:R-:W-:-:S04]  /*9760*/  LOP3.LUT R4, R6, 0xff, RZ, 0xc0, !PT ;  /* 0x000000ff06047812 */ /* 0x000fc800078ec0ff */
[----:B------:R-:W-:-:S13]  /*9770*/  ISETP.NE.AND P1, PT, R4, 0xff, PT ;  /* 0x000000ff0400780c */ /* 0x000fda0003f25270 */
[--C-:B0-----:R-:W-:Y:S02]  /*9780*/  @P1 SHF.R.U32.HI R0, RZ, 0x16, R5.reuse ;  /* 0x00000016ff001819 */ /* 0x101fe40000011605 */
[----:B------:R-:W-:Y:S01]  /*9790*/  @P1 LOP3.LUT P0, RZ, R4, 0x3fffff, R5, 0xf8, !PT ;  /* 0x003fffff04ff1812 */ /* 0x000fe2000780f805 */
[----:B------:R-:W-:Y:S01]  /*97a0*/  IMAD.MOV.U32 R5, RZ, RZ, 0xff ;  /* 0x000000ffff057424 */ /* 0x000fe200078e00ff */
[----:B------:R-:W-:-:S04]  /*97b0*/  @P1 LOP3.LUT R0, R0, 0x1, RZ, 0xc0, !PT ;  /* 0x0000000100001812 */ /* 0x000fc800078ec0ff */
[----:B------:R-:W-:Y:S01]  /*97c0*/  @P1 ISETP.EQ.U32.AND P2, PT, R0, 0x1, P0 ;  /* 0x000000010000180c */ /* 0x000fe20000742070 */
[----:B------:R-:W-:Y:S01]  /*97d0*/  @P1 VIADD R0, R6, 0x1 ;  /* 0x0000000106001836 */ /* 0x000fe20000000000 */
[----:B------:R-:W-:Y:S02]  /*97e0*/  PLOP3.LUT P0, PT, PT, PT, PT, 0x80, 0x8 ;  /* 0x000000000008781c */ /* 0x000fe40003f0f070 */
[----:B------:R-:W-:-:S13]  /*97f0*/  @P1 PLOP3.LUT P0, PT, P2, PT, PT, 0x80, 0x8 ;  /* 0x000000000008181c */ /* 0x000fda000170f070 */
[----:B------:R-:W-:-:S05]  /*9800*/  @!P0 IADD3 R0, PT, PT, R6, RZ, RZ ;  /* 0x000000ff06008210 */ /* 0x000fca0007ffe0ff */
[----:B------:R-:W-:-:S05]  /*9810*/  @P1 IMAD.MOV.U32 R5, RZ, RZ, R0 ;  /* 0x000000ffff051224 */ /* 0x000fca00078e0000 */
[----:B------:R0:W-:Y:S01]  /*9820*/  STG.E.U8 desc[UR36][R2.64], R5 ;  /* 0x0000000502007986 */ /* 0x0001e2000c101124 */
[----:B------:R-:W-:Y:S05]  /*9830*/  BRA `(.L_x_185) ;  /* 0x0000000400587947 */ /* 0x000fea0003800000 */
.L_x_203:
[----:B-1----:R-:W-:-:S06]  /*9840*/  IMAD.U32 R5, R5, 0x10000, RZ ;  /* 0x0001000005057824 */ /* 0x002fcc00078e00ff */
[----:B------:R-:W1:Y:S02]  /*9850*/  F2I.U64.TRUNC R4, R5 ;  /* 0x0000000500047311 */ /* 0x000e64000020d800 */
[----:B-1----:R1:W-:Y:S01]  /*9860*/  STG.E.64 desc[UR36][R2.64], R4 ;  /* 0x0000000402007986 */ /* 0x0023e2000c101b24 */
[----:B------:R-:W-:Y:S05]  /*9870*/  BRA `(.L_x_185) ;  /* 0x0000000400487947 */ /* 0x000fea0003800000 */
.L_x_202:
[----:B-1----:R-:W-:-:S06]  /*9880*/  SHF.L.U32 R5, R5, 0x10, RZ ;  /* 0x0000001005057819 */ /* 0x002fcc00000006ff */
[----:B------:R-:W1:Y:S02]  /*9890*/  F2I.FTZ.U32.TRUNC.NTZ R5, R5 ;  /* 0x0000000500057305 */ /* 0x000e64000021f000 */
[----:B-1----:R1:W-:Y:S01]  /*98a0*/  STG.E desc[UR36][R2.64], R5 ;  /* 0x0000000502007986 */ /* 0x0023e2000c101924 */
[----:B------:R-:W-:Y:S05]  /*98b0*/  BRA `(.L_x_185) ;  /* 0x0000000400387947 */ /* 0x000fea0003800000 */
.L_x_192:
        /* <DEDUP_REMOVED lines=11> */
.L_x_205:
[----:B-1----:R-:W-:Y:S01]  /*9970*/  IMAD.U32 R5, R5, 0x10000, RZ ;  /* 0x0001000005057824 */ /* 0x002fe200078e00ff */
[----:B------:R-:W-:-:S03]  /*9980*/  CS2R R6, SRZ ;  /* 0x0000000000067805 */ /* 0x000fc6000001ff00 */
[----:B------:R-:W-:-:S06]  /*9990*/  FMUL.FTZ R5, R5, 1 ;  /* 0x3f80000005057820 */ /* 0x000fcc0000410000 */
[----:B------:R-:W1:Y:S02]  /*99a0*/  F2F.F64.F32 R4, R5 ;  /* 0x0000000500047310 */ /* 0x000e640000201800 */
[----:B-1----:R1:W-:Y:S01]  /*99b0*/  STG.E.128 desc[UR36][R2.64], R4 ;  /* 0x0000000402007986 */ /* 0x0023e2000c101d24 */
[----:B------:R-:W-:Y:S05]  /*99c0*/  BRA `(.L_x_185) ;  /* 0x0000000000f47947 */ /* 0x000fea0003800000 */
.L_x_204:
[----:B------:R-:W-:-:S09]  /*99d0*/  UISETP.NE.AND UP0, UPT, UR4, 0xf, UPT ;  /* 0x0000000f0400788c */ /* 0x000fd2000bf05270 */
[----:B------:R-:W-:Y:S05]  /*99e0*/  BRA.U !UP0, `(.L_x_206) ;  /* 0x0000000108e87547 */ /* 0x000fea000b800000 */
[----:B------:R-:W-:-:S09]  /*99f0*/  UISETP.NE.AND UP0, UPT, UR4, 0x17, UPT ;  /* 0x000000170400788c */ /* 0x000fd2000bf05270 */
[----:B------:R-:W-:Y:S05]  /*9a00*/  BRA.U !UP0, `(.L_x_207) ;  /* 0x0000000108907547 */ /* 0x000fea000b800000 */
[----:B------:R-:W-:-:S09]  /*9a10*/  UISETP.NE.AND UP0, UPT, UR4, 0x18, UPT ;  /* 0x000000180400788c */ /* 0x000fd2000bf05270 */
[----:B------:R-:W-:Y:S05]  /*9a20*/  BRA.U !UP0, `(.L_x_208) ;  /* 0x0000000108447547 */ /* 0x000fea000b800000 */
.L_x_184:
[----:B0-----:R-:W-:Y:S01]  /*9a30*/  MOV R0, 0x0 ;  /* 0x0000000000007802 */ /* 0x001fe20000000f00 */
[----:B------:R-:W0:Y:S01]  /*9a40*/  LDCU.64 UR4, c[0x4][0x128] ;  /* 0x01002500ff0477ac */ /* 0x000e220008000a00 */
[----:B------:R-:W-:Y:S02]  /*9a50*/  HFMA2 R8, -RZ, RZ, 0, 6.020069122314453125e-06 ;  /* 0x00000065ff087431 */ /* 0x000fe400000001ff */
[----:B------:R-:W-:Y:S01]  /*9a60*/  IMAD.MOV.U32 R12, RZ, RZ, 0x1 ;  /* 0x00000001ff0c7424 */ /* 0x000fe200078e00ff */
[----:B------:R2:W3:Y:S01]  /*9a70*/  LDC.64 R2, c[0x4][R0] ;  /* 0x0100000000027b82 */ /* 0x0004e20000000a00 */
[----:B------:R-:W4:Y:S01]  /*9a80*/  LDCU.64 UR6, c[0x4][0x130] ;  /* 0x01002600ff0677ac */ /* 0x000f220008000a00 */
[----:B------:R-:W-:Y:S01]  /*9a90*/  IMAD.MOV.U32 R13, RZ, RZ, RZ ;  /* 0x000000ffff0d7224 */ /* 0x000fe200078e00ff */
[----:B------:R-:W5:Y:S01]  /*9aa0*/  LDCU.64 UR8, c[0x4][0x40] ;  /* 0x01000800ff0877ac */ /* 0x000f620008000a00 */
[----:B0-----:R-:W-:Y:S01]  /*9ab0*/  MOV R4, UR4 ;  /* 0x0000000400047c02 */ /* 0x001fe20008000f00 */
[----:B-1----:R-:W-:-:S02]  /*9ac0*/  IMAD.U32 R5, RZ, RZ, UR5 ;  /* 0x00000005ff057e24 */ /* 0x002fc4000f8e00ff */
[----:B----4-:R-:W-:Y:S01]  /*9ad0*/  IMAD.U32 R6, RZ, RZ, UR6 ;  /* 0x00000006ff067e24 */ /* 0x010fe2000f8e00ff */
[----:B------:R-:W-:Y:S01]  /*9ae0*/  MOV R7, UR7 ;  /* 0x0000000700077c02 */ /* 0x000fe20008000f00 */
[----:B-----5:R-:W-:Y:S02]  /*9af0*/  IMAD.U32 R10, RZ, RZ, UR8 ;  /* 0x00000008ff0a7e24 */ /* 0x020fe4000f8e00ff */
[----:B--2---:R-:W-:-:S07]  /*9b00*/  IMAD.U32 R11, RZ, RZ, UR9 ;  /* 0x00000009ff0b7e24 */ /* 0x004fce000f8e00ff */
[----:B------:R-:W-:-:S07]  /*9b10*/  LEPC R20, `(.L_x_209) ;  /* 0x000000001014794e */ /* 0x000fce0000000000 */
[----:B---3--:R-:W-:Y:S05]  /*9b20*/  CALL.ABS.NOINC R2 ;  /* 0x0000000002007343 */ /* 0x008fea0003c00000 */
.L_x_209:
[----:B------:R-:W-:Y:S05]  /*9b30*/  BRA `(.L_x_185) ;  /* 0x0000000000987947 */ /* 0x000fea0003800000 */
.L_x_208:
[----:B-1----:R-:W-:Y:S01]  /*9b40*/  SHF.L.U32 R7, R5, 0x10, RZ ;  /* 0x0000001005077819 */ /* 0x002fe200000006ff */
[----:B------:R-:W-:Y:S01]  /*9b50*/  BSSY.RECONVERGENT B0, `(.L_x_210) ;  /* 0x000000c000007945 */ /* 0x000fe20003800200 */
[----:B0-----:R-:W-:Y:S02]  /*9b60*/  IMAD.MOV.U32 R0, RZ, RZ, 0x7f ;  /* 0x0000007fff007424 */ /* 0x001fe400078e00ff */
        /* <DEDUP_REMOVED lines=10> */
.L_x_211:
[----:B------:R-:W-:Y:S05]  /*9c10*/  BSYNC.RECONVERGENT B0 ;  /* 0x0000000000007941 */ /* 0x000fea0003800200 */
.L_x_210:
[----:B------:R-:W-:-:S05]  /*9c20*/  LOP3.LUT R5, R0, 0x80, R5, 0xf8, !PT ;  /* 0x0000008000057812 */ /* 0x000fca00078ef805 */
[----:B------:R0:W-:Y:S01]  /*9c30*/  STG.E.U8 desc[UR36][R2.64], R5 ;  /* 0x0000000502007986 */ /* 0x0001e2000c101124 */
[----:B------:R-:W-:Y:S05]  /*9c40*/  BRA `(.L_x_185) ;  /* 0x0000000000547947 */ /* 0x000fea0003800000 */
.L_x_207:
        /* <DEDUP_REMOVED lines=12> */
.L_x_213:
[----:B------:R-:W-:Y:S02]  /*9d10*/  ISETP.GT.U32.AND P0, PT, R4, 0x7f800000, PT ;  /* 0x7f8000000400780c */ /* 0x000fe40003f04070 */
[----:B0-----:R-:W-:-:S04]  /*9d20*/  MOV R0, 0x7f ;  /* 0x0000007f00007802 */ /* 0x001fc80000000f00 */
[----:B------:R-:W-:-:S07]  /*9d30*/  SEL R0, R0, 0x7c, P0 ;  /* 0x0000007c00007807 */ /* 0x000fce0000000000 */
.L_x_214:
[----:B------:R-:W-:Y:S05]  /*9d40*/  BSYNC.RECONVERGENT B0 ;  /* 0x0000000000007941 */ /* 0x000fea0003800200 */
.L_x_212:
[----:B------:R-:W-:-:S04]  /*9d50*/  SHF.R.U32.HI R5, RZ, 0x18, R5 ;  /* 0x00000018ff057819 */ /* 0x000fc80000011605 */
[----:B------:R-:W-:-:S05]  /*9d60*/  LOP3.LUT R5, R0, 0x80, R5, 0xf8, !PT ;  /* 0x0000008000057812 */ /* 0x000fca00078ef805 */
[----:B------:R0:W-:Y:S01]  /*9d70*/  STG.E.U8 desc[UR36][R2.64], R5 ;  /* 0x0000000502007986 */ /* 0x0001e2000c101124 */
[----:B------:R-:W-:Y:S05]  /*9d80*/  BRA `(.L_x_185) ;  /* 0x0000000000047947 */ /* 0x000fea0003800000 */
.L_x_206:
[----:B-1----:R1:W-:Y:S02]  /*9d90*/  STG.E.U16 desc[UR36][R2.64], R5 ;  /* 0x0000000502007986 */ /* 0x0023e4000c101524 */
.L_x_185:
[----:B------:R-:W-:-:S07]  /*9da0*/  VIADD R17, R17, 0x80 ;  /* 0x0000008011117836 */ /* 0x000fce0000000000 */
.L_x_145:
[----:B------:R-:W-:Y:S05]  /*9db0*/  BSYNC.RECONVERGENT B6 ;  /* 0x0000000000067941 */ /* 0x000fea0003800200 */
.L_x_144:
[----:B------:R-:W5:Y:S02]  /*9dc0*/  LDCU UR4, c[0x0][0x380] ;  /* 0x00007000ff0477ac */ /* 0x000f640008000800 */
[----:B-----5:R-:W-:-:S13]  /*9dd0*/  ISETP.GE.AND P0, PT, R17, UR4, PT ;  /* 0x0000000411007c0c */ /* 0x020fda000bf06270 */
[----:B------:R-:W-:Y:S05]  /*9de0*/  @P0 EXIT ;  /* 0x000000000000094d */ /* 0x000fea0003800000 */
[----:B------:R-:W5:Y:S01]  /*9df0*/  LDCU UR4, c[0x0][0x388] ;  /* 0x00007100ff0477ac */ /* 0x000f620008000800 */
[----:B------:R-:W-:Y:S02]  /*9e00*/  HFMA2 R16, -RZ, RZ, 0, 0 ;  /* 0x00000000ff107431 */ /* 0x000fe400000001ff */
[----:B0-----:R-:W-:Y:S01]  /*9e10*/  IMAD.MOV.U32 R0, RZ, RZ, RZ ;  /* 0x000000ffff007224 */ /* 0x001fe200078e00ff */
        /* <DEDUP_REMOVED lines=295> */
[----:B------:R-:W-:-:S05]  /*b090*/  SHF.R.U32.HI R2, RZ, UR5, R2 ;  /* 0x00000005ff027c19 */ /* 0x000fca0008011602 */
[----:B------:R-:W-:-:S04]  /*b0a0*/  IMAD.MOV R3, RZ, RZ, -R2 ;  /* 0x000000ffff037224 */ /* 0x000fc800078e0a02 */
[----:B-1----:R-:W-:-:S04]  /*b0b0*/  IMAD R5, R3, UR6, R5 ;  /* 0x0000000603057c24 */ /* 0x002fc8000f8e0205 */
[C---:B--2---:R-:W-:Y:S02]  /*b0c0*/  IMAD R16, R5.reuse, UR8, R16 ;  /* 0x0000000805107c24 */ /* 0x044fe4000f8e0210 */
[----:B------:R-:W-:-:S07]  /*b0d0*/  IMAD R0, R5, UR9, R0 ;  /* 0x0000000905007c24 */ /* 0x000fce000f8e0200 */
.L_x_215:
[----:B------:R-:W1:Y:S01]  /*b0e0*/  LDCU.128 UR8, c[0x0][0x580] ;  /* 0x0000b000ff0877ac */ /* 0x000e620008000c00 */
[----:B------:R-:W-:-:S04]  /*b0f0*/  UPRMT UR4, UR41, 0x9910, URZ ;  /* 0x0000991029047896 */ /* 0x000fc800080000ff */
[----:B------:R-:W-:Y:S01]  /*b100*/  UISETP.GT.AND UP0, UPT, UR4, 0x9, UPT ;  /* 0x000000090400788c */ /* 0x000fe2000bf04270 */
[----:B-1234-:R-:W-:Y:S02]  /*b110*/  IADD3 R2, P1, PT, R0, UR10, RZ ;  /* 0x0000000a00027c10 */ /* 0x01efe4000ff3e0ff */
[----:B------:R-:W-:-:S03]  /*b120*/  IADD3 R16, P0, PT, R16, UR8, RZ ;  /* 0x0000000810107c10 */ /* 0x000fc6000ff1e0ff */
[----:B------:R-:W-:Y:S01]  /*b130*/  IMAD.X R3, RZ, RZ, UR11, P1 ;  /* 0x0000000bff037e24 */ /* 0x000fe200088e06ff */
[----:B------:R-:W-:Y:S02]  /*b140*/  IADD3.X R17, PT, PT, RZ, UR9, RZ, P0, !PT ;  /* 0x00000009ff117c10 */ /* 0x000fe400087fe4ff */
[----:B------:R-:W-:Y:S07]  /*b150*/  BRA.U UP0, `(.L_x_216) ;  /* 0x0000000500107547 */ /* 0x000fee000b800000 */
        /* <DEDUP_REMOVED lines=12> */
.L_x_219:
[----:B------:R-:W2:Y:S02]  /*b220*/  LDG.E.U8 R2, desc[UR36][R2.64] ;  /* 0x0000002402027981 */ /* 0x000ea4000c1e1100 */
[----:B--2---:R-:W-:-:S04]  /*b230*/  I2FP.F32.U32 R0, R2 ;  /* 0x0000000200007245 */ /* 0x004fc80000201000 */
[----:B------:R-:W-:Y:S01]  /*b240*/  F2FP.BF16.F32.PACK_AB R0, RZ, R0 ;  /* 0x00000000ff00723e */ /* 0x000fe200000010ff */
[----:B------:R-:W-:Y:S06]  /*b250*/  BRA `(.L_x_221) ;  /* 0x0000000c00847947 */ /* 0x000fec0003800000 */
.L_x_218:
        /* <DEDUP_REMOVED lines=10> */
.L_x_223:
[----:B------:R-:W2:Y:S02]  /*b300*/  LDG.E R2, desc[UR36][R2.64] ;  /* 0x0000002402027981 */ /* 0x000ea4000c1e1900 */
[----:B--2---:R-:W-:-:S04]  /*b310*/  I2FP.F32.S32 R0, R2 ;  /* 0x0000000200007245 */ /* 0x004fc80000201400 */
[----:B------:R-:W-:Y:S01]  /*b320*/  F2FP.BF16.F32.PACK_AB R0, RZ, R0 ;  /* 0x00000000ff00723e */ /* 0x000fe200000010ff */
[----:B------:R-:W-:Y:S06]  /*b330*/  BRA `(.L_x_221) ;  /* 0x0000000c004c7947 */ /* 0x000fec0003800000 */
.L_x_222:
[----:B------:R-:W2:Y:S02]  /*b340*/  LDG.E.U16 R2, desc[UR36][R2.64] ;  /* 0x0000002402027981 */ /* 0x000ea4000c1e1500 */
[----:B--2---:R-:W0:Y:S02]  /*b350*/  I2F.S16 R0, R2 ;  /* 0x0000000200007306 */ /* 0x004e240000101400 */
[----:B0-----:R-:W-:Y:S01]  /*b360*/  F2FP.BF16.F32.PACK_AB R0, RZ, R0 ;  /* 0x00000000ff00723e */ /* 0x001fe200000010ff */
[----:B------:R-:W-:Y:S06]  /*b370*/  BRA `(.L_x_221) ;  /* 0x0000000c003c7947 */ /* 0x000fec0003800000 */
.L_x_217:
        /* <DEDUP_REMOVED lines=9> */
.L_x_225:
[----:B------:R-:W2:Y:S02]  /*b410*/  LDG.E.U16 R0, desc[UR36][R2.64] ;  /* 0x0000002402007981 */ /* 0x000ea4000c1e1500 */
[----:B--2---:R-:W-:-:S05]  /*b420*/  HADD2.F32 R0, -RZ, R0.H0_H0 ;  /* 0x20000000ff007230 */ /* 0x004fca0000004100 */
[----:B------:R-:W-:Y:S01]  /*b430*/  F2FP.BF16.F32.PACK_AB R0, RZ, R0 ;  /* 0x00000000ff00723e */ /* 0x000fe200000010ff */
[----:B------:R-:W-:Y:S06]  /*b440*/  BRA `(.L_x_221) ;  /* 0x0000000c00087947 */ /* 0x000fec0003800000 */
.L_x_224:
        /* <DEDUP_REMOVED lines=9> */
.L_x_227:
[----:B------:R-:W2:Y:S02]  /*b4e0*/  LDG.E.U16 R2, desc[UR36][R2.64] ;  /* 0x0000002402027981 */ /* 0x000ea4000c1e1500 */
[----:B--2---:R-:W-:-:S05]  /*b4f0*/  HADD2.F32 R0, -RZ, R2.H0_H0 ;  /* 0x20000002ff007230 */ /* 0x004fca0000004100 */
[----:B------:R-:W-:Y:S01]  /*b500*/  F2FP.BF16.F32.PACK_AB R0, RZ, R0 ;  /* 0x00000000ff00723e */ /* 0x000fe200000010ff */
[----:B------:R-:W-:Y:S06]  /*b510*/  BRA `(.L_x_221) ;  /* 0x0000000800d47947 */ /* 0x000fec0003800000 */
.L_x_226:
        /* <DEDUP_REMOVED lines=8> */
.L_x_216:
        /* <DEDUP_REMOVED lines=13> */
.L_x_230:
        /* <DEDUP_REMOVED lines=8> */
.L_x_229:
        /* <DEDUP_REMOVED lines=13> */
[----:B------:R-:W-:-:S04]  /*b7c0*/  VIADDMNMX.U32 R5, R5, R6, 0x4, !PT ;  /* 0x0000000405057446 */ /* 0x000fc80007800006 */
[----:B------:R-:W-:-:S04]  /*b7d0*/  IADD3 R5, PT, PT, R5, -0x4, RZ ;  /* 0xfffffffc05057810 */ /* 0x000fc80007ffe0ff */
[C---:B------:R-:W-:Y:S01]  /*b7e0*/  SHF.L.U32 R6, R4.reuse, R5, RZ ;  /* 0x0000000504067219 */ /* 0x040fe200000006ff */
[----:B------:R-:W-:Y:S01]  /*b7f0*/  IMAD.SHL.U32 R7, R5, 0x800000, RZ ;  /* 0x0080000005077824 */ /* 0x000fe200078e00ff */
[----:B------:R-:W-:-:S04]  /*b800*/  IADD3 R5, PT, PT, R4, 0x1000000, RZ ;  /* 0x0100000004057810 */ /* 0x000fc80007ffe0ff */
        /* <DEDUP_REMOVED lines=9> */
.L_x_232:
        /* <DEDUP_REMOVED lines=13> */
.L_x_231:
[----:B------:R0:W5:Y:S01]  /*b970*/  LDG.E.U16 R0, desc[UR36][R2.64] ;  /* 0x0000002402007981 */ /* 0x000162000c1e1500 */
[----:B------:R-:W-:Y:S05]  /*b980*/  BRA `(.L_x_221) ;  /* 0x0000000400b87947 */ /* 0x000fea0003800000 */
.L_x_228:
        /* <DEDUP_REMOVED lines=12> */
.L_x_235:
[----:B------:R-:W2:Y:S01]  /*ba50*/  LDG.E.U8 R3, desc[UR36][R2.64] ;  /* 0x0000002402037981 */ /* 0x000ea2000c1e1100 */
[----:B------:R-:W-:Y:S01]  /*ba60*/  BSSY.RECONVERGENT B0, `(.L_x_236) ;  /* 0x0000018000007945 */ /* 0x000fe20003800200 */
[----:B------:R-:W-:Y:S01]  /*ba70*/  HFMA2 R0, -RZ, RZ, 0, 0 ;  /* 0x00000000ff007431 */ /* 0x000fe200000001ff */
        /* <DEDUP_REMOVED lines=18> */
.L_x_239:
[----:B------:R-:W-:Y:S05]  /*bba0*/  BSYNC.RECONVERGENT B1 ;  /* 0x0000000000017941 */ /* 0x000fea0003800200 */
.L_x_238:
[----:B------:R-:W-:Y:S02]  /*bbb0*/  SHF.L.U32 R0, R0, 0x14, RZ ;  /* 0x0000001400007819 */ /* 0x000fe400000006ff */
[----:B------:R-:W-:-:S04]  /*bbc0*/  LEA R2, R2, 0x3b800000, 0x17 ;  /* 0x3b80000002027811 */ /* 0x000fc800078eb8ff */
[----:B------:R-:W-:-:S07]  /*bbd0*/  LOP3.LUT R0, R2, R0, R7, 0xfe, !PT ;  /* 0x0000000002007212 */ /* 0x000fce00078efe07 */
.L_x_237:
[----:B------:R-:W-:Y:S05]  /*bbe0*/  BSYNC.RECONVERGENT B0 ;  /* 0x0000000000007941 */ /* 0x000fea0003800200 */
.L_x_236:
[----:B------:R-:W-:Y:S01]  /*bbf0*/  F2FP.BF16.F32.PACK_AB R0, RZ, R0 ;  /* 0x00000000ff00723e */ /* 0x000fe200000010ff */
[----:B------:R-:W-:Y:S06]  /*bc00*/  BRA `(.L_x_221) ;  /* 0x0000000400187947 */ /* 0x000fec0003800000 */
.L_x_234:
        /* <DEDUP_REMOVED lines=21> */
.L_x_243:
[----:B------:R-:W-:Y:S05]  /*bd60*/  BSYNC.RECONVERGENT B1 ;  /* 0x0000000000017941 */ /* 0x000fea0003800200 */
.L_x_242:
[----:B------:R-:W-:Y:S01]  /*bd70*/  IMAD.SHL.U32 R0, R0, 0x200000, RZ ;  /* 0x0020000000007824 */ /* 0x000fe200078e00ff */
[----:B------:R-:W-:-:S04]  /*bd80*/  LEA R2, R2, 0x37800000, 0x17 ;  /* 0x3780000002027811 */ /* 0x000fc800078eb8ff */
[----:B------:R-:W-:-:S07]  /*bd90*/  LOP3.LUT R0, R2, R0, R7, 0xfe, !PT ;  /* 0x0000000002007212 */ /* 0x000fce00078efe07 */
.L_x_241:
[----:B------:R-:W-:Y:S05]  /*bda0*/  BSYNC.RECONVERGENT B0 ;  /* 0x0000000000007941 */ /* 0x000fea0003800200 */
.L_x_240:
[----:B------:R-:W-:Y:S01]  /*bdb0*/  F2FP.BF16.F32.PACK_AB R0, RZ, R0 ;  /* 0x00000000ff00723e */ /* 0x000fe200000010ff */
[----:B------:R-:W-:Y:S06]  /*bdc0*/  BRA `(.L_x_221) ;  /* 0x0000000000a87947 */ /* 0x000fec0003800000 */
.L_x_233:
        /* <DEDUP_REMOVED lines=12> */
[----:B------:R-:W-:Y:S01]  /*be90*/  @!P0 IMAD.MOV.U32 R0, RZ, RZ, 0x7f800001 ;  /* 0x7f800001ff008424 */ /* 0x000fe200078e00ff */
[----:B------:R-:W-:-:S07]  /*bea0*/  @P0 SHF.L.U32 R0, R2, 0x17, RZ ;  /* 0x0000001702000819 */ /* 0x000fce00000006ff */
.L_x_247:
[----:B------:R-:W-:Y:S05]  /*beb0*/  BSYNC.RECONVERGENT B0 ;  /* 0x0000000000007941 */ /* 0x000fea0003800200 */
.L_x_246:
[----:B------:R-:W-:Y:S01]  /*bec0*/  F2FP.BF16.F32.PACK_AB R0, RZ, R0 ;  /* 0x00000000ff00723e */ /* 0x000fe200000010ff */
[----:B------:R-:W-:Y:S06]  /*bed0*/  BRA `(.L_x_221) ;  /* 0x0000000000647947 */ /* 0x000fec0003800000 */
.L_x_220:
[----:B------:R-:W-:Y:S01]  /*bee0*/  MOV R0, 0x0 ;  /* 0x0000000000007802 */ /* 0x000fe20000000f00 */
[----:B------:R-:W0:Y:S01]  /*bef0*/  LDCU.64 UR4, c[0x4][0x128] ;  /* 0x01002500ff0477ac */ /* 0x000e220008000a00 */
[----:B------:R-:W-:Y:S02]  /*bf00*/  HFMA2 R12, -RZ, RZ, 0, 5.9604644775390625e-08 ;  /* 0x00000001ff0c7431 */ /* 0x000fe400000001ff */
[----:B------:R-:W-:Y:S01]  /*bf10*/  IMAD.MOV.U32 R8, RZ, RZ, 0x4e ;  /* 0x0000004eff087424 */ /* 0x000fe200078e00ff */
[----:B------:R1:W2:Y:S01]  /*bf20*/  LDC.64 R2, c[0x4][R0] ;  /* 0x0100000000027b82 */ /* 0x0002a20000000a00 */
[----:B------:R-:W3:Y:S01]  /*bf30*/  LDCU.64 UR6, c[0x4][0x130] ;  /* 0x01002600ff0677ac */ /* 0x000ee20008000a00 */
[----:B------:R-:W-:Y:S01]  /*bf40*/  IMAD.MOV.U32 R13, RZ, RZ, RZ ;  /* 0x000000ffff0d7224 */ /* 0x000fe200078e00ff */
[----:B------:R-:W4:Y:S01]  /*bf50*/  LDCU.64 UR8, c[0x4][0x38] ;  /* 0x01000700ff0877ac */ /* 0x000f220008000a00 */
[----:B0-----:R-:W-:Y:S01]  /*bf60*/  IMAD.U32 R4, RZ, RZ, UR4 ;  /* 0x00000004ff047e24 */ /* 0x001fe2000f8e00ff */
[----:B------:R-:W-:Y:S01]  /*bf70*/  MOV R5, UR5 ;  /* 0x0000000500057c02 */ /* 0x000fe20008000f00 */
[----:B---3--:R-:W-:Y:S01]  /*bf80*/  IMAD.U32 R6, RZ, RZ, UR6 ;  /* 0x00000006ff067e24 */ /* 0x008fe2000f8e00ff */
[----:B------:R-:W-:Y:S01]  /*bf90*/  MOV R7, UR7 ;  /* 0x0000000700077c02 */ /* 0x000fe20008000f00 */
[----:B----4-:R-:W-:Y:S01]  /*bfa0*/  IMAD.U32 R10, RZ, RZ, UR8 ;  /* 0x00000008ff0a7e24 */ /* 0x010fe2000f8e00ff */
[----:B-1----:R-:W-:-:S07]  /*bfb0*/  MOV R11, UR9 ;  /* 0x00000009000b7c02 */ /* 0x002fce0008000f00 */
[----:B------:R-:W-:-:S07]  /*bfc0*/  LEPC R20, `(.L_x_248) ;  /* 0x000000001014794e */ /* 0x000fce0000000000 */
[----:B--2---:R-:W-:Y:S05]  /*bfd0*/  CALL.ABS.NOINC R2 ;  /* 0x0000000002007343 */ /* 0x004fea0003c00000 */
.L_x_248:
[----:B------:R-:W-:Y:S01]  /*bfe0*/  PRMT R0, RZ, 0x7610, R0 ;  /* 0x00007610ff007816 */ /* 0x000fe20000000000 */
[----:B------:R-:W-:Y:S06]  /*bff0*/  BRA `(.L_x_221) ;  /* 0x00000000001c7947 */ /* 0x000fec0003800000 */
.L_x_245:
[----:B------:R-:W2:Y:S02]  /*c000*/  LDG.E.64 R2, desc[UR36][R2.64] ;  /* 0x0000002402027981 */ /* 0x000ea4000c1e1b00 */
[----:B--2---:R-:W0:Y:S02]  /*c010*/  I2F.U64 R0, R2 ;  /* 0x0000000200007312 */ /* 0x004e240000301000 */
[----:B0-----:R-:W-:Y:S01]  /*c020*/  F2FP.BF16.F32.PACK_AB R0, RZ, R0 ;  /* 0x00000000ff00723e */ /* 0x001fe200000010ff */
[----:B------:R-:W-:Y:S06]  /*c030*/  BRA `(.L_x_221) ;  /* 0x00000000000c7947 */ /* 0x000fec0003800000 */
.L_x_244:
[----:B------:R-:W2:Y:S02]  /*c040*/  LDG.E R2, desc[UR36][R2.64] ;  /* 0x0000002402027981 */ /* 0x000ea4000c1e1900 */
[----:B--2---:R-:W-:-:S04]  /*c050*/  I2FP.F32.U32 R0, R2 ;  /* 0x0000000200007245 */ /* 0x004fc80000201000 */
[----:B------:R-:W-:-:S07]  /*c060*/  F2FP.BF16.F32.PACK_AB R0, RZ, R0 ;  /* 0x00000000ff00723e */ /* 0x000fce00000010ff */
.L_x_221:
[----:B-----5:R-:W-:Y:S01]  /*c070*/  SHF.L.U32 R0, R0, 0x10, RZ ;  /* 0x0000001000007819 */ /* 0x020fe200000006ff */
[----:B------:R-:W-:Y:S01]  /*c080*/  UPRMT UR4, UR42, 0x9910, URZ ;  /* 0x000099102a047896 */ /* 0x000fe200080000ff */
[----:B------:R-:W-:Y:S02]  /*c090*/  MOV R8, 0x3e800000 ;  /* 0x3e80000000087802 */ /* 0x000fe40000000f00 */
[C---:B------:R-:W-:Y:S01]  /*c0a0*/  FSETP.GT.FTZ.AND P0, PT, |R0|.reuse, 8.50705917302346158658e+37, PT ;  /* 0x7e8000000000780b */ /* 0x040fe20003f14200 */
[----:B0-----:R-:W-:Y:S01]  /*c0b0*/  FADD.FTZ R2, |R0|, -RZ ;  /* 0x800000ff00027221 */ /* 0x001fe20000010200 */
[----:B------:R-:W-:Y:S01]  /*c0c0*/  MOV R7, 0x3d39bf78 ;  /* 0x3d39bf7800077802 */ /* 0x000fe20000000f00 */
[----:B------:R-:W-:Y:S02]  /*c0d0*/  UISETP.GT.AND UP0, UPT, UR4, 0x9, UPT ;  /* 0x000000090400788c */ /* 0x000fe4000bf04270 */
[----:B------:R-:W-:-:S06]  /*c0e0*/  FADD.FTZ R2, -R2, 1 ;  /* 0x3f80000002027421 */ /* 0x000fcc0000010100 */
        /* <DEDUP_REMOVED lines=31> */
[----:B------:R-:W-:-:S05]  /*c2e0*/  @P0 FSEL R3, R3, -RZ, P1 ;  /* 0x800000ff03030208 */ /* 0x000fca0000800000 */
[----:B------:R-:W-:-:S04]  /*c2f0*/  FMUL.FTZ R0, R0, R3 ;  /* 0x0000000300007220 */ /* 0x000fc80000410000 */
        /* <DEDUP_REMOVED lines=12> */
[----:B0-----:R-:W-:Y:S01]  /*c3c0*/  STG.E.U8 desc[UR36][R16.64], R3 ;  /* 0x0000000310007986 */ /* 0x001fe2000c101124 */
[----:B------:R-:W-:Y:S05]  /*c3d0*/  EXIT ;  /* 0x000000000000794d */ /* 0x000fea0003800000 */
.L_x_252:
[----:B-1----:R-:W-:-:S06]  /*c3e0*/  SHF.L.U32 R3, R3, 0x10, RZ ;  /* 0x0000001003037819 */ /* 0x002fcc00000006ff */
[----:B------:R-:W1:Y:S02]  /*c3f0*/  F2I.S64.TRUNC R2, R3 ;  /* 0x0000000300027311 */ /* 0x000e64000020d900 */
[----:B-1----:R-:W-:Y:S01]  /*c400*/  STG.E.U8 desc[UR36][R16.64], R2 ;  /* 0x0000000210007986 */ /* 0x002fe2000c101124 */
[----:B------:R-:W-:Y:S05]  /*c410*/  EXIT ;  /* 0x000000000000794d */ /* 0x000fea0003800000 */
.L_x_251:
        /* <DEDUP_REMOVED lines=8> */
[----:B-1----:R-:W-:Y:S01]  /*c4a0*/  STG.E.64 desc[UR36][R16.64], R2 ;  /* 0x0000000210007986 */ /* 0x002fe2000c101b24 */
[----:B------:R-:W-:Y:S05]  /*c4b0*/  EXIT ;  /* 0x000000000000794d */ /* 0x000fea0003800000 */
.L_x_255:
[----:B-1----:R-:W-:-:S06]  /*c4c0*/  SHF.L.U32 R3, R3, 0x10, RZ ;  /* 0x0000001003037819 */ /* 0x002fcc00000006ff */
[----:B------:R-:W1:Y:S02]  /*c4d0*/  F2I.FTZ.TRUNC.NTZ R3, R3 ;  /* 0x0000000300037305 */ /* 0x000e64000021f100 */
[----:B-1----:R-:W-:Y:S01]  /*c4e0*/  STG.E desc[UR36][R16.64], R3 ;  /* 0x0000000310007986 */ /* 0x002fe2000c101924 */
[----:B------:R-:W-:Y:S05]  /*c4f0*/  EXIT ;  /* 0x000000000000794d */ /* 0x000fea0003800000 */
.L_x_254:
[----:B-1----:R-:W-:-:S06]  /*c500*/  IMAD.U32 R3, R3, 0x10000, RZ ;  /* 0x0001000003037824 */ /* 0x002fcc00078e00ff */
[----:B------:R-:W1:Y:S02]  /*c510*/  F2I.FTZ.TRUNC.NTZ R3, R3 ;  /* 0x0000000300037305 */ /* 0x000e64000021f100 */
[----:B-1----:R-:W-:Y:S01]  /*c520*/  STG.E.U16 desc[UR36][R16.64], R3 ;  /* 0x0000000310007986 */ /* 0x002fe2000c101524 */
[----:B------:R-:W-:Y:S05]  /*c530*/  EXIT ;  /* 0x000000000000794d */ /* 0x000fea0003800000 */
.L_x_250:
[----:B------:R-:W-:-:S09]  /*c540*/  UISETP.GT.AND UP0, UPT, UR4, 0x6, UPT ;  /* 0x000000060400788c */ /* 0x000fd2000bf04270 */
[----:B------:R-:W-:Y:S05]  /*c550*/  BRA.U UP0, `(.L_x_256) ;  /* 0x00000001002c7547 */ /* 0x000fea000b800000 */
[----:B------:R-:W-:-:S09]  /*c560*/  UISETP.NE.AND UP0, UPT, UR4, 0x5, UPT ;  /* 0x000000050400788c */ /* 0x000fd2000bf05270 */
[----:B------:R-:W-:Y:S05]  /*c570*/  BRA.U !UP0, `(.L_x_257) ;  /* 0x0000000108147547 */ /* 0x000fea000b800000 */
[----:B------:R-:W-:-:S09]  /*c580*/  UISETP.NE.AND UP0, UPT, UR4, 0x6, UPT ;  /* 0x000000060400788c */ /* 0x000fd2000bf05270 */
[----:B------:R-:W-:Y:S05]  /*c590*/  BRA.U UP0, `(.L_x_253) ;  /* 0x0000000900307547 */ /* 0x000fea000b800000 */
[----:B-1----:R-:W-:-:S05]  /*c5a0*/  SHF.L.U32 R3, R3, 0x10, RZ ;  /* 0x0000001003037819 */ /* 0x002fca00000006ff */
[----:B------:R-:W-:Y:S01]  /*c5b0*/  STG.E desc[UR36][R16.64], R3 ;  /* 0x0000000310007986 */ /* 0x000fe2000c101924 */
[----:B------:R-:W-:Y:S05]  /*c5c0*/  EXIT ;  /* 0x000000000000794d */ /* 0x000fea0003800000 */
.L_x_257:
[----:B01----:R-:W-:-:S05]  /*c5d0*/  IMAD.U32 R0, R3, 0x10000, RZ ;  /* 0x0001000003007824 */ /* 0x003fca00078e00ff */
[----:B------:R-:W-:-:S05]  /*c5e0*/  F2FP.F16.F32.PACK_AB R0, RZ, R0 ;  /* 0x00000000ff00723e */ /* 0x000fca00000000ff */
[----:B------:R-:W-:Y:S01]  /*c5f0*/  STG.E.U16 desc[UR36][R16.64], R0 ;  /* 0x0000000010007986 */ /* 0x000fe2000c101524 */
[----:B------:R-:W-:Y:S05]  /*c600*/  EXIT ;  /* 0x000000000000794d */ /* 0x000fea0003800000 */
.L_x_256:
        /* <DEDUP_REMOVED lines=8> */
[----:B------:R-:W-:Y:S01]  /*c690*/  STG.E.64 desc[UR36][R16.64], R2 ;  /* 0x0000000210007986 */ /* 0x000fe2000c101b24 */
[----:B------:R-:W-:Y:S05]  /*c6a0*/  EXIT ;  /* 0x000000000000794d */ /* 0x000fea0003800000 */
.L_x_259:
[----:B-1----:R-:W-:-:S04]  /*c6b0*/  SHF.L.U32 R3, R3, 0x10, RZ ;  /* 0x0000001003037819 */ /* 0x002fc800000006ff */
[----:B------:R-:W-:-:S04]  /*c6c0*/  F2FP.F16.F32.PACK_AB R3, RZ, R3 ;  /* 0x00000003ff03723e */ /* 0x000fc800000000ff */
[----:B------:R-:W-:-:S05]  /*c6d0*/  PRMT R3, R3, 0x5410, RZ ;  /* 0x0000541003037816 */ /* 0x000fca00000000ff */
[----:B------:R-:W-:Y:S01]  /*c6e0*/  STG.E desc[UR36][R16.64], R3 ;  /* 0x0000000310007986 */ /* 0x000fe2000c101924 */
[----:B------:R-:W-:Y:S05]  /*c6f0*/  EXIT ;  /* 0x000000000000794d */ /* 0x000fea0003800000 */
.L_x_258:
[----:B-1----:R-:W-:-:S04]  /*c700*/  IMAD.U32 R2, R3, 0x10000, RZ ;  /* 0x0001000003027824 */ /* 0x002fc800078e00ff */
[----:B------:R-:W-:-:S06]  /*c710*/  FMUL.FTZ R2, R2, 1 ;  /* 0x3f80000002027820 */ /* 0x000fcc0000410000 */
[----:B------:R-:W1:Y:S02]  /*c720*/  F2F.F64.F32 R2, R2 ;  /* 0x0000000200027310 */ /* 0x000e640000201800 */
[----:B-1----:R-:W-:Y:S01]  /*c730*/  STG.E.64 desc[UR36][R16.64], R2 ;  /* 0x0000000210007986 */ /* 0x002fe2000c101b24 */
[----:B------:R-:W-:Y:S05]  /*c740*/  EXIT ;  /* 0x000000000000794d */ /* 0x000fea0003800000 */
.L_x_249:
        /* <DEDUP_REMOVED lines=10> */
[----:B-1----:R-:W-:-:S06]  /*c7f0*/  SHF.L.U32 R3, R3, 0x10, RZ ;  /* 0x0000001003037819 */ /* 0x002fcc00000006ff */
[----:B------:R-:W1:Y:S02]  /*c800*/  F2I.FTZ.U32.TRUNC.NTZ R3, R3 ;  /* 0x0000000300037305 */ /* 0x000e64000021f000 */
[----:B-1----:R-:W-:Y:S01]  /*c810*/  STG.E.U16 desc[UR36][R16.64], R3 ;  /* 0x0000000310007986 */ /* 0x002fe2000c101524 */
[----:B------:R-:W-:Y:S05]  /*c820*/  EXIT ;  /* 0x000000000000794d */ /* 0x000fea0003800000 */
.L_x_263:
[----:B-1----:R-:W-:Y:S01]  /*c830*/  IMAD.U32 R3, R3, 0x10000, RZ ;  /* 0x0001000003037824 */ /* 0x002fe200078e00ff */
[----:B------:R-:W-:Y:S01]  /*c840*/  BSSY.RECONVERGENT B0, `(.L_x_264) ;  /* 0x0000013000007945 */ /* 0x000fe20003800200 */
[----:B------:R-:W-:-:S03]  /*c850*/  MOV R8, 0x80 ;  /* 0x0000008000087802 */ /* 0x000fc60000000f00 */
[----:B------:R-:W-:-:S04]  /*c860*/  LOP3.LUT R2, R3, 0x7fffffff, RZ, 0xc0, !PT ;  /* 0x7fffffff03027812 */ /* 0x000fc800078ec0ff */
[----:B------:R-:W-:-:S13]  /*c870*/  ISETP.GT.U32.AND P0, PT, R2, 0x437fffff, PT ;  /* 0x437fffff0200780c */ /* 0x000fda0003f04070 */
[----:B------:R-:W-:Y:S05]  /*c880*/  @P0 BRA `(.L_x_265) ;  /* 0x0000000000380947 */ /* 0x000fea0003800000 */
[----:B------:R-:W-:-:S13]  /*c890*/  ISETP.GE.U32.AND P0, PT, R2, 0x3c000000, PT ;  /* 0x3c0000000200780c */ /* 0x000fda0003f06070 */
[----:B0-----:R-:W-:-:S04]  /*c8a0*/  @P0 SHF.R.U32.HI R0, RZ, 0x14, R3 ;  /* 0x00000014ff000819 */ /* 0x001fc80000011603 */
[----:B------:R-:W-:-:S04]  /*c8b0*/  @P0 LOP3.LUT R0, R0, 0x1, RZ, 0xc0, !PT ;  /* 0x0000000100000812 */ /* 0x000fc800078ec0ff */
[----:B------:R-:W-:-:S04]  /*c8c0*/  @P0 IADD3 R0, PT, PT, R3, 0x487ffff, R0 ;  /* 0x0487ffff03000810 */ /* 0x000fc80007ffe000 */
[----:B------:R-:W-:-:S04]  /*c8d0*/  @P0 SHF.R.U32.HI R0, RZ, 0x14, R0 ;  /* 0x00000014ff000819 */ /* 0x000fc80000011600 */
[----:B------:R-:W-:Y:S01]  /*c8e0*/  @P0 LOP3.LUT R0, R0, 0xff, RZ, 0xc0, !PT ;  /* 0x000000ff00000812 */ /* 0x000fe200078ec0ff */
[----:B------:R-:W-:Y:S06]  /*c8f0*/  @P0 BRA `(.L_x_266) ;  /* 0x0000000000100947 */ /* 0x000fec0003800000 */
[----:B------:R-:W-:Y:S01]  /*c900*/  FADD.FTZ R0, R2, 8192 ;  /* 0x4600000002007421 */ /* 0x000fe20000010000 */
[----:B------:R-:W-:-:S04]  /*c910*/  PRMT R8, RZ, 0x7610, R8 ;  /* 0x00007610ff087816 */ /* 0x000fc80000000008 */
[----:B------:R-:W-:-:S13]  /*c920*/  LOP3.LUT P0, R0, R0, 0xff, RZ, 0xc0, !PT ;  /* 0x000000ff00007812 */ /* 0x000fda000780c0ff */
[----:B------:R-:W-:Y:S05]  /*c930*/  @!P0 BRA `(.L_x_265) ;  /* 0x00000000000c8947 */ /* 0x000fea0003800000 */
.L_x_266:
[----:B------:R-:W-:-:S04]  /*c940*/  SHF.R.U32.HI R3, RZ, 0x18, R3 ;  /* 0x00000018ff037819 */ /* 0x000fc80000011603 */
[----:B------:R-:W-:-:S04]  /*c950*/  LOP3.LUT R0, R0, 0x80, R3, 0xf8, !PT ;  /* 0x0000008000007812 */ /* 0x000fc800078ef803 */
[----:B------:R-:W-:-:S07]  /*c960*/  PRMT R8, R0, 0x7610, R8 ;  /* 0x0000761000087816 */ /* 0x000fce0000000008 */
.L_x_265:
[----:B------:R-:W-:Y:S05]  /*c970*/  BSYNC.RECONVERGENT B0 ;  /* 0x0000000000007941 */ /* 0x000fea0003800200 */
.L_x_264:
[----:B------:R-:W-:Y:S01]  /*c980*/  STG.E.U8 desc[UR36][R16.64], R8 ;  /* 0x0000000810007986 */ /* 0x000fe2000c101124 */
[----:B------:R-:W-:Y:S05]  /*c990*/  EXIT ;  /* 0x000000000000794d */ /* 0x000fea0003800000 */
.L_x_262:
[----:B-1----:R-:W-:Y:S01]  /*c9a0*/  IMAD.U32 R3, R3, 0x10000, RZ ;  /* 0x0001000003037824 */ /* 0x002fe200078e00ff */
[----:B------:R-:W-:Y:S01]  /*c9b0*/  BSSY.RECONVERGENT B0, `(.L_x_267) ;  /* 0x0000013000007945 */ /* 0x000fe20003800200 */
[----:B------:R-:W-:-:S03]  /*c9c0*/  HFMA2 R8, -RZ, RZ, 0, 7.62939453125e-06 ;  /* 0x00000080ff087431 */ /* 0x000fc600000001ff */
        /* <DEDUP_REMOVED lines=14> */
.L_x_269:
[----:B------:R-:W-:-:S04]  /*cab0*/  SHF.R.U32.HI R3, RZ, 0x18, R3 ;  /* 0x00000018ff037819 */ /* 0x000fc80000011603 */
[----:B------:R-:W-:-:S04]  /*cac0*/  LOP3.LUT R0, R0, 0x80, R3, 0xf8, !PT ;  /* 0x0000008000007812 */ /* 0x000fc800078ef803 */
[----:B------:R-:W-:-:S07]  /*cad0*/  PRMT R8, R0, 0x7610, R8 ;  /* 0x0000761000087816 */ /* 0x000fce0000000008 */
.L_x_268:
[----:B------:R-:W-:Y:S05]  /*cae0*/  BSYNC.RECONVERGENT B0 ;  /* 0x0000000000007941 */ /* 0x000fea0003800200 */
.L_x_267:
[----:B------:R-:W-:Y:S01]  /*caf0*/  STG.E.U8 desc[UR36][R16.64], R8 ;  /* 0x0000000810007986 */ /* 0x000fe2000c101124 */
[----:B------:R-:W-:Y:S05]  /*cb00*/  EXIT ;  /* 0x000000000000794d */ /* 0x000fea0003800000 */
.L_x_261:
        /* <DEDUP_REMOVED lines=18> */
[----:B------:R-:W-:-:S05]  /*cc30*/  @!P0 IADD3 R0, PT, PT, R4, RZ, RZ ;  /* 0x000000ff04008210 */ /* 0x000fca0007ffe0ff */
[----:B------:R-:W-:-:S05]  /*cc40*/  @P1 IMAD.MOV.U32 R3, RZ, RZ, R0 ;  /* 0x000000ffff031224 */ /* 0x000fca00078e0000 */
[----:B------:R-:W-:Y:S01]  /*cc50*/  STG.E.U8 desc[UR36][R16.64], R3 ;  /* 0x0000000310007986 */ /* 0x000fe2000c101124 */
[----:B------:R-:W-:Y:S05]  /*cc60*/  EXIT ;  /* 0x000000000000794d */ /* 0x000fea0003800000 */
.L_x_271:
[----:B-1----:R-:W-:-:S06]  /*cc70*/  SHF.L.U32 R3, R3, 0x10, RZ ;  /* 0x0000001003037819 */ /* 0x002fcc00000006ff */
[----:B------:R-:W1:Y:S02]  /*cc80*/  F2I.U64.TRUNC R2, R3 ;  /* 0x0000000300027311 */ /* 0x000e64000020d800 */
[----:B-1----:R-:W-:Y:S01]  /*cc90*/  STG.E.64 desc[UR36][R16.64], R2 ;  /* 0x0000000210007986 */ /* 0x002fe2000c101b24 */
[----:B------:R-:W-:Y:S05]  /*cca0*/  EXIT ;  /* 0x000000000000794d */ /* 0x000fea0003800000 */
.L_x_270:
[----:B-1----:R-:W-:-:S06]  /*ccb0*/  IMAD.U32 R3, R3, 0x10000, RZ ;  /* 0x0001000003037824 */ /* 0x002fcc00078e00ff */
[----:B------:R-:W1:Y:S02]  /*ccc0*/  F2I.FTZ.U32.TRUNC.NTZ R3, R3 ;  /* 0x0000000300037305 */ /* 0x000e64000021f000 */
[----:B-1----:R-:W-:Y:S01]  /*ccd0*/  STG.E desc[UR36][R16.64], R3 ;  /* 0x0000000310007986 */ /* 0x002fe2000c101924 */
[----:B------:R-:W-:Y:S05]  /*cce0*/  EXIT ;  /* 0x000000000000794d */ /* 0x000fea0003800000 */
.L_x_260:
        /* <DEDUP_REMOVED lines=9> */
[----:B------:R-:W-:Y:S01]  /*cd80*/  STG.E.U8 desc[UR36][R16.64], R3 ;  /* 0x0000000310007986 */ /* 0x000fe2000c101124 */
[----:B------:R-:W-:Y:S05]  /*cd90*/  EXIT ;  /* 0x000000000000794d */ /* 0x000fea0003800000 */
.L_x_273:
[----:B-1----:R-:W-:Y:S01]  /*cda0*/  IMAD.U32 R3, R3, 0x10000, RZ ;  /* 0x0001000003037824 */ /* 0x002fe200078e00ff */
[----:B------:R-:W-:-:S03]  /*cdb0*/  CS2R R6, SRZ ;  /* 0x0000000000067805 */ /* 0x000fc6000001ff00 */
[----:B------:R-:W-:-:S04]  /*cdc0*/  FMUL.FTZ R3, R3, 1 ;  /* 0x3f80000003037820 */ /* 0x000fc80000410000 */
[----:B------:R-:W1:Y:S02]  /*cdd0*/  F2F.F64.F32 R4, R3 ;  /* 0x0000000300047310 */ /* 0x000e640000201800 */
[----:B-1----:R-:W-:Y:S01]  /*cde0*/  STG.E.128 desc[UR36][R16.64], R4 ;  /* 0x0000000410007986 */ /* 0x002fe2000c101d24 */
[----:B------:R-:W-:Y:S05]  /*cdf0*/  EXIT ;  /* 0x000000000000794d */ /* 0x000fea0003800000 */
.L_x_272:
[----:B------:R-:W-:-:S09]  /*ce00*/  UISETP.NE.AND UP0, UPT, UR4, 0xf, UPT ;  /* 0x0000000f0400788c */ /* 0x000fd2000bf05270 */
[----:B------:R-:W-:Y:S05]  /*ce10*/  BRA.U !UP0, `(.L_x_274) ;  /* 0x0000000108e87547 */ /* 0x000fea000b800000 */
[----:B------:R-:W-:-:S09]  /*ce20*/  UISETP.NE.AND UP0, UPT, UR4, 0x17, UPT ;  /* 0x000000170400788c */ /* 0x000fd2000bf05270 */
[----:B------:R-:W-:Y:S05]  /*ce30*/  BRA.U !UP0, `(.L_x_275) ;  /* 0x0000000108907547 */ /* 0x000fea000b800000 */
[----:B------:R-:W-:-:S09]  /*ce40*/  UISETP.NE.AND UP0, UPT, UR4, 0x18, UPT ;  /* 0x000000180400788c */ /* 0x000fd2000bf05270 */
[----:B------:R-:W-:Y:S05]  /*ce50*/  BRA.U !UP0, `(.L_x_276) ;  /* 0x0000000108447547 */ /* 0x000fea000b800000 */
.L_x_253:
[----:B0-----:R-:W-:Y:S01]  /*ce60*/  MOV R0, 0x0 ;  /* 0x0000000000007802 */ /* 0x001fe20000000f00 */
[----:B------:R-:W0:Y:S01]  /*ce70*/  LDCU.64 UR4, c[0x4][0x128] ;  /* 0x01002500ff0477ac */ /* 0x000e220008000a00 */
[----:B------:R-:W-:Y:S02]  /*ce80*/  HFMA2 R8, -RZ, RZ, 0, 6.020069122314453125e-06 ;  /* 0x00000065ff087431 */ /* 0x000fe400000001ff */
[----:B------:R-:W-:Y:S01]  /*ce90*/  IMAD.MOV.U32 R12, RZ, RZ, 0x1 ;  /* 0x00000001ff0c7424 */ /* 0x000fe200078e00ff */
[----:B-1----:R1:W2:Y:S01]  /*cea0*/  LDC.64 R2, c[0x4][R0] ;  /* 0x0100000000027b82 */ /* 0x0022a20000000a00 */
[----:B------:R-:W3:Y:S01]  /*ceb0*/  LDCU.64 UR6, c[0x4][0x130] ;  /* 0x01002600ff0677ac */ /* 0x000ee20008000a00 */
[----:B------:R-:W-:Y:S01]  /*cec0*/  MOV R13, RZ ;  /* 0x000000ff000d7202 */ /* 0x000fe20000000f00 */
[----:B------:R-:W4:Y:S01]  /*ced0*/  LDCU.64 UR8, c[0x4][0x40] ;  /* 0x01000800ff0877ac */ /* 0x000f220008000a00 */
[----:B0-----:R-:W-:Y:S01]  /*cee0*/  MOV R4, UR4 ;  /* 0x0000000400047c02 */ /* 0x001fe20008000f00 */
[----:B------:R-:W-:Y:S01]  /*cef0*/  IMAD.U32 R5, RZ, RZ, UR5 ;  /* 0x00000005ff057e24 */ /* 0x000fe2000f8e00ff */
[----:B---3--:R-:W-:Y:S01]  /*cf00*/  MOV R6, UR6 ;  /* 0x0000000600067c02 */ /* 0x008fe20008000f00 */
[----:B------:R-:W-:Y:S01]  /*cf10*/  IMAD.U32 R7, RZ, RZ, UR7 ;  /* 0x00000007ff077e24 */ /* 0x000fe2000f8e00ff */
[----:B----4-:R-:W-:Y:S01]  /*cf20*/  MOV R10, UR8 ;  /* 0x00000008000a7c02 */ /* 0x010fe20008000f00 */
[----:B-1----:R-:W-:-:S07]  /*cf30*/  IMAD.U32 R11, RZ, RZ, UR9 ;  /* 0x00000009ff0b7e24 */ /* 0x002fce000f8e00ff */
[----:B------:R-:W-:-:S07]  /*cf40*/  LEPC R20, `(.L_x_277) ;  /* 0x000000001014794e */ /* 0x000fce0000000000 */
[----:B--2---:R-:W-:Y:S05]  /*cf50*/  CALL.ABS.NOINC R2 ;  /* 0x0000000002007343 */ /* 0x004fea0003c00000 */
.L_x_277:
[----:B------:R-:W-:Y:S05]  /*cf60*/  EXIT ;  /* 0x000000000000794d */ /* 0x000fea0003800000 */
.L_x_276:
[----:B-1----:R-:W-:Y:S01]  /*cf70*/  IMAD.U32 R5, R3, 0x10000, RZ ;  /* 0x0001000003057824 */ /* 0x002fe200078e00ff */
[----:B------:R-:W-:Y:S01]  /*cf80*/  BSSY.RECONVERGENT B0, `(.L_x_278) ;  /* 0x000000c000007945 */ /* 0x000fe20003800200 */
[----:B0-----:R-:W-:-:S03]  /*cf90*/  HFMA2 R0, -RZ, RZ, 0, 7.569789886474609375e-06 ;  /* 0x0000007fff007431 */ /* 0x001fc600000001ff */
        /* <DEDUP_REMOVED lines=10> */
.L_x_279:
[----:B------:R-:W-:Y:S05]  /*d040*/  BSYNC.RECONVERGENT B0 ;  /* 0x0000000000007941 */ /* 0x000fea0003800200 */
.L_x_278:
[----:B------:R-:W-:-:S05]  /*d050*/  LOP3.LUT R3, R0, 0x80, R3, 0xf8, !PT ;  /* 0x0000008000037812 */ /* 0x000fca00078ef803 */
[----:B------:R-:W-:Y:S01]  /*d060*/  STG.E.U8 desc[UR36][R16.64], R3 ;  /* 0x0000000310007986 */ /* 0x000fe2000c101124 */
[----:B------:R-:W-:Y:S05]  /*d070*/  EXIT ;  /* 0x000000000000794d */ /* 0x000fea0003800000 */
.L_x_275:
        /* <DEDUP_REMOVED lines=12> */
.L_x_281:
[----:B------:R-:W-:Y:S02]  /*d140*/  ISETP.GT.U32.AND P0, PT, R2, 0x7f800000, PT ;  /* 0x7f8000000200780c */ /* 0x000fe40003f04070 */
[----:B0-----:R-:W-:-:S04]  /*d150*/  MOV R0, 0x7f ;  /* 0x0000007f00007802 */ /* 0x001fc80000000f00 */
[----:B------:R-:W-:-:S07]  /*d160*/  SEL R0, R0, 0x7c, P0 ;  /* 0x0000007c00007807 */ /* 0x000fce0000000000 */
.L_x_282:
[----:B------:R-:W-:Y:S05]  /*d170*/  BSYNC.RECONVERGENT B0 ;  /* 0x0000000000007941 */ /* 0x000fea0003800200 */
.L_x_280:
[----:B------:R-:W-:-:S04]  /*d180*/  SHF.R.U32.HI R3, RZ, 0x18, R3 ;  /* 0x00000018ff037819 */ /* 0x000fc80000011603 */
[----:B------:R-:W-:-:S05]  /*d190*/  LOP3.LUT R3, R0, 0x80, R3, 0xf8, !PT ;  /* 0x0000008000037812 */ /* 0x000fca00078ef803 */
[----:B------:R-:W-:Y:S01]  /*d1a0*/  STG.E.U8 desc[UR36][R16.64], R3 ;  /* 0x0000000310007986 */ /* 0x000fe2000c101124 */
[----:B------:R-:W-:Y:S05]  /*d1b0*/  EXIT ;  /* 0x000000000000794d */ /* 0x000fea0003800000 */
.L_x_274:
[----:B-1----:R-:W-:Y:S01]  /*d1c0*/  STG.E.U16 desc[UR36][R16.64], R3 ;  /* 0x0000000310007986 */ /* 0x002fe2000c101524 */
[----:B------:R-:W-:Y:S05]  /*d1d0*/  EXIT ;  /* 0x000000000000794d */ /* 0x000fea0003800000 */
.L_x_283:
[----:B------:R-:W-:-:S00]  /*d1e0*/  BRA `(.L_x_283) ;  /* 0xfffffffc00fc7947 */ /* 0x000fc0000383ffff */
[----:B------:R-:W-:-:S00]  /*d1f0*/  NOP ;  /* 0x0000000000007918 */ /* 0x000fc00000000000 */
        /* <DEDUP_REMOVED lines=8> */
.L_x_3111:


//--------------------- .text._ZN2at6native27unrolled_elementwise_kernelIZZZNS0_17atanh_kernel_cudaERNS_18TensorIteratorBaseEENKUlvE0_clEvENKUlvE2_clEvEUlN3c108BFloat16EE_St5arrayIPcLm2EELi4E23TrivialOffsetCalculatorILi1EjESD_NS0_6memory12LoadWithCastILi1EEENSE_13StoreWithCastILi1EEEEEviT_T0_T2_T3_T4_T5_ --------------------------
	.section	.text._ZN2at6native27unrolled_elementwise_kernelIZZZNS0_17atanh_kernel_cudaERNS_18TensorIteratorBaseEENKUlvE0_clEvENKUlvE2_clEvEUlN3c108BFloat16EE_St5arrayIPcLm2EELi4E23TrivialOffsetCalculatorILi1EjESD_NS0_6memory12LoadWithCastILi1EEENSE_13StoreWithCastILi1EEEEEviT_T0_T2_T3_T4_T5_,"ax",@progbits
	.align	128
        .global         _ZN2at6native27unrolled_elementwise_kernelIZZZNS0_17atanh_kernel_cudaERNS_18TensorIteratorBaseEENKUlvE0_clEvENKUlvE2_clEvEUlN3c108BFloat16EE_St5arrayIPcLm2EELi4E23TrivialOffsetCalculatorILi1EjESD_NS0_6memory12LoadWithCastILi1EEENSE_13StoreWithCastILi1EEEEEviT_T0_T2_T3_T4_T5_
        .type           _ZN2at6native27unrolled_elementwise_kernelIZZZNS0_17atanh_kernel_cudaERNS_18TensorIteratorBaseEENKUlvE0_clEvENKUlvE2_clEvEUlN3c108BFloat16EE_St5arrayIPcLm2EELi4E23TrivialOffsetCalculatorILi1EjESD_NS0_6memory12LoadWithCastILi1EEENSE_13StoreWithCastILi1EEEEEviT_T0_T2_T3_T4_T5_,@function
        .size           _ZN2at6native27unrolled_elementwise_kernelIZZZNS0_17atanh_kernel_cudaERNS_18TensorIteratorBaseEENKUlvE0_clEvENKUlvE2_clEvEUlN3c108BFloat16EE_St5arrayIPcLm2EELi4E23TrivialOffsetCalculatorILi1EjESD_NS0_6memory12LoadWithCastILi1EEENSE_13StoreWithCastILi1EEEEEviT_T0_T2_T3_T4_T5_,(.L_x_3112 - _ZN2at6native27unrolled_elementwise_kernelIZZZNS0_17atanh_kernel_cudaERNS_18TensorIteratorBaseEENKUlvE0_clEvENKUlvE2_clEvEUlN3c108BFloat16EE_St5arrayIPcLm2EELi4E23TrivialOffsetCalculatorILi1EjESD_NS0_6memory12LoadWithCastILi1EEENSE_13StoreWithCastILi1EEEEEviT_T0_T2_T3_T4_T5_)
        .other          _ZN2at6native27unrolled_elementwise_kernelIZZZNS0_17atanh_kernel_cudaERNS_18TensorIteratorBaseEENKUlvE0_clEvENKUlvE2_clEvEUlN3c108BFloat16EE_St5arrayIPcLm2EELi4E23TrivialOffsetCalculatorILi1EjESD_NS0_6memory12LoadWithCastILi1EEENSE_13StoreWithCastILi1EEEEEviT_T0_T2_T3_T4_T5_,@"STO_CUDA_ENTRY STV_DEFAULT"
_ZN2at6native27unrolled_elementwise_kernelIZZZNS0_17atanh_kernel_cudaERNS_18TensorIteratorBaseEENKUlvE0_clEvENKUlvE2_clEvEUlN3c108BFloat16EE_St5arrayIPcLm2EELi4E23TrivialOffsetCalculatorILi1EjESD_NS0_6memory12LoadWithCastILi1EEENSE_13StoreWithCastILi1EEEEEviT_T0_T2_T3_T4_T5_:
.text._ZN2at6native27unrolled_elementwise_kernelIZZZNS0_17atanh_kernel_cudaERNS_18TensorIteratorBaseEENKUlvE0_clEvENKUlvE2_clEvEUlN3c108BFloat16EE_St5arrayIPcLm2EELi4E23TrivialOffsetCalculatorILi1EjESD_NS0_6memory12LoadWithCastILi1EEENSE_13StoreWithCastILi1EEEEEviT_T0_T2_T3_T4_T5_:
[----:B------:R-:W0:Y:S01]  /*0000*/  LDC R1, c[0x0][0x37c] ;  /* 0x0000df00ff017b82 */ /* 0x000e220000000800 */
[----:B------:R-:W1:Y:S07]  /*0010*/  S2R R2, SR_CTAID.X ;  /* 0x0000000000027919 */ /* 0x000e6e0000002500 */
[----:B------:R-:W1:Y:S01]  /*0020*/  LDC R3, c[0x0][0x380] ;  /* 0x0000e000ff037b82 */ /* 0x000e620000000800 */
[----:B------:R-:W2:Y:S01]  /*0030*/  LDCU.64 UR36, c[0x0][0x358] ;  /* 0x00006b00ff2477ac */ /* 0x000ea20008000a00 */
[----:B------:R-:W-:Y:S01]  /*0040*/  BSSY.RECONVERGENT B6, `(.L_x_284) ;  /* 0x0000115000067945 */ /* 0x000fe20003800200 */
[----:B------:R-:W3:Y:S01]  /*0050*/  S2R R17, SR_TID.X ;  /* 0x0000000000117919 */ /* 0x000ee20000002100 */
[----:B------:R-:W-:Y:S01]  /*0060*/  PRMT R19, RZ, 0x7610, R19 ;  /* 0x00007610ff137816 */ /* 0x000fe20000000013 */
[----:B------:R-:W4:Y:S01]  /*0070*/  LDCU.U8 UR38, c[0x0][0x39c] ;  /* 0x00007380ff2677ac */ /* 0x000f220008000000 */
[----:B-1----:R-:W-:-:S02]  /*0080*/  IMAD R16, R2, -0x200, R3 ;  /* 0xfffffe0002107824 */ /* 0x002fc400078e0203 */
[----:B---3--:R-:W-:-:S03]  /*0090*/  IMAD.MOV.U32 R25, RZ, RZ, R17 ;  /* 0x000000ffff197224 */ /* 0x008fc600078e0011 */
[----:B------:R-:W-:-:S13]  /*00a0*/  ISETP.GE.AND P0, PT, R17, R16, PT ;  /* 0x000000101100720c */ /* 0x000fda0003f06270 */
[----:B0-2-4-:R-:W-:Y:S05]  /*00b0*/  @P0 BRA `(.L_x_285) ;  /* 0x0000001000340947 */ /* 0x015fea0003800000 */
[----:B------:R-:W0:Y:S01]  /*00c0*/  LDC.64 R4, c[0x0][0x390] ;  /* 0x0000e400ff047b82 */ /* 0x000e220000000a00 */
[----:B------:R-:W1:Y:S01]  /*00d0*/  LDCU UR5, c[0x0][0x3a0] ;  /* 0x00007400ff0577ac */ /* 0x000e620008000800 */
[----:B------:R-:W-:Y:S01]  /*00e0*/  IMAD R0, R2, 0x200, R25 ;  /* 0x0000020002007824 */ /* 0x000fe200078e0219 */
[----:B------:R-:W-:-:S04]  /*00f0*/  UPRMT UR4, UR38, 0x9910, URZ ;  /* 0x0000991026047896 */ /* 0x000fc800080000ff */
[----:B------:R-:W-:Y:S01]  /*0100*/  UISETP.GT.AND UP0, UPT, UR4, 0x9, UPT ;  /* 0x000000090400788c */ /* 0x000fe2000bf04270 */
[----:B-1----:R-:W-:-:S05]  /*0110*/  IMAD R3, R0, UR5, RZ ;  /* 0x0000000500037c24 */ /* 0x002fca000f8e02ff */
[----:B0-----:R-:W-:-:S05]  /*0120*/  IADD3 R4, P0, PT, R3, R4, RZ ;  /* 0x0000000403047210 */ /* 0x001fca0007f1e0ff */
[----:B------:R-:W-:Y:S01]  /*0130*/  IMAD.X R5, RZ, RZ, R5, P0 ;  /* 0x000000ffff057224 */ /* 0x000fe200000e0605 */
        /* <DEDUP_REMOVED lines=11> */
[----:B0-----:R-:W-:-:S04]  /*01f0*/  F2FP.BF16.F32.PACK_AB R0, RZ, R0 ;  /* 0x00000000ff00723e */ /* 0x001fc800000010ff */
[----:B------:R-:W-:Y:S01]  /*0200*/  PRMT R19, R0, 0x7610, R19 ;  /* 0x0000761000137816 */ /* 0x000fe20000000013 */
[----:B------:R-:W-:Y:S06]  /*0210*/  BRA `(.L_x_291) ;  /* 0x0000000c00d87947 */ /* 0x000fec0003800000 */
.L_x_289:
[----:B------:R-:W2:Y:S02]  /*0220*/  LDG.E.U8 R4, desc[UR36][R4.64] ;  /* 0x0000002404047981 */ /* 0x000ea4000c1e1100 */
[----:B--2---:R-:W-:-:S04]  /*0230*/  I2FP.F32.U32 R0, R4 ;  /* 0x0000000400007245 */ /* 0x004fc80000201000 */
[----:B------:R-:W-:-:S04]  /*0240*/  F2FP.BF16.F32.PACK_AB R0, RZ, R0 ;  /* 0x00000000ff00723e */ /* 0x000fc800000010ff */
[----:B------:R-:W-:Y:S01]  /*0250*/  PRMT R19, R0, 0x7610, R19 ;  /* 0x0000761000137816 */ /* 0x000fe20000000013 */
[----:B------:R-:W-:Y:S06]  /*0260*/  BRA `(.L_x_291) ;  /* 0x0000000c00c47947 */ /* 0x000fec0003800000 */
.L_x_288:
        /* <DEDUP_REMOVED lines=8> */
[----:B0-----:R-:W-:-:S04]  /*02f0*/  F2FP.BF16.F32.PACK_AB R0, RZ, R0 ;  /* 0x00000000ff00723e */ /* 0x001fc800000010ff */
[----:B------:R-:W-:Y:S01]  /*0300*/  PRMT R19, R0, 0x7610, R19 ;  /* 0x0000761000137816 */ /* 0x000fe20000000013 */
[----:B------:R-:W-:Y:S06]  /*0310*/  BRA `(.L_x_291) ;  /* 0x0000000c00987947 */ /* 0x000fec0003800000 */
.L_x_293:
[----:B------:R-:W2:Y:S02]  /*0320*/  LDG.E R4, desc[UR36][R4.64] ;  /* 0x0000002404047981 */ /* 0x000ea4000c1e1900 */
[----:B--2---:R-:W-:-:S04]  /*0330*/  I2FP.F32.S32 R0, R4 ;  /* 0x0000000400007245 */ /* 0x004fc80000201400 */
[----:B------:R-:W-:-:S04]  /*0340*/  F2FP.BF16.F32.PACK_AB R0, RZ, R0 ;  /* 0x00000000ff00723e */ /* 0x000fc800000010ff */
[----:B------:R-:W-:Y:S01]  /*0350*/  PRMT R19, R0, 0x7610, R19 ;  /* 0x0000761000137816 */ /* 0x000fe20000000013 */
[----:B------:R-:W-:Y:S06]  /*0360*/  BRA `(.L_x_291) ;  /* 0x0000000c00847947 */ /* 0x000fec0003800000 */
.L_x_292:
[----:B------:R-:W2:Y:S02]  /*0370*/  LDG.E.U16 R4, desc[UR36][R4.64] ;  /* 0x0000002404047981 */ /* 0x000ea4000c1e1500 */
[----:B--2---:R-:W0:Y:S02]  /*0380*/  I2F.S16 R0, R4 ;  /* 0x0000000400007306 */ /* 0x004e240000101400 */
[----:B0-----:R-:W-:-:S04]  /*0390*/  F2FP.BF16.F32.PACK_AB R0, RZ, R0 ;  /* 0x00000000ff00723e */ /* 0x001fc800000010ff */
[----:B------:R-:W-:Y:S01]  /*03a0*/  PRMT R19, R0, 0x7610, R19 ;  /* 0x0000761000137816 */ /* 0x000fe20000000013 */
[----:B------:R-:W-:Y:S06]  /*03b0*/  BRA `(.L_x_291) ;  /* 0x0000000c00707947 */ /* 0x000fec0003800000 */
.L_x_287:
        /* <DEDUP_REMOVED lines=9> */
.L_x_295:
[----:B------:R-:W2:Y:S02]  /*0450*/  LDG.E.U16 R0, desc[UR36][R4.64] ;  /* 0x0000002404007981 */ /* 0x000ea4000c1e1500 */
[----:B--2---:R-:W-:-:S05]  /*0460*/  HADD2.F32 R0, -RZ, R0.H0_H0 ;  /* 0x20000000ff007230 */ /* 0x004fca0000004100 */
[----:B------:R-:W-:-:S04]  /*0470*/  F2FP.BF16.F32.PACK_AB R0, RZ, R0 ;  /* 0x00000000ff00723e */ /* 0x000fc800000010ff */
[----:B------:R-:W-:Y:S01]  /*0480*/  PRMT R19, R0, 0x7610, R19 ;  /* 0x0000761000137816 */ /* 0x000fe20000000013 */
[----:B------:R-:W-:Y:S06]  /*0490*/  BRA `(.L_x_291) ;  /* 0x0000000c00387947 */ /* 0x000fec0003800000 */
.L_x_294:
        /* <DEDUP_REMOVED lines=9> */
.L_x_297:
[----:B------:R-:W2:Y:S02]  /*0530*/  LDG.E.U16 R4, desc[UR36][R4.64] ;  /* 0x0000002404047981 */ /* 0x000ea4000c1e1500 */
[----:B--2---:R-:W-:-:S05]  /*0540*/  HADD2.F32 R0, -RZ, R4.H0_H0 ;  /* 0x20000004ff007230 */ /* 0x004fca0000004100 */
[----:B------:R-:W-:-:S04]  /*0550*/  F2FP.BF16.F32.PACK_AB R0, RZ, R0 ;  /* 0x00000000ff00723e */ /* 0x000fc800000010ff */
[----:B------:R-:W-:Y:S01]  /*0560*/  PRMT R19, R0, 0x7610, R19 ;  /* 0x0000761000137816 */ /* 0x000fe20000000013 */
[----:B------:R-:W-:Y:S06]  /*0570*/  BRA `(.L_x_291) ;  /* 0x0000000c00007947 */ /* 0x000fec0003800000 */
.L_x_296:
[----:B------:R-:W2:Y:S01]  /*0580*/  LDG.E.64 R4, desc[UR36][R4.64] ;  /* 0x0000002404047981 */ /* 0x000ea2000c1e1b00 */
[----:B------:R-:W-:Y:S01]  /*0590*/  UMOV UR4, 0xf0000000 ;  /* 0xf000000000047882 */ /* 0x000fe20000000000 */
[----:B------:R-:W-:Y:S01]  /*05a0*/  UMOV UR5, 0x380fffff ;  /* 0x380fffff00057882 */ /* 0x000fe20000000000 */
[----:B--2---:R-:W0:Y:S01]  /*05b0*/  F2F.F32.F64 R0, R4 ;  /* 0x0000000400007310 */ /* 0x004e220000301000 */
[----:B------:R-:W-:-:S14]  /*05c0*/  DSETP.GEU.AND P0, PT, |R4|, UR4, PT ;  /* 0x0000000404007e2a */ /* 0x000fdc000bf0e200 */
[----:B0-----:R-:W-:-:S05]  /*05d0*/  @!P0 FMUL R0, R0, 1.175494350822287508e-38 ;  /* 0x0080000000008820 */ /* 0x001fca0000400000 */
[----:B------:R-:W-:-:S04]  /*05e0*/  F2FP.BF16.F32.PACK_AB R0, RZ, R0 ;  /* 0x00000000ff00723e */ /* 0x000fc800000010ff */
[----:B------:R-:W-:Y:S01]  /*05f0*/  PRMT R19, R0, 0x7610, R19 ;  /* 0x0000761000137816 */ /* 0x000fe20000000013 */
[----:B------:R-:W-:Y:S06]  /*0600*/  BRA `(.L_x_291) ;  /* 0x0000000800dc7947 */ /* 0x000fec0003800000 */
.L_x_286:
        /* <DEDUP_REMOVED lines=11> */
[----:B------:R-:W-:-:S04]  /*06c0*/  F2FP.BF16.F32.PACK_AB R0, RZ, R0 ;  /* 0x00000000ff00723e */ /* 0x000fc800000010ff */
[----:B------:R-:W-:Y:S01]  /*06d0*/  PRMT R19, R0, 0x7610, R19 ;  /* 0x0000761000137816 */ /* 0x000fe20000000013 */
[----:B------:R-:W-:Y:S06]  /*06e0*/  BRA `(.L_x_291) ;  /* 0x0000000800a47947 */ /* 0x000fec0003800000 */
.L_x_300:
        /* <DEDUP_REMOVED lines=9> */
.L_x_299:
[----:B------:R-:W-:-:S09]  /*0780*/  UISETP.NE.AND UP0, UPT, UR4, 0xf, UPT ;  /* 0x0000000f0400788c */ /* 0x000fd2000bf05270 */
[----:B------:R-:W-:Y:S05]  /*0790*/  BRA.U !UP0, `(.L_x_301) ;  /* 0x0000000108a07547 */ /* 0x000fea000b800000 */
[----:B------:R-:W-:-:S09]  /*07a0*/  UISETP.NE.AND UP0, UPT, UR4, 0x17, UPT ;  /* 0x000000170400788c */ /* 0x000fd2000bf05270 */
[----:B------:R-:W-:Y:S05]  /*07b0*/  BRA.U !UP0, `(.L_x_302) ;  /* 0x00000001085c7547 */ /* 0x000fea000b800000 */
[----:B------:R-:W-:-:S09]  /*07c0*/  UISETP.NE.AND UP0, UPT, UR4, 0x18, UPT ;  /* 0x000000180400788c */ /* 0x000fd2000bf05270 */
[----:B------:R-:W-:Y:S05]  /*07d0*/  BRA.U UP0, `(.L_x_290) ;  /* 0x0000000500cc7547 */ /* 0x000fea000b800000 */
[----:B------:R-:W2:Y:S01]  /*07e0*/  LDG.E.U8 R0, desc[UR36][R4.64] ;  /* 0x0000002404007981 */ /* 0x000ea2000c1e1100 */
[----:B------:R-:W-:Y:S02]  /*07f0*/  IMAD.MOV.U32 R7, RZ, RZ, 0x1f ;  /* 0x0000001fff077424 */ /* 0x000fe400078e00ff */
[----:B--2---:R-:W-:-:S05]  /*0800*/  IMAD.SHL.U32 R0, R0, 0x1000000, RZ ;  /* 0x0100000000007824 */ /* 0x004fca00078e00ff */
[C---:B------:R-:W-:Y:S02]  /*0810*/  LOP3.LUT R3, R0.reuse, 0x7f000000, RZ, 0xc0, !PT ;  /* 0x7f00000000037812 */ /* 0x040fe400078ec0ff */
[----:B------:R-:W-:Y:S02]  /*0820*/  LOP3.LUT P0, RZ, R0, 0x7f000000, RZ, 0xc0, !PT ;  /* 0x7f00000000ff7812 */ /* 0x000fe4000780c0ff */
[----:B------:R-:W0:Y:S02]  /*0830*/  FLO.U32 R6, R3 ;  /* 0x0000000300067300 */ /* 0x000e2400000e0000 */
[----:B0-----:R-:W-:-:S05]  /*0840*/  IMAD.MOV R6, RZ, RZ, -R6 ;  /* 0x000000ffff067224 */ /* 0x001fca00078e0a06 */
[----:B------:R-:W-:-:S05]  /*0850*/  VIADDMNMX.U32 R6, R6, R7, 0x4, !PT ;  /* 0x0000000406067446 */ /* 0x000fca0007800007 */
[----:B------:R-:W-:-:S04]  /*0860*/  VIADD R6, R6, 0xfffffffc ;  /* 0xfffffffc06067836 */ /* 0x000fc80000000000 */
[----:B------:R-:W-:Y:S01]  /*0870*/  IMAD.SHL.U32 R8, R6, 0x800000, RZ ;  /* 0x0080000006087824 */ /* 0x000fe200078e00ff */
[C---:B------:R-:W-:Y:S01]  /*0880*/  SHF.L.U32 R7, R3.reuse, R6, RZ ;  /* 0x0000000603077219 */ /* 0x040fe200000006ff */
        /* <DEDUP_REMOVED lines=10> */
.L_x_302:
[----:B------:R-:W2:Y:S02]  /*0930*/  LDG.E.U8 R4, desc[UR36][R4.64] ;  /* 0x0000002404047981 */ /* 0x000ea4000c1e1100 */
[C---:B--2---:R-:W-:Y:S02]  /*0940*/  IMAD.SHL.U32 R3, R4.reuse, 0x2000000, RZ ;  /* 0x0200000004037824 */ /* 0x044fe400078e00ff */
[----:B------:R-:W-:-:S03]  /*0950*/  IMAD.SHL.U32 R6, R4, 0x100, RZ ;  /* 0x0000010004067824 */ /* 0x000fc600078e00ff */
[----:B------:R-:W-:-:S13]  /*0960*/  ISETP.GT.U32.AND P0, PT, R3, 0x7ffffff, PT ;  /* 0x07ffffff0300780c */ /* 0x000fda0003f04070 */
[----:B------:R-:W-:Y:S02]  /*0970*/  @!P0 LOP3.LUT R0, R6, 0x7f00, RZ, 0xc0, !PT ;  /* 0x00007f0006008812 */ /* 0x000fe400078ec0ff */
[----:B------:R-:W-:Y:S02]  /*0980*/  @P0 LEA.HI R3, R3, 0x70000000, RZ, 0x1c ;  /* 0x7000000003030811 */ /* 0x000fe400078fe0ff */
[----:B------:R-:W-:Y:S02]  /*0990*/  @!P0 LOP3.LUT R0, R0, 0x3f000000, RZ, 0xfc, !PT ;  /* 0x3f00000000008812 */ /* 0x000fe400078efcff */
[----:B------:R-:W-:-:S03]  /*09a0*/  PRMT R6, R6, 0x9910, RZ ;  /* 0x0000991006067816 */ /* 0x000fc600000000ff */
[----:B------:R-:W-:Y:S01]  /*09b0*/  @!P0 FADD.FTZ R0, R0, -0.5 ;  /* 0xbf00000000008421 */ /* 0x000fe20000010000 */
[----:B------:R-:W-:Y:S01]  /*09c0*/  @P0 FMUL.FTZ R0, R3, 1.9259299443872358531e-34 ;  /* 0x0780000003000820 */ /* 0x000fe20000410000 */
[----:B------:R-:W-:-:S05]  /*09d0*/  IMAD.MOV.U32 R3, RZ, RZ, R6 ;  /* 0x000000ffff037224 */ /* 0x000fca00078e0006 */
[----:B------:R-:W-:-:S04]  /*09e0*/  LOP3.LUT R0, R0, 0x80000000, R3, 0xf8, !PT ;  /* 0x8000000000007812 */ /* 0x000fc800078ef803 */
[----:B------:R-:W-:-:S04]  /*09f0*/  F2FP.BF16.F32.PACK_AB R0, RZ, R0 ;  /* 0x00000000ff00723e */ /* 0x000fc800000010ff */
[----:B------:R-:W-:Y:S01]  /*0a00*/  PRMT R19, R0, 0x7610, R19 ;  /* 0x0000761000137816 */ /* 0x000fe20000000013 */
[----:B------:R-:W-:Y:S06]  /*0a10*/  BRA `(.L_x_291) ;  /* 0x0000000400d87947 */ /* 0x000fec0003800000 */
.L_x_301:
[----:B------:R0:W5:Y:S01]  /*0a20*/  LDG.E.U16 R19, desc[UR36][R4.64] ;  /* 0x0000002404137981 */ /* 0x000162000c1e1500 */
[----:B------:R-:W-:Y:S05]  /*0a30*/  BRA `(.L_x_291) ;  /* 0x0000000400d07947 */ /* 0x000fea0003800000 */
.L_x_298:
        /* <DEDUP_REMOVED lines=10> */
[----:B------:R-:W-:-:S04]  /*0ae0*/  F2FP.BF16.F32.PACK_AB R0, RZ, R0 ;  /* 0x00000000ff00723e */ /* 0x000fc800000010ff */
[----:B------:R-:W-:Y:S01]  /*0af0*/  PRMT R19, R0, 0x7610, R19 ;  /* 0x0000761000137816 */ /* 0x000fe20000000013 */
[----:B------:R-:W-:Y:S06]  /*0b00*/  BRA `(.L_x_291) ;  /* 0x00000004009c7947 */ /* 0x000fec0003800000 */
.L_x_305:
        /* <DEDUP_REMOVED lines=21> */
.L_x_309:
[----:B------:R-:W-:Y:S05]  /*0c60*/  BSYNC.RECONVERGENT B1 ;  /* 0x0000000000017941 */ /* 0x000fea0003800200 */
.L_x_308:
[----:B------:R-:W-:Y:S01]  /*0c70*/  IMAD.SHL.U32 R0, R0, 0x100000, RZ ;  /* 0x0010000000007824 */ /* 0x000fe200078e00ff */
[----:B------:R-:W-:-:S04]  /*0c80*/  LEA R3, R3, 0x3b800000, 0x17 ;  /* 0x3b80000003037811 */ /* 0x000fc800078eb8ff */
[----:B------:R-:W-:-:S07]  /*0c90*/  LOP3.LUT R0, R3, R0, R7, 0xfe, !PT ;  /* 0x0000000003007212 */ /* 0x000fce00078efe07 */
.L_x_307:
[----:B------:R-:W-:Y:S05]  /*0ca0*/  BSYNC.RECONVERGENT B0 ;  /* 0x0000000000007941 */ /* 0x000fea0003800200 */
.L_x_306:
[----:B------:R-:W-:-:S04]  /*0cb0*/  F2FP.BF16.F32.PACK_AB R0, RZ, R0 ;  /* 0x00000000ff00723e */ /* 0x000fc800000010ff */
[----:B------:R-:W-:Y:S01]  /*0cc0*/  PRMT R19, R0, 0x7610, R19 ;  /* 0x0000761000137816 */ /* 0x000fe20000000013 */
[----:B------:R-:W-:Y:S06]  /*0cd0*/  BRA `(.L_x_291) ;  /* 0x0000000400287947 */ /* 0x000fec0003800000 */
.L_x_304:
        /* <DEDUP_REMOVED lines=21> */
.L_x_313:
[----:B------:R-:W-:Y:S05]  /*0e30*/  BSYNC.RECONVERGENT B1 ;  /* 0x0000000000017941 */ /* 0x000fea0003800200 */
.L_x_312:
[----:B------:R-:W-:Y:S01]  /*0e40*/  IMAD.SHL.U32 R0, R0, 0x200000, RZ ;  /* 0x0020000000007824 */ /* 0x000fe200078e00ff */
[----:B------:R-:W-:-:S04]  /*0e50*/  LEA R3, R3, 0x37800000, 0x17 ;  /* 0x3780000003037811 */ /* 0x000fc800078eb8ff */
[----:B------:R-:W-:-:S07]  /*0e60*/  LOP3.LUT R0, R3, R0, R7, 0xfe, !PT ;  /* 0x0000000003007212 */ /* 0x000fce00078efe07 */
.L_x_311:
[----:B------:R-:W-:Y:S05]  /*0e70*/  BSYNC.RECONVERGENT B0 ;  /* 0x0000000000007941 */ /* 0x000fea0003800200 */
.L_x_310:
[----:B------:R-:W-:-:S04]  /*0e80*/  F2FP.BF16.F32.PACK_AB R0, RZ, R0 ;  /* 0x00000000ff00723e */ /* 0x000fc800000010ff */
[----:B------:R-:W-:Y:S01]  /*0e90*/  PRMT R19, R0, 0x7610, R19 ;  /* 0x0000761000137816 */ /* 0x000fe20000000013 */
[----:B------:R-:W-:Y:S06]  /*0ea0*/  BRA `(.L_x_291) ;  /* 0x0000000000b47947 */ /* 0x000fec0003800000 */
.L_x_303:
[----:B------:R-:W-:-:S09]  /*0eb0*/  UISETP.NE.AND UP0, UPT, UR4, 0x1c, UPT ;  /* 0x0000001c0400788c */ /* 0x000fd2000bf05270 */
[----:B------:R-:W-:Y:S05]  /*0ec0*/  BRA.U !UP0, `(.L_x_314) ;  /* 0x00000001089c7547 */ /* 0x000fea000b800000 */
[----:B------:R-:W-:-:S09]  /*0ed0*/  UISETP.NE.AND UP0, UPT, UR4, 0x1d, UPT ;  /* 0x0000001d0400788c */ /* 0x000fd2000bf05270 */
[----:B------:R-:W-:Y:S05]  /*0ee0*/  BRA.U !UP0, `(.L_x_315) ;  /* 0x0000000108807547 */ /* 0x000fea000b800000 */
[----:B------:R-:W-:-:S09]  /*0ef0*/  UISETP.NE.AND UP0, UPT, UR4, 0x2c, UPT ;  /* 0x0000002c0400788c */ /* 0x000fd2000bf05270 */
[----:B------:R-:W-:Y:S05]  /*0f00*/  BRA.U !UP0, `(.L_x_316) ;  /* 0x0000000108487547 */ /* 0x000fea000b800000 */
.L_x_290:
[----:B------:R-:W-:Y:S01]  /*0f10*/  MOV R14, 0x0 ;  /* 0x00000000000e7802 */ /* 0x000fe20000000f00 */
[----:B------:R-:W0:Y:S01]  /*0f20*/  LDCU.64 UR4, c[0x4][0x128] ;  /* 0x01002500ff0477ac */ /* 0x000e220008000a00 */
[----:B------:R-:W-:Y:S02]  /*0f30*/  IMAD.MOV.U32 R8, RZ, RZ, 0x4e ;  /* 0x0000004eff087424 */ /* 0x000fe400078e00ff */
[----:B------:R-:W-:Y:S01]  /*0f40*/  IMAD.MOV.U32 R12, RZ, RZ, 0x1 ;  /* 0x00000001ff0c7424 */ /* 0x000fe200078e00ff */
[----:B------:R-:W1:Y:S01]  /*0f50*/  LDCU.64 UR6, c[0x4][0x130] ;  /* 0x01002600ff0677ac */ /* 0x000e620008000a00 */
[----:B------:R-:W2:Y:S01]  /*0f60*/  LDC.64 R14, c[0x4][R14] ;  /* 0x010000000e0e7b82 */ /* 0x000ea20000000a00 */
[----:B------:R-:W-:Y:S01]  /*0f70*/  IMAD.MOV.U32 R13, RZ, RZ, RZ ;  /* 0x000000ffff0d7224 */ /* 0x000fe200078e00ff */
[----:B------:R-:W3:Y:S01]  /*0f80*/  LDCU.64 UR8, c[0x4][0x38] ;  /* 0x01000700ff0877ac */ /* 0x000ee20008000a00 */
[----:B0-----:R-:W-:Y:S02]  /*0f90*/  IMAD.U32 R4, RZ, RZ, UR4 ;  /* 0x00000004ff047e24 */ /* 0x001fe4000f8e00ff */
[----:B------:R-:W-:-:S02]  /*0fa0*/  IMAD.U32 R5, RZ, RZ, UR5 ;  /* 0x00000005ff057e24 */ /* 0x000fc4000f8e00ff */
[----:B-1----:R-:W-:Y:S02]  /*0fb0*/  IMAD.U32 R6, RZ, RZ, UR6 ;  /* 0x00000006ff067e24 */ /* 0x002fe4000f8e00ff */
[----:B------:R-:W-:Y:S02]  /*0fc0*/  IMAD.U32 R7, RZ, RZ, UR7 ;  /* 0x00000007ff077e24 */ /* 0x000fe4000f8e00ff */
[----:B---3--:R-:W-:Y:S02]  /*0fd0*/  IMAD.U32 R10, RZ, RZ, UR8 ;  /* 0x00000008ff0a7e24 */ /* 0x008fe4000f8e00ff */
[----:B------:R-:W-:-:S07]  /*0fe0*/  IMAD.U32 R11, RZ, RZ, UR9 ;  /* 0x00000009ff0b7e24 */ /* 0x000fce000f8e00ff */
[----:B------:R-:W-:-:S07]  /*0ff0*/  LEPC R20, `(.L_x_317) ;  /* 0x000000001014794e */ /* 0x000fce0000000000 */
[----:B--2---:R-:W-:Y:S05]  /*1000*/  CALL.ABS.NOINC R14 ;  /* 0x000000000e007343 */ /* 0x004fea0003c00000 */
.L_x_317:
[----:B------:R-:W-:Y:S01]  /*1010*/  PRMT R19, RZ, 0x7610, R19 ;  /* 0x00007610ff137816 */ /* 0x000fe20000000013 */
[----:B------:R-:W-:Y:S06]  /*1020*/  BRA `(.L_x_291) ;  /* 0x0000000000547947 */ /* 0x000fec0003800000 */
.L_x_316:
[----:B------:R-:W2:Y:S01]  /*1030*/  LDG.E.U8 R4, desc[UR36][R4.64] ;  /* 0x0000002404047981 */ /* 0x000ea2000c1e1100 */
[----:B------:R-:W-:Y:S01]  /*1040*/  BSSY.RECONVERGENT B0, `(.L_x_318) ;  /* 0x0000007000007945 */ /* 0x000fe20003800200 */
[----:B------:R-:W-:Y:S01]  /*1050*/  IMAD.MOV.U32 R0, RZ, RZ, 0x400000 ;  /* 0x00400000ff007424 */ /* 0x000fe200078e00ff */
[----:B--2---:R-:W-:-:S13]  /*1060*/  ISETP.NE.AND P0, PT, R4, RZ, PT ;  /* 0x000000ff0400720c */ /* 0x004fda0003f05270 */
[----:B------:R-:W-:Y:S05]  /*1070*/  @!P0 BRA `(.L_x_319) ;  /* 0x00000000000c8947 */ /* 0x000fea0003800000 */
[----:B------:R-:W-:-:S13]  /*1080*/  ISETP.NE.AND P0, PT, R4, 0xff, PT ;  /* 0x000000ff0400780c */ /* 0x000fda0003f05270 */
[----:B------:R-:W-:Y:S02]  /*1090*/  @!P0 IMAD.MOV.U32 R0, RZ, RZ, 0x7f800001 ;  /* 0x7f800001ff008424 */ /* 0x000fe400078e00ff */
[----:B------:R-:W-:-:S07]  /*10a0*/  @P0 IMAD.SHL.U32 R0, R4, 0x800000, RZ ;  /* 0x0080000004000824 */ /* 0x000fce00078e00ff */
.L_x_319:
[----:B------:R-:W-:Y:S05]  /*10b0*/  BSYNC.RECONVERGENT B0 ;  /* 0x0000000000007941 */ /* 0x000fea0003800200 */
.L_x_318:
[----:B------:R-:W-:-:S04]  /*10c0*/  F2FP.BF16.F32.PACK_AB R0, RZ, R0 ;  /* 0x00000000ff00723e */ /* 0x000fc800000010ff */
[----:B------:R-:W-:Y:S01]  /*10d0*/  PRMT R19, R0, 0x7610, R19 ;  /* 0x0000761000137816 */ /* 0x000fe20000000013 */
[----:B------:R-:W-:Y:S06]  /*10e0*/  BRA `(.L_x_291) ;  /* 0x0000000000247947 */ /* 0x000fec0003800000 */
.L_x_315:
[----:B------:R-:W2:Y:S02]  /*10f0*/  LDG.E.64 R4, desc[UR36][R4.64] ;  /* 0x0000002404047981 */ /* 0x000ea4000c1e1b00 */
[----:B--2---:R-:W0:Y:S02]  /*1100*/  I2F.U64 R0, R4 ;  /* 0x0000000400007312 */ /* 0x004e240000301000 */
[----:B0-----:R-:W-:-:S04]  /*1110*/  F2FP.BF16.F32.PACK_AB R0, RZ, R0 ;  /* 0x00000000ff00723e */ /* 0x001fc800000010ff */
[----:B------:R-:W-:Y:S01]  /*1120*/  PRMT R19, R0, 0x7610, R19 ;  /* 0x0000761000137816 */ /* 0x000fe20000000013 */
[----:B------:R-:W-:Y:S06]  /*1130*/  BRA `(.L_x_291) ;  /* 0x0000000000107947 */ /* 0x000fec0003800000 */
.L_x_314:
[----:B------:R-:W2:Y:S02]  /*1140*/  LDG.E R4, desc[UR36][R4.64] ;  /* 0x0000002404047981 */ /* 0x000ea4000c1e1900 */
[----:B--2---:R-:W-:-:S04]  /*1150*/  I2FP.F32.U32 R0, R4 ;  /* 0x0000000400007245 */ /* 0x004fc80000201000 */
[----:B------:R-:W-:-:S04]  /*1160*/  F2FP.BF16.F32.PACK_AB R0, RZ, R0 ;  /* 0x00000000ff00723e */ /* 0x000fc800000010ff */
[----:B------:R-:W-:-:S07]  /*1170*/  PRMT R19, R0, 0x7610, R19 ;  /* 0x0000761000137816 */ /* 0x000fce0000000013 */
.L_x_291:
[----:B------:R-:W-:-:S07]  /*1180*/  VIADD R17, R25, 0x80 ;  /* 0x0000008019117836 */ /* 0x000fce0000000000 */
.L_x_285:
[----:B------:R-:W-:Y:S05]  /*1190*/  BSYNC.RECONVERGENT B6 ;  /* 0x0000000000067941 */ /* 0x000fea0003800200 */
.L_x_284:
[----:B------:R-:W-:Y:S01]  /*11a0*/  ISETP.GE.AND P0, PT, R17, R16, PT ;  /* 0x000000101100720c */ /* 0x000fe20003f06270 */
[----:B------:R-:W-:Y:S01]  /*11b0*/  BSSY.RECONVERGENT B6, `(.L_x_320) ;  /* 0x0000110000067945 */ /* 0x000fe20003800200 */
[----:B------:R-:W-:-:S11]  /*11c0*/  PRMT R18, RZ, 0x7610, R18 ;  /* 0x00007610ff127816 */ /* 0x000fd60000000012 */
[----:B------:R-:W-:Y:S05]  /*11d0*/  @P0 BRA `(.L_x_321) ;  /* 0x0000001000340947 */ /* 0x000fea0003800000 */
[----:B0-----:R-:W0:Y:S01]  /*11e0*/  LDC.64 R4, c[0x0][0x390] ;  /* 0x0000e400ff047b82 */ /* 0x001e220000000a00 */
        /* <DEDUP_REMOVED lines=21> */
.L_x_325:
[----:B------:R-:W2:Y:S02]  /*1340*/  LDG.E.U8 R4, desc[UR36][R4.64] ;  /* 0x0000002404047981 */ /* 0x000ea4000c1e1100 */
[----:B--2---:R-:W-:-:S04]  /*1350*/  I2FP.F32.U32 R0, R4 ;  /* 0x0000000400007245 */ /* 0x004fc80000201000 */
[----:B------:R-:W-:-:S04]  /*1360*/  F2FP.BF16.F32.PACK_AB R0, RZ, R0 ;  /* 0x00000000ff00723e */ /* 0x000fc800000010ff */
[----:B------:R-:W-:Y:S01]  /*1370*/  PRMT R18, R0, 0x7610, R18 ;  /* 0x0000761000127816 */ /* 0x000fe20000000012 */
[----:B------:R-:W-:Y:S06]  /*1380*/  BRA `(.L_x_327) ;  /* 0x0000000c00c47947 */ /* 0x000fec0003800000 */
.L_x_324:
        /* <DEDUP_REMOVED lines=11> */
.L_x_329:
[----:B------:R-:W2:Y:S02]  /*1440*/  LDG.E R4, desc[UR36][R4.64] ;  /* 0x0000002404047981 */ /* 0x000ea4000c1e1900 */
[----:B--2---:R-:W-:-:S04]  /*1450*/  I2FP.F32.S32 R0, R4 ;  /* 0x0000000400007245 */ /* 0x004fc80000201400 */
[----:B------:R-:W-:-:S04]  /*1460*/  F2FP.BF16.F32.PACK_AB R0, RZ, R0 ;  /* 0x00000000ff00723e */ /* 0x000fc800000010ff */
[----:B------:R-:W-:Y:S01]  /*1470*/  PRMT R18, R0, 0x7610, R18 ;  /* 0x0000761000127816 */ /* 0x000fe20000000012 */
[----:B------:R-:W-:Y:S06]  /*1480*/  BRA `(.L_x_327) ;  /* 0x0000000c00847947 */ /* 0x000fec0003800000 */
.L_x_328:
[----:B------:R-:W2:Y:S02]  /*1490*/  LDG.E.U16 R4, desc[UR36][R4.64] ;  /* 0x0000002404047981 */ /* 0x000ea4000c1e1500 */
[----:B--2---:R-:W0:Y:S02]  /*14a0*/  I2F.S16 R0, R4 ;  /* 0x0000000400007306 */ /* 0x004e240000101400 */
[----:B0-----:R-:W-:-:S04]  /*14b0*/  F2FP.BF16.F32.PACK_AB R0, RZ, R0 ;  /* 0x00000000ff00723e */ /* 0x001fc800000010ff */
[----:B------:R-:W-:Y:S01]  /*14c0*/  PRMT R18, R0, 0x7610, R18 ;  /* 0x0000761000127816 */ /* 0x000fe20000000012 */
[----:B------:R-:W-:Y:S06]  /*14d0*/  BRA `(.L_x_327) ;  /* 0x0000000c00707947 */ /* 0x000fec0003800000 */
.L_x_323:
        /* <DEDUP_REMOVED lines=9> */
.L_x_331:
[----:B------:R-:W2:Y:S02]  /*1570*/  LDG.E.U16 R0, desc[UR36][R4.64] ;  /* 0x0000002404007981 */ /* 0x000ea4000c1e1500 */
[----:B--2---:R-:W-:-:S05]  /*1580*/  HADD2.F32 R0, -RZ, R0.H0_H0 ;  /* 0x20000000ff007230 */ /* 0x004fca0000004100 */
[----:B------:R-:W-:-:S04]  /*1590*/  F2FP.BF16.F32.PACK_AB R0, RZ, R0 ;  /* 0x00000000ff00723e */ /* 0x000fc800000010ff */
[----:B------:R-:W-:Y:S01]  /*15a0*/  PRMT R18, R0, 0x7610, R18 ;  /* 0x0000761000127816 */ /* 0x000fe20000000012 */
[----:B------:R-:W-:Y:S06]  /*15b0*/  BRA `(.L_x_327) ;  /* 0x0000000c00387947 */ /* 0x000fec0003800000 */
.L_x_330:
        /* <DEDUP_REMOVED lines=9> */
.L_x_333:
[----:B------:R-:W2:Y:S02]  /*1650*/  LDG.E.U16 R4, desc[UR36][R4.64] ;  /* 0x0000002404047981 */ /* 0x000ea4000c1e1500 */
[----:B--2---:R-:W-:-:S05]  /*1660*/  HADD2.F32 R0, -RZ, R4.H0_H0 ;  /* 0x20000004ff007230 */ /* 0x004fca0000004100 */
[----:B------:R-:W-:-:S04]  /*1670*/  F2FP.BF16.F32.PACK_AB R0, RZ, R0 ;  /* 0x00000000ff00723e */ /* 0x000fc800000010ff */
[----:B------:R-:W-:Y:S01]  /*1680*/  PRMT R18, R0, 0x7610, R18 ;  /* 0x0000761000127816 */ /* 0x000fe20000000012 */
[----:B------:R-:W-:Y:S06]  /*1690*/  BRA `(.L_x_327) ;  /* 0x0000000c00007947 */ /* 0x000fec0003800000 */
.L_x_332:
        /* <DEDUP_REMOVED lines=9> */
.L_x_322:
        /* <DEDUP_REMOVED lines=14> */
.L_x_336:
        /* <DEDUP_REMOVED lines=9> */
.L_x_335:
        /* <DEDUP_REMOVED lines=27> */
.L_x_338:
[----:B------:R-:W2:Y:S02]  /*1a50*/  LDG.E.U8 R4, desc[UR36][R4.64] ;  /* 0x0000002404047981 */ /* 0x000ea4000c1e1100 */
[C---:B--2---:R-:W-:Y:S02]  /*1a60*/  IMAD.SHL.U32 R0, R4.reuse, 0x2000000, RZ ;  /* 0x0200000004007824 */ /* 0x044fe400078e00ff */
[----:B------:R-:W-:-:S03]  /*1a70*/  IMAD.SHL.U32 R6, R4, 0x100, RZ ;  /* 0x0000010004067824 */ /* 0x000fc600078e00ff */
[----:B------:R-:W-:-:S13]  /*1a80*/  ISETP.GE.U32.AND P0, PT, R0, 0x8000000, PT ;  /* 0x080000000000780c */ /* 0x000fda0003f06070 */
[----:B------:R-:W-:Y:S02]  /*1a90*/  @!P0 LOP3.LUT R3, R6, 0x7f00, RZ, 0xc0, !PT ;  /* 0x00007f0006038812 */ /* 0x000fe400078ec0ff */
[----:B------:R-:W-:Y:S02]  /*1aa0*/  @P0 LEA.HI R0, R0, 0x70000000, RZ, 0x1c ;  /* 0x7000000000000811 */ /* 0x000fe400078fe0ff */
[----:B------:R-:W-:Y:S02]  /*1ab0*/  @!P0 LOP3.LUT R3, R3, 0x3f000000, RZ, 0xfc, !PT ;  /* 0x3f00000003038812 */ /* 0x000fe400078efcff */
[----:B------:R-:W-:Y:S01]  /*1ac0*/  PRMT R6, R6, 0x9910, RZ ;  /* 0x0000991006067816 */ /* 0x000fe200000000ff */
[----:B------:R-:W-:Y:S02]  /*1ad0*/  @P0 FMUL.FTZ R0, R0, 1.9259299443872358531e-34 ;  /* 0x0780000000000820 */ /* 0x000fe40000410000 */
[----:B------:R-:W-:Y:S02]  /*1ae0*/  @!P0 FADD.FTZ R0, R3, -0.5 ;  /* 0xbf00000003008421 */ /* 0x000fe40000010000 */
[----:B------:R-:W-:-:S05]  /*1af0*/  IMAD.MOV.U32 R3, RZ, RZ, R6 ;  /* 0x000000ffff037224 */ /* 0x000fca00078e0006 */
[----:B------:R-:W-:-:S04]  /*1b00*/  LOP3.LUT R0, R0, 0x80000000, R3, 0xf8, !PT ;  /* 0x8000000000007812 */ /* 0x000fc800078ef803 */
[----:B------:R-:W-:-:S04]  /*1b10*/  F2FP.BF16.F32.PACK_AB R0, RZ, R0 ;  /* 0x00000000ff00723e */ /* 0x000fc800000010ff */
[----:B------:R-:W-:Y:S01]  /*1b20*/  PRMT R18, R0, 0x7610, R18 ;  /* 0x0000761000127816 */ /* 0x000fe20000000012 */
[----:B------:R-:W-:Y:S06]  /*1b30*/  BRA `(.L_x_327) ;  /* 0x0000000400d87947 */ /* 0x000fec0003800000 */
.L_x_337:
[----:B------:R0:W5:Y:S01]  /*1b40*/  LDG.E.U16 R18, desc[UR36][R4.64] ;  /* 0x0000002404127981 */ /* 0x000162000c1e1500 */
[----:B------:R-:W-:Y:S05]  /*1b50*/  BRA `(.L_x_327) ;  /* 0x0000000400d07947 */ /* 0x000fea0003800000 */
.L_x_334:
        /* <DEDUP_REMOVED lines=13> */
.L_x_341:
        /* <DEDUP_REMOVED lines=21> */
.L_x_345:
[----:B------:R-:W-:Y:S05]  /*1d80*/  BSYNC.RECONVERGENT B1 ;  /* 0x0000000000017941 */ /* 0x000fea0003800200 */
.L_x_344:
[----:B------:R-:W-:Y:S01]  /*1d90*/  IMAD.SHL.U32 R0, R0, 0x100000, RZ ;  /* 0x0010000000007824 */ /* 0x000fe200078e00ff */
[----:B------:R-:W-:-:S04]  /*1da0*/  LEA R3, R3, 0x3b800000, 0x17 ;  /* 0x3b80000003037811 */ /* 0x000fc800078eb8ff */
[----:B------:R-:W-:-:S07]  /*1db0*/  LOP3.LUT R0, R3, R0, R7, 0xfe, !PT ;  /* 0x0000000003007212 */ /* 0x000fce00078efe07 */
.L_x_343:
[----:B------:R-:W-:Y:S05]  /*1dc0*/  BSYNC.RECONVERGENT B0 ;  /* 0x0000000000007941 */ /* 0x000fea0003800200 */
.L_x_342:
[----:B------:R-:W-:-:S04]  /*1dd0*/  F2FP.BF16.F32.PACK_AB R0, RZ, R0 ;  /* 0x00000000ff00723e */ /* 0x000fc800000010ff */
[----:B------:R-:W-:Y:S01]  /*1de0*/  PRMT R18, R0, 0x7610, R18 ;  /* 0x0000761000127816 */ /* 0x000fe20000000012 */
[----:B------:R-:W-:Y:S06]  /*1df0*/  BRA `(.L_x_327) ;  /* 0x0000000400287947 */ /* 0x000fec0003800000 */
.L_x_340:
        /* <DEDUP_REMOVED lines=21> */
.L_x_349:
[----:B------:R-:W-:Y:S05]  /*1f50*/  BSYNC.RECONVERGENT B1 ;  /* 0x0000000000017941 */ /* 0x000fea0003800200 */
.L_x_348:
[----:B------:R-:W-:Y:S01]  /*1f60*/  IMAD.SHL.U32 R0, R0, 0x200000, RZ ;  /* 0x0020000000007824 */ /* 0x000fe200078e00ff */
[----:B------:R-:W-:-:S04]  /*1f70*/  LEA R3, R3, 0x37800000, 0x17 ;  /* 0x3780000003037811 */ /* 0x000fc800078eb8ff */
[----:B------:R-:W-:-:S07]  /*1f80*/  LOP3.LUT R0, R3, R0, R7, 0xfe, !PT ;  /* 0x0000000003007212 */ /* 0x000fce00078efe07 */
.L_x_347:
[----:B------:R-:W-:Y:S05]  /*1f90*/  BSYNC.RECONVERGENT B0 ;  /* 0x0000000000007941 */ /* 0x000fea0003800200 */
.L_x_346:
[----:B------:R-:W-:-:S04]  /*1fa0*/  F2FP.BF16.F32.PACK_AB R0, RZ, R0 ;  /* 0x00000000ff00723e */ /* 0x000fc800000010ff */
[----:B------:R-:W-:Y:S01]  /*1fb0*/  PRMT R18, R0, 0x7610, R18 ;  /* 0x0000761000127816 */ /* 0x000fe20000000012 */
[----:B------:R-:W-:Y:S06]  /*1fc0*/  BRA `(.L_x_327) ;  /* 0x0000000000b47947 */ /* 0x000fec0003800000 */
.L_x_339:
        /* <DEDUP_REMOVED lines=14> */
.L_x_353:
[----:B------:R-:W-:Y:S05]  /*20b0*/  BSYNC.RECONVERGENT B0 ;  /* 0x0000000000007941 */ /* 0x000fea0003800200 */
.L_x_352:
[----:B------:R-:W-:-:S04]  /*20c0*/  F2FP.BF16.F32.PACK_AB R0, RZ, R0 ;  /* 0x00000000ff00723e */ /* 0x000fc800000010ff */
[----:B------:R-:W-:Y:S01]  /*20d0*/  PRMT R18, R0, 0x7610, R18 ;  /* 0x0000761000127816 */ /* 0x000fe20000000012 */
[----:B------:R-:W-:Y:S06]  /*20e0*/  BRA `(.L_x_327) ;  /* 0x00000000006c7947 */ /* 0x000fec0003800000 */
.L_x_326:
        /* <DEDUP_REMOVED lines=15> */
[----:B--2--5:R-:W-:Y:S05]  /*21e0*/  CALL.ABS.NOINC R14 ;  /* 0x000000000e007343 */ /* 0x024fea0003c00000 */
.L_x_354:
[----:B------:R-:W-:Y:S01]  /*21f0*/  PRMT R18, RZ, 0x7610, R18 ;  /* 0x00007610ff127816 */ /* 0x000fe20000000012 */
[----:B------:R-:W-:Y:S06]  /*2200*/  BRA `(.L_x_327) ;  /* 0x0000000000247947 */ /* 0x000fec0003800000 */
.L_x_351:
[----:B------:R-:W2:Y:S02]  /*2210*/  LDG.E.64 R4, desc[UR36][R4.64] ;  /* 0x0000002404047981 */ /* 0x000ea4000c1e1b00 */
[----:B--2---:R-:W0:Y:S02]  /*2220*/  I2F.U64 R0, R4 ;  /* 0x0000000400007312 */ /* 0x004e240000301000 */
[----:B0-----:R-:W-:-:S04]  /*2230*/  F2FP.BF16.F32.PACK_AB R0, RZ, R0 ;  /* 0x00000000ff00723e */ /* 0x001fc800000010ff */
[----:B------:R-:W-:Y:S01]  /*2240*/  PRMT R18, R0, 0x7610, R18 ;  /* 0x0000761000127816 */ /* 0x000fe20000000012 */
[----:B------:R-:W-:Y:S06]  /*2250*/  BRA `(.L_x_327) ;  /* 0x0000000000107947 */ /* 0x000fec0003800000 */
.L_x_350:
[----:B------:R-:W2:Y:S02]  /*2260*/  LDG.E R4, desc[UR36][R4.64] ;  /* 0x0000002404047981 */ /* 0x000ea4000c1e1900 */
[----:B--2---:R-:W-:-:S04]  /*2270*/  I2FP.F32.U32 R0, R4 ;  /* 0x0000000400007245 */ /* 0x004fc80000201000 */
[----:B------:R-:W-:-:S04]  /*2280*/  F2FP.BF16.F32.PACK_AB R0, RZ, R0 ;  /* 0x00000000ff00723e */ /* 0x000fc800000010ff */
[----:B------:R-:W-:-:S07]  /*2290*/  PRMT R18, R0, 0x7610, R18 ;  /* 0x0000761000127816 */ /* 0x000fce0000000012 */
.L_x_327:
[----:B------:R-:W-:-:S07]  /*22a0*/  VIADD R17, R17, 0x80 ;  /* 0x0000008011117836 */ /* 0x000fce0000000000 */
.L_x_321:
[----:B------:R-:W-:Y:S05]  /*22b0*/  BSYNC.RECONVERGENT B6 ;  /* 0x0000000000067941 */ /* 0x000fea0003800200 */
.L_x_320:
        /* <DEDUP_REMOVED lines=26> */
.L_x_360:
[----:B------:R-:W2:Y:S02]  /*2460*/  LDG.E.U8 R4, desc[UR36][R4.64] ;  /* 0x0000002404047981 */ /* 0x000ea4000c1e1100 */
[----:B--2---:R-:W-:-:S04]  /*2470*/  I2FP.F32.U32 R0, R4 ;  /* 0x0000000400007245 */ /* 0x004fc80000201000 */
[----:B------:R-:W-:-:S04]  /*2480*/  F2FP.BF16.F32.PACK_AB R0, RZ, R0 ;  /* 0x00000000ff00723e */ /* 0x000fc800000010ff */
[----:B------:R-:W-:Y:S01]  /*2490*/  PRMT R24, R0, 0x7610, R24 ;  /* 0x0000761000187816 */ /* 0x000fe20000000018 */
[----:B------:R-:W-:Y:S06]  /*24a0*/  BRA `(.L_x_362) ;  /* 0x0000000c00c47947 */ /* 0x000fec0003800000 */
.L_x_359:
        /* <DEDUP_REMOVED lines=11> */
.L_x_364:
[----:B------:R-:W2:Y:S02]  /*2560*/  LDG.E R4, desc[UR36][R4.64] ;  /* 0x0000002404047981 */ /* 0x000ea4000c1e1900 */
[----:B--2---:R-:W-:-:S04]  /*2570*/  I2FP.F32.S32 R0, R4 ;  /* 0x0000000400007245 */ /* 0x004fc80000201400 */
[----:B------:R-:W-:-:S04]  /*2580*/  F2FP.BF16.F32.PACK_AB R0, RZ, R0 ;  /* 0x00000000ff00723e */ /* 0x000fc800000010ff */
[----:B------:R-:W-:Y:S01]  /*2590*/  PRMT R24, R0, 0x7610, R24 ;  /* 0x0000761000187816 */ /* 0x000fe20000000018 */
[----:B------:R-:W-:Y:S06]  /*25a0*/  BRA `(.L_x_362) ;  /* 0x0000000c00847947 */ /* 0x000fec0003800000 */
.L_x_363:
[----:B------:R-:W2:Y:S02]  /*25b0*/  LDG.E.U16 R4, desc[UR36][R4.64] ;  /* 0x0000002404047981 */ /* 0x000ea4000c1e1500 */
[----:B--2---:R-:W0:Y:S02]  /*25c0*/  I2F.S16 R0, R4 ;  /* 0x0000000400007306 */ /* 0x004e240000101400 */
[----:B0-----:R-:W-:-:S04]  /*25d0*/  F2FP.BF16.F32.PACK_AB R0, RZ, R0 ;  /* 0x00000000ff00723e */ /* 0x001fc800000010ff */
[----:B------:R-:W-:Y:S01]  /*25e0*/  PRMT R24, R0, 0x7610, R24 ;  /* 0x0000761000187816 */ /* 0x000fe20000000018 */
[----:B------:R-:W-:Y:S06]  /*25f0*/  BRA `(.L_x_362) ;  /* 0x0000000c00707947 */ /* 0x000fec0003800000 */
.L_x_358:
        /* <DEDUP_REMOVED lines=9> */
.L_x_366:
[----:B------:R-:W2:Y:S02]  /*2690*/  LDG.E.U16 R0, desc[UR36][R4.64] ;  /* 0x0000002404007981 */ /* 0x000ea4000c1e1500 */
[----:B--2---:R-:W-:-:S05]  /*26a0*/  HADD2.F32 R0, -RZ, R0.H0_H0 ;  /* 0x20000000ff007230 */ /* 0x004fca0000004100 */
[----:B------:R-:W-:-:S04]  /*26b0*/  F2FP.BF16.F32.PACK_AB R0, RZ, R0 ;  /* 0x00000000ff00723e */ /* 0x000fc800000010ff */
[----:B------:R-:W-:Y:S01]  /*26c0*/  PRMT R24, R0, 0x7610, R24 ;  /* 0x0000761000187816 */ /* 0x000fe20000000018 */
[----:B------:R-:W-:Y:S06]  /*26d0*/  BRA `(.L_x_362) ;  /* 0x0000000c00387947 */ /* 0x000fec0003800000 */
.L_x_365:
        /* <DEDUP_REMOVED lines=9> */
.L_x_368:
[----:B------:R-:W2:Y:S02]  /*2770*/  LDG.E.U16 R4, desc[UR36][R4.64] ;  /* 0x0000002404047981 */ /* 0x000ea4000c1e1500 */
[----:B--2---:R-:W-:-:S05]  /*2780*/  HADD2.F32 R0, -RZ, R4.H0_H0 ;  /* 0x20000004ff007230 */ /* 0x004fca0000004100 */
[----:B------:R-:W-:-:S04]  /*2790*/  F2FP.BF16.F32.PACK_AB R0, RZ, R0 ;  /* 0x00000000ff00723e */ /* 0x000fc800000010ff */
[----:B------:R-:W-:Y:S01]  /*27a0*/  PRMT R24, R0, 0x7610, R24 ;  /* 0x0000761000187816 */ /* 0x000fe20000000018 */
[----:B------:R-:W-:Y:S06]  /*27b0*/  BRA `(.L_x_362) ;  /* 0x0000000c00007947 */ /* 0x000fec0003800000 */
.L_x_367:
        /* <DEDUP_REMOVED lines=9> */
.L_x_357:
        /* <DEDUP_REMOVED lines=14> */
.L_x_371:
        /* <DEDUP_REMOVED lines=9> */
.L_x_370:
        /* <DEDUP_REMOVED lines=27> */
.L_x_373:
        /* <DEDUP_REMOVED lines=15> */
.L_x_372:
[----:B------:R0:W5:Y:S01]  /*2c60*/  LDG.E.U16 R24, desc[UR36][R4.64] ;  /* 0x0000002404187981 */ /* 0x000162000c1e1500 */
[----:B------:R-:W-:Y:S05]  /*2c70*/  BRA `(.L_x_362) ;  /* 0x0000000400d07947 */ /* 0x000fea0003800000 */
.L_x_369:
        /* <DEDUP_REMOVED lines=13> */
.L_x_376:
        /* <DEDUP_REMOVED lines=21> */
.L_x_380:
[----:B------:R-:W-:Y:S05]  /*2ea0*/  BSYNC.RECONVERGENT B1 ;  /* 0x0000000000017941 */ /* 0x000fea0003800200 */
.L_x_379:
[----:B------:R-:W-:Y:S01]  /*2eb0*/  IMAD.SHL.U32 R0, R0, 0x100000, RZ ;  /* 0x0010000000007824 */ /* 0x000fe200078e00ff */
[----:B------:R-:W-:-:S04]  /*2ec0*/  LEA R3, R3, 0x3b800000, 0x17 ;  /* 0x3b80000003037811 */ /* 0x000fc800078eb8ff */
[----:B------:R-:W-:-:S07]  /*2ed0*/  LOP3.LUT R0, R3, R0, R7, 0xfe, !PT ;  /* 0x0000000003007212 */ /* 0x000fce00078efe07 */
.L_x_378:
[----:B------:R-:W-:Y:S05]  /*2ee0*/  BSYNC.RECONVERGENT B0 ;  /* 0x0000000000007941 */ /* 0x000fea0003800200 */
.L_x_377:
[----:B------:R-:W-:-:S04]  /*2ef0*/  F2FP.BF16.F32.PACK_AB R0, RZ, R0 ;  /* 0x00000000ff00723e */ /* 0x000fc800000010ff */
[----:B------:R-:W-:Y:S01]  /*2f00*/  PRMT R24, R0, 0x7610, R24 ;  /* 0x0000761000187816 */ /* 0x000fe20000000018 */
[----:B------:R-:W-:Y:S06]  /*2f10*/  BRA `(.L_x_362) ;  /* 0x0000000400287947 */ /* 0x000fec0003800000 */
.L_x_375:
        /* <DEDUP_REMOVED lines=21> */
.L_x_384:
[----:B------:R-:W-:Y:S05]  /*3070*/  BSYNC.RECONVERGENT B1 ;  /* 0x0000000000017941 */ /* 0x000fea0003800200 */
.L_x_383:
[----:B------:R-:W-:Y:S01]  /*3080*/  IMAD.SHL.U32 R0, R0, 0x200000, RZ ;  /* 0x0020000000007824 */ /* 0x000fe200078e00ff */
[----:B------:R-:W-:-:S04]  /*3090*/  LEA R3, R3, 0x37800000, 0x17 ;  /* 0x3780000003037811 */ /* 0x000fc800078eb8ff */
[----:B------:R-:W-:-:S07]  /*30a0*/  LOP3.LUT R0, R3, R0, R7, 0xfe, !PT ;  /* 0x0000000003007212 */ /* 0x000fce00078efe07 */
.L_x_382:
[----:B------:R-:W-:Y:S05]  /*30b0*/  BSYNC.RECONVERGENT B0 ;  /* 0x0000000000007941 */ /* 0x000fea0003800200 */
.L_x_381:
[----:B------:R-:W-:-:S04]  /*30c0*/  F2FP.BF16.F32.PACK_AB R0, RZ, R0 ;  /* 0x00000000ff00723e */ /* 0x000fc800000010ff */
[----:B------:R-:W-:Y:S01]  /*30d0*/  PRMT R24, R0, 0x7610, R24 ;  /* 0x0000761000187816 */ /* 0x000fe20000000018 */
[----:B------:R-:W-:Y:S06]  /*30e0*/  BRA `(.L_x_362) ;  /* 0x0000000000b47947 */ /* 0x000fec0003800000 */
.L_x_374:
        /* <DEDUP_REMOVED lines=14> */
.L_x_388:
[----:B------:R-:W-:Y:S05]  /*31d0*/  BSYNC.RECONVERGENT B0 ;  /* 0x0000000000007941 */ /* 0x000fea0003800200 */
.L_x_387:
[----:B------:R-:W-:-:S04]  /*31e0*/  F2FP.BF16.F32.PACK_AB R0, RZ, R0 ;  /* 0x00000000ff00723e */ /* 0x000fc800000010ff */
[----:B------:R-:W-:Y:S01]  /*31f0*/  PRMT R24, R0, 0x7610, R24 ;  /* 0x0000761000187816 */ /* 0x000fe20000000018 */
[----:B------:R-:W-:Y:S06]  /*3200*/  BRA `(.L_x_362) ;  /* 0x00000000006c7947 */ /* 0x000fec0003800000 */
.L_x_361:
        /* <DEDUP_REMOVED lines=16> */
.L_x_389:
[----:B------:R-:W-:Y:S01]  /*3310*/  PRMT R24, RZ, 0x7610, R24 ;  /* 0x00007610ff187816 */ /* 0x000fe20000000018 */
[----:B------:R-:W-:Y:S06]  /*3320*/  BRA `(.L_x_362) ;  /* 0x0000000000247947 */ /* 0x000fec0003800000 */
.L_x_386:
[----:B------:R-:W2:Y:S02]  /*3330*/  LDG.E.64 R4, desc[UR36][R4.64] ;  /* 0x0000002404047981 */ /* 0x000ea4000c1e1b00 */
[----:B--2---:R-:W0:Y:S02]  /*3340*/  I2F.U64 R0, R4 ;  /* 0x0000000400007312 */ /* 0x004e240000301000 */
[----:B0-----:R-:W-:-:S04]  /*3350*/  F2FP.BF16.F32.PACK_AB R0, RZ, R0 ;  /* 0x00000000ff00723e */ /* 0x001fc800000010ff */
[----:B------:R-:W-:Y:S01]  /*3360*/  PRMT R24, R0, 0x7610, R24 ;  /* 0x0000761000187816 */ /* 0x000fe20000000018 */
[----:B------:R-:W-:Y:S06]  /*3370*/  BRA `(.L_x_362) ;  /* 0x0000000000107947 */ /* 0x000fec0003800000 */
.L_x_385:
[----:B------:R-:W2:Y:S02]  /*3380*/  LDG.E R4, desc[UR36][R4.64] ;  /* 0x0000002404047981 */ /* 0x000ea4000c1e1900 */
[----:B--2---:R-:W-:-:S04]  /*3390*/  I2FP.F32.U32 R0, R4 ;  /* 0x0000000400007245 */ /* 0x004fc80000201000 */
[----:B------:R-:W-:-:S04]  /*33a0*/  F2FP.BF16.F32.PACK_AB R0, RZ, R0 ;  /* 0x00000000ff00723e */ /* 0x000fc800000010ff */
[----:B------:R-:W-:-:S07]  /*33b0*/  PRMT R24, R0, 0x7610, R24 ;  /* 0x0000761000187816 */ /* 0x000fce0000000018 */
.L_x_362:
[----:B------:R-:W-:-:S07]  /*33c0*/  VIADD R17, R17, 0x80 ;  /* 0x0000008011117836 */ /* 0x000fce0000000000 */
.L_x_356:
[----:B------:R-:W-:Y:S05]  /*33d0*/  BSYNC.RECONVERGENT B6 ;  /* 0x0000000000067941 */ /* 0x000fea0003800200 */
.L_x_355:
        /* <DEDUP_REMOVED lines=25> */
.L_x_395:
[----:B------:R-:W2:Y:S02]  /*3570*/  LDG.E.U8 R4, desc[UR36][R4.64] ;  /* 0x0000002404047981 */ /* 0x000ea4000c1e1100 */
[----:B--2---:R-:W-:-:S04]  /*3580*/  I2FP.F32.U32 R0, R4 ;  /* 0x0000000400007245 */ /* 0x004fc80000201000 */
[----:B------:R-:W-:Y:S01]  /*3590*/  F2FP.BF16.F32.PACK_AB R0, RZ, R0 ;  /* 0x00000000ff00723e */ /* 0x000fe200000010ff */
[----:B------:R-:W-:Y:S06]  /*35a0*/  BRA `(.L_x_391) ;  /* 0x0000000c00887947 */ /* 0x000fec0003800000 */
.L_x_394:
        /* <DEDUP_REMOVED lines=10> */
.L_x_398:
[----:B------:R-:W2:Y:S02]  /*3650*/  LDG.E R4, desc[UR36][R4.64] ;  /* 0x0000002404047981 */ /* 0x000ea4000c1e1900 */
[----:B--2---:R-:W-:-:S04]  /*3660*/  I2FP.F32.S32 R0, R4 ;  /* 0x0000000400007245 */ /* 0x004fc80000201400 */
[----:B------:R-:W-:Y:S01]  /*3670*/  F2FP.BF16.F32.PACK_AB R0, RZ, R0 ;  /* 0x00000000ff00723e */ /* 0x000fe200000010ff */
[----:B------:R-:W-:Y:S06]  /*3680*/  BRA `(.L_x_391) ;  /* 0x0000000c00507947 */ /* 0x000fec0003800000 */
.L_x_397:
[----:B------:R-:W2:Y:S02]  /*3690*/  LDG.E.U16 R4, desc[UR36][R4.64] ;  /* 0x0000002404047981 */ /* 0x000ea4000c1e1500 */
[----:B--2---:R-:W0:Y:S02]  /*36a0*/  I2F.S16 R0, R4 ;  /* 0x0000000400007306 */ /* 0x004e240000101400 */
[----:B0-----:R-:W-:Y:S01]  /*36b0*/  F2FP.BF16.F32.PACK_AB R0, RZ, R0 ;  /* 0x00000000ff00723e */ /* 0x001fe200000010ff */
[----:B------:R-:W-:Y:S06]  /*36c0*/  BRA `(.L_x_391) ;  /* 0x0000000c00407947 */ /* 0x000fec0003800000 */
.L_x_393:
        /* <DEDUP_REMOVED lines=9> */
.L_x_400:
[----:B------:R-:W2:Y:S02]  /*3760*/  LDG.E.U16 R0, desc[UR36][R4.64] ;  /* 0x0000002404007981 */ /* 0x000ea4000c1e1500 */
[----:B--2---:R-:W-:-:S05]  /*3770*/  HADD2.F32 R0, -RZ, R0.H0_H0 ;  /* 0x20000000ff007230 */ /* 0x004fca0000004100 */
[----:B------:R-:W-:Y:S01]  /*3780*/  F2FP.BF16.F32.PACK_AB R0, RZ, R0 ;  /* 0x00000000ff00723e */ /* 0x000fe200000010ff */
[----:B------:R-:W-:Y:S06]  /*3790*/  BRA `(.L_x_391) ;  /* 0x0000000c000c7947 */ /* 0x000fec0003800000 */
.L_x_399:
        /* <DEDUP_REMOVED lines=9> */
.L_x_402:
[----:B------:R-:W2:Y:S02]  /*3830*/  LDG.E.U16 R4, desc[UR36][R4.64] ;  /* 0x0000002404047981 */ /* 0x000ea4000c1e1500 */
[----:B--2---:R-:W-:-:S05]  /*3840*/  HADD2.F32 R0, -RZ, R4.H0_H0 ;  /* 0x20000004ff007230 */ /* 0x004fca0000004100 */
[----:B------:R-:W-:Y:S01]  /*3850*/  F2FP.BF16.F32.PACK_AB R0, RZ, R0 ;  /* 0x00000000ff00723e */ /* 0x000fe200000010ff */
[----:B------:R-:W-:Y:S06]  /*3860*/  BRA `(.L_x_391) ;  /* 0x0000000800d87947 */ /* 0x000fec0003800000 */
.L_x_401:
        /* <DEDUP_REMOVED lines=8> */
.L_x_392:
        /* <DEDUP_REMOVED lines=13> */
.L_x_405:
        /* <DEDUP_REMOVED lines=8> */
.L_x_404:
        /* <DEDUP_REMOVED lines=27> */
.L_x_407:
        /* <DEDUP_REMOVED lines=12> */
[----:B------:R-:W-:Y:S01]  /*3cb0*/  F2FP.BF16.F32.PACK_AB R0, RZ, R0 ;  /* 0x00000000ff00723e */ /* 0x000fe200000010ff */
[----:B------:R-:W-:Y:S06]  /*3cc0*/  BRA `(.L_x_391) ;  /* 0x0000000400c07947 */ /* 0x000fec0003800000 */
.L_x_406:
[----:B------:R1:W5:Y:S01]  /*3cd0*/  LDG.E.U16 R0, desc[UR36][R4.64] ;  /* 0x0000002404007981 */ /* 0x000362000c1e1500 */
[----:B------:R-:W-:Y:S05]  /*3ce0*/  BRA `(.L_x_391) ;  /* 0x0000000400b87947 */ /* 0x000fea0003800000 */
.L_x_403:
        /* <DEDUP_REMOVED lines=12> */
.L_x_410:
        /* <DEDUP_REMOVED lines=21> */
.L_x_414:
[----:B------:R-:W-:Y:S05]  /*3f00*/  BSYNC.RECONVERGENT B1 ;  /* 0x0000000000017941 */ /* 0x000fea0003800200 */
.L_x_413:
[----:B------:R-:W-:Y:S01]  /*3f10*/  IMAD.SHL.U32 R0, R0, 0x100000, RZ ;  /* 0x0010000000007824 */ /* 0x000fe200078e00ff */
[----:B------:R-:W-:-:S04]  /*3f20*/  LEA R3, R3, 0x3b800000, 0x17 ;  /* 0x3b80000003037811 */ /* 0x000fc800078eb8ff */
[----:B------:R-:W-:-:S07]  /*3f30*/  LOP3.LUT R0, R3, R0, R7, 0xfe, !PT ;  /* 0x0000000003007212 */ /* 0x000fce00078efe07 */
.L_x_412:
[----:B------:R-:W-:Y:S05]  /*3f40*/  BSYNC.RECONVERGENT B0 ;  /* 0x0000000000007941 */ /* 0x000fea0003800200 */
.L_x_411:
[----:B------:R-:W-:Y:S01]  /*3f50*/  F2FP.BF16.F32.PACK_AB R0, RZ, R0 ;  /* 0x00000000ff00723e */ /* 0x000fe200000010ff */
[----:B------:R-:W-:Y:S06]  /*3f60*/  BRA `(.L_x_391) ;  /* 0x0000000400187947 */ /* 0x000fec0003800000 */
.L_x_409:
        /* <DEDUP_REMOVED lines=21> */
.L_x_418:
[----:B------:R-:W-:Y:S05]  /*40c0*/  BSYNC.RECONVERGENT B1 ;  /* 0x0000000000017941 */ /* 0x000fea0003800200 */
.L_x_417:
[----:B------:R-:W-:Y:S01]  /*40d0*/  IMAD.SHL.U32 R0, R0, 0x200000, RZ ;  /* 0x0020000000007824 */ /* 0x000fe200078e00ff */
[----:B------:R-:W-:-:S04]  /*40e0*/  LEA R3, R3, 0x37800000, 0x17 ;  /* 0x3780000003037811 */ /* 0x000fc800078eb8ff */
[----:B------:R-:W-:-:S07]  /*40f0*/  LOP3.LUT R0, R3, R0, R7, 0xfe, !PT ;  /* 0x0000000003007212 */ /* 0x000fce00078efe07 */
.L_x_416:
[----:B------:R-:W-:Y:S05]  /*4100*/  BSYNC.RECONVERGENT B0 ;  /* 0x0000000000007941 */ /* 0x000fea0003800200 */
.L_x_415:
[----:B------:R-:W-:Y:S01]  /*4110*/  F2FP.BF16.F32.PACK_AB R0, RZ, R0 ;  /* 0x00000000ff00723e */ /* 0x000fe200000010ff */
[----:B------:R-:W-:Y:S06]  /*4120*/  BRA `(.L_x_391) ;  /* 0x0000000000a87947 */ /* 0x000fec0003800000 */
.L_x_408:
        /* <DEDUP_REMOVED lines=14> */
.L_x_422:
[----:B------:R-:W-:Y:S05]  /*4210*/  BSYNC.RECONVERGENT B0 ;  /* 0x0000000000007941 */ /* 0x000fea0003800200 */
.L_x_421:
[----:B------:R-:W-:Y:S01]  /*4220*/  F2FP.BF16.F32.PACK_AB R0, RZ, R0 ;  /* 0x00000000ff00723e */ /* 0x000fe200000010ff */
[----:B------:R-:W-:Y:S06]  /*4230*/  BRA `(.L_x_391) ;  /* 0x0000000000647947 */ /* 0x000fec0003800000 */
.L_x_396:
        /* <DEDUP_REMOVED lines=16> */
.L_x_423:
[----:B------:R-:W-:Y:S01]  /*4340*/  PRMT R0, RZ, 0x7610, R0 ;  /* 0x00007610ff007816 */ /* 0x000fe20000000000 */
[----:B------:R-:W-:Y:S06]  /*4350*/  BRA `(.L_x_391) ;  /* 0x00000000001c7947 */ /* 0x000fec0003800000 */
.L_x_420:
[----:B------:R-:W2:Y:S02]  /*4360*/  LDG.E.64 R4, desc[UR36][R4.64] ;  /* 0x0000002404047981 */ /* 0x000ea4000c1e1b00 */
[----:B--2---:R-:W0:Y:S02]  /*4370*/  I2F.U64 R0, R4 ;  /* 0x0000000400007312 */ /* 0x004e240000301000 */
[----:B0-----:R-:W-:Y:S01]  /*4380*/  F2FP.BF16.F32.PACK_AB R0, RZ, R0 ;  /* 0x00000000ff00723e */ /* 0x001fe200000010ff */
[----:B------:R-:W-:Y:S06]  /*4390*/  BRA `(.L_x_391) ;  /* 0x00000000000c7947 */ /* 0x000fec0003800000 */
.L_x_419:
[----:B------:R-:W2:Y:S02]  /*43a0*/  LDG.E R4, desc[UR36][R4.64] ;  /* 0x0000002404047981 */ /* 0x000ea4000c1e1900 */
[----:B--2---:R-:W-:-:S04]  /*43b0*/  I2FP.F32.U32 R0, R4 ;  /* 0x0000000400007245 */ /* 0x004fc80000201000 */
[----:B------:R-:W-:-:S07]  /*43c0*/  F2FP.BF16.F32.PACK_AB R0, RZ, R0 ;  /* 0x00000000ff00723e */ /* 0x000fce00000010ff */
.L_x_391:
[----:B------:R-:W-:Y:S05]  /*43d0*/  BSYNC.RECONVERGENT B6 ;  /* 0x0000000000067941 */ /* 0x000fea0003800200 */
.L_x_390:
[----:B------:R-:W2:Y:S01]  /*43e0*/  LDC.U8 R17, c[0x0][0x3a4] ;  /* 0x0000e900ff117b82 */ /* 0x000ea20000000000 */
[CC--:B------:R-:W-:Y:S01]  /*43f0*/  ISETP.GE.AND P2, PT, R25.reuse, R16.reuse, PT ;  /* 0x000000101900720c */ /* 0x0c0fe20003f46270 */
[C---:B------:R-:W-:Y:S01]  /*4400*/  VIADD R3, R25.reuse, 0x100 ;  /* 0x0000010019037836 */ /* 0x040fe20000000000 */
[----:B------:R-:W-:Y:S01]  /*4410*/  BSSY.RECONVERGENT B0, `(.L_x_424) ;  /* 0x000002f000007945 */ /* 0x000fe20003800200 */
[C---:B01----:R-:W-:Y:S02]  /*4420*/  VIADD R5, R25.reuse, 0x180 ;  /* 0x0000018019057836 */ /* 0x043fe40000000000 */
[----:B------:R-:W-:Y:S01]  /*4430*/  VIADD R23, R25, 0x80 ;  /* 0x0000008019177836 */ /* 0x000fe20000000000 */
[-C--:B------:R-:W-:Y:S02]  /*4440*/  ISETP.GE.AND P0, PT, R3, R16.reuse, PT ;  /* 0x000000100300720c */ /* 0x080fe40003f06270 */
[-C--:B------:R-:W-:Y:S02]  /*4450*/  ISETP.GE.AND P1, PT, R5, R16.reuse, PT ;  /* 0x000000100500720c */ /* 0x080fe40003f26270 */
[----:B------:R-:W-:-:S03]  /*4460*/  ISETP.GE.AND P3, PT, R23, R16, PT ;  /* 0x000000101700720c */ /* 0x000fc60003f66270 */
[----:B------:R-:W-:Y:S10]  /*4470*/  @P2 BRA `(.L_x_425) ;  /* 0x0000000000a02947 */ /* 0x000ff40003800000 */
[----:B-----5:R-:W-:Y:S02]  /*4480*/  IMAD.U32 R19, R19, 0x10000, RZ ;  /* 0x0001000013137824 */ /* 0x020fe400078e00ff */
[----:B------:R-:W-:Y:S02]  /*4490*/  IMAD.MOV.U32 R8, RZ, RZ, 0x3e800000 ;  /* 0x3e800000ff087424 */ /* 0x000fe400078e00ff */
[C---:B------:R-:W-:Y:S01]  /*44a0*/  FADD.FTZ R3, |R19|.reuse, -RZ ;  /* 0x800000ff13037221 */ /* 0x040fe20000010200 */
[----:B------:R-:W-:-:S03]  /*44b0*/  FSETP.GT.FTZ.AND P4, PT, |R19|, 8.50705917302346158658e+37, PT ;  /* 0x7e8000001300780b */ /* 0x000fc60003f94200 */
        /* <DEDUP_REMOVED lines=13> */
[----:B------:R-:W-:Y:S01]  /*4590*/  FFMA.FTZ R4, R7, R8, -1 ;  /* 0xbf80000007047423 */ /* 0x000fe20000010008 */
[----:B------:R-:W-:Y:S02]  /*45a0*/  IMAD.MOV.U32 R7, RZ, RZ, 0x3d39bf78 ;  /* 0x3d39bf78ff077424 */ /* 0x000fe400078e00ff */
[----:B------:R-:W-:Y:S01]  /*45b0*/  FMUL.FTZ R6, R6, 1.1920928955078125e-07 ;  /* 0x3400000006067820 */ /* 0x000fe20000410000 */
        /* <DEDUP_REMOVED lines=13> */
[----:B------:R-:W-:Y:S02]  /*4690*/  IMAD.MOV.U32 R6, RZ, RZ, 0x3f000000 ;  /* 0x3f000000ff067424 */ /* 0x000fe400078e00ff */
[C---:B------:R-:W-:Y:S01]  /*46a0*/  @P5 FFMA.FTZ R5, R3.reuse, R4, +INF ;  /* 0x7f80000003055423 */ /* 0x040fe20000010004 */
[----:B------:R-:W-:Y:S02]  /*46b0*/  @P4 FSETP.NEU.FTZ.AND P5, PT, R3, RZ, PT ;  /* 0x000000ff0300420b */ /* 0x000fe40003fbd000 */
[----:B------:R-:W-:Y:S02]  /*46c0*/  LOP3.LUT R4, R6, 0x80000000, R19, 0xb8, !PT ;  /* 0x8000000006047812 */ /* 0x000fe400078eb813 */
[----:B------:R-:W-:-:S05]  /*46d0*/  @P4 FSEL R5, R5, -RZ, P5 ;  /* 0x800000ff05054208 */ /* 0x000fca0002800000 */
[----:B------:R-:W-:-:S06]  /*46e0*/  FMUL.FTZ R3, R4, R5 ;  /* 0x0000000504037220 */ /* 0x000fcc0000410000 */
[----:B------:R-:W0:Y:S02]  /*46f0*/  F2F.BF16.F32 R3, R3 ;  /* 0x0000000300037304 */ /* 0x000e240000202000 */
.L_x_425:
[----:B------:R-:W-:Y:S05]  /*4700*/  BSYNC.RECONVERGENT B0 ;  /* 0x0000000000007941 */ /* 0x000fea0003800200 */
.L_x_424:
[----:B------:R-:W-:Y:S04]  /*4710*/  BSSY.RECONVERGENT B0, `(.L_x_426) ;  /* 0x000002a000007945 */ /* 0x000fe80003800200 */
[----:B------:R-:W-:Y:S05]  /*4720*/  @P3 BRA `(.L_x_427) ;  /* 0x0000000000a03947 */ /* 0x000fea0003800000 */
[----:B-----5:R-:W-:Y:S02]  /*4730*/  IMAD.U32 R18, R18, 0x10000, RZ ;  /* 0x0001000012127824 */ /* 0x020fe400078e00ff */
[----:B------:R-:W-:Y:S02]  /*4740*/  IMAD.MOV.U32 R9, RZ, RZ, 0x3e800000 ;  /* 0x3e800000ff097424 */ /* 0x000fe400078e00ff */
[C---:B------:R-:W-:Y:S01]  /*4750*/  FADD.FTZ R4, |R18|.reuse, -RZ ;  /* 0x800000ff12047221 */ /* 0x040fe20000010200 */
[----:B------:R-:W-:-:S03]  /*4760*/  FSETP.GT.FTZ.AND P3, PT, |R18|, 8.50705917302346158658e+37, PT ;  /* 0x7e8000001200780b */ /* 0x000fc60003f74200 */
[----:B------:R-:W-:-:S06]  /*4770*/  FADD.FTZ R5, -R4, 1 ;  /* 0x3f80000004057421 */ /* 0x000fcc0000010100 */
[----:B------:R-:W1:Y:S02]  /*4780*/  MUFU.RCP R5, R5 ;  /* 0x0000000500057308 */ /* 0x000e640000001000 */
[----:B-1----:R-:W-:-:S04]  /*4790*/  FADD.FTZ R7, R5, R5 ;  /* 0x0000000505077221 */ /* 0x002fc80000010000 */
        /* <DEDUP_REMOVED lines=31> */
[----:B------:R-:W-:-:S04]  /*4990*/  FMUL.FTZ R5, R5, R6 ;  /* 0x0000000605057220 */ /* 0x000fc80000410000 */
[----:B------:R1:W3:Y:S03]  /*49a0*/  F2F.BF16.F32 R22, R5 ;  /* 0x0000000500167304 */ /* 0x0002e60000202000 */
.L_x_427:
[----:B------:R-:W-:Y:S05]  /*49b0*/  BSYNC.RECONVERGENT B0 ;  /* 0x0000000000007941 */ /* 0x000fea0003800200 */
.L_x_426:
[----:B------:R-:W-:Y:S04]  /*49c0*/  BSSY.RECONVERGENT B0, `(.L_x_428) ;  /* 0x000002a000007945 */ /* 0x000fe80003800200 */
[----:B------:R-:W-:Y:S05]  /*49d0*/  @P0 BRA `(.L_x_429) ;  /* 0x0000000000a00947 */ /* 0x000fea0003800000 */
[----:B-----5:R-:W-:Y:S02]  /*49e0*/  IMAD.U32 R24, R24, 0x10000, RZ ;  /* 0x0001000018187824 */ /* 0x020fe400078e00ff */
[----:B------:R-:W-:Y:S02]  /*49f0*/  IMAD.MOV.U32 R9, RZ, RZ, 0x3e800000 ;  /* 0x3e800000ff097424 */ /* 0x000fe400078e00ff */
[C---:B------:R-:W-:Y:S01]  /*4a00*/  FADD.FTZ R4, |R24|.reuse, -RZ ;  /* 0x800000ff18047221 */ /* 0x040fe20000010200 */
[----:B------:R-:W-:-:S03]  /*4a10*/  FSETP.GT.FTZ.AND P0, PT, |R24|, 8.50705917302346158658e+37, PT ;  /* 0x7e8000001800780b */ /* 0x000fc60003f14200 */
[----:B-1----:R-:W-:-:S06]  /*4a20*/  FADD.FTZ R5, -R4, 1 ;  /* 0x3f80000004057421 */ /* 0x002fcc0000010100 */
        /* <DEDUP_REMOVED lines=34> */
[----:B------:R4:W1:Y:S03]  /*4c50*/  F2F.BF16.F32 R18, R5 ;  /* 0x0000000500127304 */ /* 0x0008660000202000 */
.L_x_429:
[----:B------:R-:W-:Y:S05]  /*4c60*/  BSYNC.RECONVERGENT B0 ;  /* 0x0000000000007941 */ /* 0x000fea0003800200 */
.L_x_428:
[----:B------:R-:W-:Y:S04]  /*4c70*/  BSSY.RECONVERGENT B0, `(.L_x_430) ;  /* 0x000002a000007945 */ /* 0x000fe80003800200 */
[----:B------:R-:W-:Y:S05]  /*4c80*/  @P1 BRA `(.L_x_431) ;  /* 0x0000000000a01947 */ /* 0x000fea0003800000 */
[----:B-----5:R-:W-:Y:S02]  /*4c90*/  IMAD.U32 R0, R0, 0x10000, RZ ;  /* 0x0001000000007824 */ /* 0x020fe400078e00ff */
[----:B------:R-:W-:Y:S02]  /*4ca0*/  IMAD.MOV.U32 R9, RZ, RZ, 0x3e800000 ;  /* 0x3e800000ff097424 */ /* 0x000fe400078e00ff */
[C---:B------:R-:W-:Y:S01]  /*4cb0*/  FADD.FTZ R4, |R0|.reuse, -RZ ;  /* 0x800000ff00047221 */ /* 0x040fe20000010200 */
[----:B------:R-:W-:-:S03]  /*4cc0*/  FSETP.GT.FTZ.AND P0, PT, |R0|, 8.50705917302346158658e+37, PT ;  /* 0x7e8000000000780b */ /* 0x000fc60003f14200 */
[----:B-1--4-:R-:W-:-:S06]  /*4cd0*/  FADD.FTZ R5, -R4, 1 ;  /* 0x3f80000004057421 */ /* 0x012fcc0000010100 */
        /* <DEDUP_REMOVED lines=34> */
[----:B------:R1:W4:Y:S03]  /*4f00*/  F2F.BF16.F32 R19, R5 ;  /* 0x0000000500137304 */ /* 0x0003260000202000 */
.L_x_431:
[----:B------:R-:W-:Y:S05]  /*4f10*/  BSYNC.RECONVERGENT B0 ;  /* 0x0000000000007941 */ /* 0x000fea0003800200 */
.L_x_430:
[----:B------:R-:W-:Y:S04]  /*4f20*/  BSSY.RECONVERGENT B6, `(.L_x_432) ;  /* 0x000010e000067945 */ /* 0x000fe80003800200 */
[----:B------:R-:W-:Y:S05]  /*4f30*/  @P2 BRA `(.L_x_433) ;  /* 0x0000001000302947 */ /* 0x000fea0003800000 */
[----:B------:R-:W1:Y:S01]  /*4f40*/  LDCU UR4, c[0x0][0x3a8] ;  /* 0x00007500ff0477ac */ /* 0x000e620008000800 */
[----:B------:R-:W0:Y:S01]  /*4f50*/  LDC.64 R8, c[0x0][0x388] ;  /* 0x0000e200ff087b82 */ /* 0x000e220000000a00 */
[----:B-----5:R-:W-:Y:S01]  /*4f60*/  IMAD R0, R2, 0x200, R25 ;  /* 0x0000020002007824 */ /* 0x020fe200078e0219 */
[----:B--2---:R-:W-:-:S03]  /*4f70*/  PRMT R4, R17, 0x9910, RZ ;  /* 0x0000991011047816 */ /* 0x004fc600000000ff */
[----:B-1--4-:R-:W-:Y:S02]  /*4f80*/  IMAD R5, R0, UR4, RZ ;  /* 0x0000000400057c24 */ /* 0x012fe4000f8e02ff */
[----:B------:R-:W-:-:S05]  /*4f90*/  IMAD.MOV.U32 R0, RZ, RZ, R4 ;  /* 0x000000ffff007224 */ /* 0x000fca00078e0004 */
[----:B------:R-:W-:Y:S02]  /*4fa0*/  ISETP.GT.AND P0, PT, R0, 0x9, PT ;  /* 0x000000090000780c */ /* 0x000fe40003f04270 */
[----:B0-----:R-:W-:-:S05]  /*4fb0*/  IADD3 R8, P1, PT, R5, R8, RZ ;  /* 0x0000000805087210 */ /* 0x001fca0007f3e0ff */
[----:B------:R-:W-:-:S06]  /*4fc0*/  IMAD.X R9, RZ, RZ, R9, P1 ;  /* 0x000000ffff097224 */ /* 0x000fcc00008e0609 */
[----:B------:R-:W-:Y:S05]  /*4fd0*/  @P0 BRA `(.L_x_434) ;  /* 0x0000000400340947 */ /* 0x000fea0003800000 */
[----:B------:R-:W-:-:S13]  /*4fe0*/  ISETP.GT.AND P0, PT, R0, 0x4, PT ;  /* 0x000000040000780c */ /* 0x000fda0003f04270 */
[----:B------:R-:W-:Y:S05]  /*4ff0*/  @P0 BRA `(.L_x_435) ;  /* 0x0000000000940947 */ /* 0x000fea0003800000 */
[----:B------:R-:W-:-:S13]  /*5000*/  ISETP.GT.AND P0, PT, R0, 0x1, PT ;  /* 0x000000010000780c */ /* 0x000fda0003f04270 */
[----:B------:R-:W-:Y:S05]  /*5010*/  @P0 BRA `(.L_x_436) ;  /* 0x0000000000380947 */ /* 0x000fea0003800000 */
[----:B------:R-:W-:-:S13]  /*5020*/  ISETP.NE.AND P0, PT, R17, RZ, PT ;  /* 0x000000ff1100720c */ /* 0x000fda0003f05270 */
[----:B------:R-:W-:Y:S05]  /*5030*/  @!P0 BRA `(.L_x_437) ;  /* 0x00000000001c8947 */ /* 0x000fea0003800000 */
[----:B------:R-:W-:-:S13]  /*5040*/  ISETP.NE.AND P0, PT, R0, 0x1, PT ;  /* 0x000000010000780c */ /* 0x000fda0003f05270 */
[----:B------:R-:W-:Y:S05]  /*5050*/  @P0 BRA `(.L_x_438) ;  /* 0x0000000c00380947 */ /* 0x000fea0003800000 */
[----:B------:R-:W-:Y:S02]  /*5060*/  IMAD.U32 R3, R3, 0x10000, RZ ;  /* 0x0001000003037824 */ /* 0x000fe400078e00ff */
[----:B------:R-:W-:-:S04]  /*5070*/  IMAD.MOV.U32 R25, RZ, RZ, R23 ;  /* 0x000000ffff197224 */ /* 0x000fc800078e0017 */
[----:B------:R-:W0:Y:S02]  /*5080*/  F2I.FTZ.TRUNC.NTZ R3, R3 ;  /* 0x0000000300037305 */ /* 0x000e24000021f100 */
[----:B0-----:R0:W-:Y:S01]  /*5090*/  STG.E.U8 desc[UR36][R8.64], R3 ;  /* 0x0000000308007986 */ /* 0x0011e2000c101124 */
[----:B------:R-:W-:Y:S05]  /*50a0*/  BRA `(.L_x_433) ;  /* 0x0000000c00d47947 */ /* 0x000fea0003800000 */
.L_x_437:
[----:B------:R-:W-:Y:S02]  /*50b0*/  IMAD.U32 R5, R3, 0x10000, RZ ;  /* 0x0001000003057824 */ /* 0x000fe400078e00ff */
[----:B------:R-:W-:-:S04]  /*50c0*/  IMAD.MOV.U32 R25, RZ, RZ, R23 ;  /* 0x000000ffff197224 */ /* 0x000fc800078e0017 */
[----:B------:R-:W0:Y:S02]  /*50d0*/  F2I.S64.TRUNC R4, R5 ;  /* 0x0000000500047311 */ /* 0x000e24000020d900 */
[----:B0-----:R0:W-:Y:S01]  /*50e0*/  STG.E.U8 desc[UR36][R8.64], R4 ;  /* 0x0000000408007986 */ /* 0x0011e2000c101124 */
[----:B------:R-:W-:Y:S05]  /*50f0*/  BRA `(.L_x_433) ;  /* 0x0000000c00c07947 */ /* 0x000fea0003800000 */
.L_x_436:
[----:B------:R-:W-:-:S13]  /*5100*/  ISETP.NE.AND P0, PT, R0, 0x2, PT ;  /* 0x000000020000780c */ /* 0x000fda0003f05270 */
[----:B------:R-:W-:Y:S05]  /*5110*/  @!P0 BRA `(.L_x_439) ;  /* 0x0000000000388947 */ /* 0x000fea0003800000 */
[----:B------:R-:W-:-:S13]  /*5120*/  ISETP.NE.AND P0, PT, R0, 0x3, PT ;  /* 0x000000030000780c */ /* 0x000fda0003f05270 */
[----:B------:R-:W-:Y:S05]  /*5130*/  @!P0 BRA `(.L_x_440) ;  /* 0x00000000001c8947 */ /* 0x000fea0003800000 */
[----:B------:R-:W-:-:S13]  /*5140*/  ISETP.NE.AND P0, PT, R0, 0x4, PT ;  /* 0x000000040000780c */ /* 0x000fda0003f05270 */
[----:B------:R-:W-:Y:S05]  /*5150*/  @P0 BRA `(.L_x_438) ;  /* 0x0000000800f80947 */ /* 0x000fea0003800000 */
[----:B------:R-:W-:Y:S02]  /*5160*/  IMAD.U32 R4, R3, 0x10000, RZ ;  /* 0x0001000003047824 */ /* 0x000fe400078e00ff */
[----:B------:R-:W-:-:S04]  /*5170*/  IMAD.MOV.U32 R25, RZ, RZ, R23 ;  /* 0x000000ffff197224 */ /* 0x000fc800078e0017 */
[----:B------:R-:W0:Y:S02]  /*5180*/  F2I.S64.TRUNC R4, R4 ;  /* 0x0000000400047311 */ /* 0x000e24000020d900 */
[----:B0-----:R0:W-:Y:S01]  /*5190*/  STG.E.64 desc[UR36][R8.64], R4 ;  /* 0x0000000408007986 */ /* 0x0011e2000c101b24 */
[----:B------:R-:W-:Y:S05]  /*51a0*/  BRA `(.L_x_433) ;  /* 0x0000000c00947947 */ /* 0x000fea0003800000 */
.L_x_440:
[----:B------:R-:W-:Y:S02]  /*51b0*/  IMAD.U32 R3, R3, 0x10000, RZ ;  /* 0x0001000003037824 */ /* 0x000fe400078e00ff */
[----:B------:R-:W-:-:S04]  /*51c0*/  IMAD.MOV.U32 R25, RZ, RZ, R23 ;  /* 0x000000ffff197224 */ /* 0x000fc800078e0017 */
[----:B------:R-:W0:Y:S02]  /*51d0*/  F2I.FTZ.TRUNC.NTZ R3, R3 ;  /* 0x0000000300037305 */ /* 0x000e24000021f100 */
[----:B0-----:R0:W-:Y:S01]  /*51e0*/  STG.E desc[UR36][R8.64], R3 ;  /* 0x0000000308007986 */ /* 0x0011e2000c101924 */
[----:B------:R-:W-:Y:S05]  /*51f0*/  BRA `(.L_x_433) ;  /* 0x0000000c00807947 */ /* 0x000fea0003800000 */
.L_x_439:
[----:B------:R-:W-:Y:S02]  /*5200*/  IMAD.U32 R3, R3, 0x10000, RZ ;  /* 0x0001000003037824 */ /* 0x000fe400078e00ff */
[----:B------:R-:W-:-:S04]  /*5210*/  IMAD.MOV.U32 R25, RZ, RZ, R23 ;  /* 0x000000ffff197224 */ /* 0x000fc800078e0017 */
[----:B------:R-:W0:Y:S02]  /*5220*/  F2I.FTZ.TRUNC.NTZ R3, R3 ;  /* 0x0000000300037305 */ /* 0x000e24000021f100 */
[----:B0-----:R0:W-:Y:S01]  /*5230*/  STG.E.U16 desc[UR36][R8.64], R3 ;  /* 0x0000000308007986 */ /* 0x0011e2000c101524 */
[----:B------:R-:W-:Y:S05]  /*5240*/  BRA `(.L_x_433) ;  /* 0x0000000c006c7947 */ /* 0x000fea0003800000 */
.L_x_435:
[----:B------:R-:W-:-:S13]  /*5250*/  ISETP.GT.AND P0, PT, R0, 0x6, PT ;  /* 0x000000060000780c */ /* 0x000fda0003f04270 */
[----:B------:R-:W-:Y:S05]  /*5260*/  @P0 BRA `(.L_x_441) ;  /* 0x0000000000340947 */ /* 0x000fea0003800000 */
[----:B------:R-:W-:-:S13]  /*5270*/  ISETP.NE.AND P0, PT, R0, 0x5, PT ;  /* 0x000000050000780c */ /* 0x000fda0003f05270 */
[----:B------:R-:W-:Y:S05]  /*5280*/  @!P0 BRA `(.L_x_442) ;  /* 0x0000000000188947 */ /* 0x000fea0003800000 */
[----:B------:R-:W-:-:S13]  /*5290*/  ISETP.NE.AND P0, PT, R0, 0x6, PT ;  /* 0x000000060000780c */ /* 0x000fda0003f05270 */
[----:B------:R-:W-:Y:S05]  /*52a0*/  @P0 BRA `(.L_x_438) ;  /* 0x0000000800a40947 */ /* 0x000fea0003800000 */
[----:B------:R-:W-:Y:S02]  /*52b0*/  IMAD.U32 R3, R3, 0x10000, RZ ;  /* 0x0001000003037824 */ /* 0x000fe400078e00ff */
[----:B------:R-:W-:-:S03]  /*52c0*/  IMAD.MOV.U32 R25, RZ, RZ, R23 ;  /* 0x000000ffff197224 */ /* 0x000fc600078e0017 */
[----:B------:R0:W-:Y:S01]  /*52d0*/  STG.E desc[UR36][R8.64], R3 ;  /* 0x0000000308007986 */ /* 0x0001e2000c101924 */
[----:B------:R-:W-:Y:S05]  /*52e0*/  BRA `(.L_x_433) ;  /* 0x0000000c00447947 */ /* 0x000fea0003800000 */
.L_x_442:
[----:B------:R-:W-:Y:S02]  /*52f0*/  IMAD.U32 R0, R3, 0x10000, RZ ;  /* 0x0001000003007824 */ /* 0x000fe400078e00ff */
[----:B------:R-:W-:-:S03]  /*5300*/  IMAD.MOV.U32 R25, RZ, RZ, R23 ;  /* 0x000000ffff197224 */ /* 0x000fc600078e0017 */
[----:B------:R-:W-:-:S05]  /*5310*/  F2FP.F16.F32.PACK_AB R0, RZ, R0 ;  /* 0x00000000ff00723e */ /* 0x000fca00000000ff */
[----:B------:R0:W-:Y:S01]  /*5320*/  STG.E.U16 desc[UR36][R8.64], R0 ;  /* 0x0000000008007986 */ /* 0x0001e2000c101524 */
[----:B------:R-:W-:Y:S05]  /*5330*/  BRA `(.L_x_433) ;  /* 0x0000000c00307947 */ /* 0x000fea0003800000 */
.L_x_441:
[----:B------:R-:W-:-:S13]  /*5340*/  ISETP.NE.AND P0, PT, R0, 0x7, PT ;  /* 0x000000070000780c */ /* 0x000fda0003f05270 */
[----:B------:R-:W-:Y:S05]  /*5350*/  @!P0 BRA `(.L_x_443) ;  /* 0x00000000003c8947 */ /* 0x000fea0003800000 */
[----:B------:R-:W-:-:S13]  /*5360*/  ISETP.NE.AND P0, PT, R0, 0x8, PT ;  /* 0x000000080000780c */ /* 0x000fda0003f05270 */
[----:B------:R-:W-:Y:S05]  /*5370*/  @!P0 BRA `(.L_x_444) ;  /* 0x00000000001c8947 */ /* 0x000fea0003800000 */
[----:B------:R-:W-:-:S13]  /*5380*/  ISETP.NE.AND P0, PT, R0, 0x9, PT ;  /* 0x000000090000780c */ /* 0x000fda0003f05270 */
[----:B------:R-:W-:Y:S05]  /*5390*/  @P0 BRA `(.L_x_438) ;  /* 0x0000000800680947 */ /* 0x000fea0003800000 */
[----:B------:R-:W-:Y:S02]  /*53a0*/  IMAD.U32 R4, R3, 0x10000, RZ ;  /* 0x0001000003047824 */ /* 0x000fe400078e00ff */
[----:B------:R-:W-:Y:S02]  /*53b0*/  IMAD.MOV.U32 R5, RZ, RZ, RZ ;  /* 0x000000ffff057224 */ /* 0x000fe400078e00ff */
[----:B------:R-:W-:-:S03]  /*53c0*/  IMAD.MOV.U32 R25, RZ, RZ, R23 ;  /* 0x000000ffff197224 */ /* 0x000fc600078e0017 */
[----:B------:R0:W-:Y:S01]  /*53d0*/  STG.E.64 desc[UR36][R8.64], R4 ;  /* 0x0000000408007986 */ /* 0x0001e2000c101b24 */
[----:B------:R-:W-:Y:S05]  /*53e0*/  BRA `(.L_x_433) ;  /* 0x0000000c00047947 */ /* 0x000fea0003800000 */
.L_x_444:
[----:B------:R-:W-:Y:S02]  /*53f0*/  IMAD.U32 R3, R3, 0x10000, RZ ;  /* 0x0001000003037824 */ /* 0x000fe400078e00ff */
[----:B------:R-:W-:-:S03]  /*5400*/  IMAD.MOV.U32 R25, RZ, RZ, R23 ;  /* 0x000000ffff197224 */ /* 0x000fc600078e0017 */
[----:B------:R-:W-:-:S04]  /*5410*/  F2FP.F16.F32.PACK_AB R3, RZ, R3 ;  /* 0x00000003ff03723e */ /* 0x000fc800000000ff */
[----:B------:R-:W-:-:S05]  /*5420*/  PRMT R3, R3, 0x5410, RZ ;  /* 0x0000541003037816 */ /* 0x000fca00000000ff */
[----:B------:R0:W-:Y:S01]  /*5430*/  STG.E desc[UR36][R8.64], R3 ;  /* 0x0000000308007986 */ /* 0x0001e2000c101924 */
[----:B------:R-:W-:Y:S05]  /*5440*/  BRA `(.L_x_433) ;  /* 0x0000000800ec7947 */ /* 0x000fea0003800000 */
.L_x_443:
[----:B------:R-:W-:Y:S02]  /*5450*/  IMAD.U32 R4, R3, 0x10000, RZ ;  /* 0x0001000003047824 */ /* 0x000fe400078e00ff */
[----:B------:R-:W-:Y:S02]  /*5460*/  IMAD.MOV.U32 R25, RZ, RZ, R23 ;  /* 0x000000ffff197224 */ /* 0x000fe400078e0017 */
[----:B------:R-:W-:-:S06]  /*5470*/  FMUL.FTZ R4, R4, 1 ;  /* 0x3f80000004047820 */ /* 0x000fcc0000410000 */
[----:B------:R-:W0:Y:S02]  /*5480*/  F2F.F64.F32 R4, R4 ;  /* 0x0000000400047310 */ /* 0x000e240000201800 */
[----:B0-----:R0:W-:Y:S01]  /*5490*/  STG.E.64 desc[UR36][R8.64], R4 ;  /* 0x0000000408007986 */ /* 0x0011e2000c101b24 */
[----:B------:R-:W-:Y:S05]  /*54a0*/  BRA `(.L_x_433) ;  /* 0x0000000800d47947 */ /* 0x000fea0003800000 */
.L_x_434:
[----:B------:R-:W-:-:S13]  /*54b0*/  ISETP.GT.AND P0, PT, R0, 0x18, PT ;  /* 0x000000180000780c */ /* 0x000fda0003f04270 */
[----:B------:R-:W-:Y:S05]  /*54c0*/  @P0 BRA `(.L_x_445) ;  /* 0x0000000400080947 */ /* 0x000fea0003800000 */
        /* <DEDUP_REMOVED lines=8> */
[----:B------:R-:W-:-:S04]  /*5550*/  FSETP.NEU.FTZ.AND P0, PT, R3, RZ, PT ;  /* 0x000000ff0300720b */ /* 0x000fc80003f1d000 */
[----:B------:R-:W-:-:S05]  /*5560*/  SEL R3, RZ, 0x1, !P0 ;  /* 0x00000001ff037807 */ /* 0x000fca0004000000 */
[----:B------:R0:W-:Y:S01]  /*5570*/  STG.E.U8 desc[UR36][R8.64], R3 ;  /* 0x0000000308007986 */ /* 0x0001e2000c101124 */
[----:B------:R-:W-:Y:S05]  /*5580*/  BRA `(.L_x_433) ;  /* 0x00000008009c7947 */ /* 0x000fea0003800000 */
.L_x_447:
[----:B------:R-:W-:Y:S01]  /*5590*/  IMAD.U32 R3, R3, 0x10000, RZ ;  /* 0x0001000003037824 */ /* 0x000fe200078e00ff */
[----:B------:R-:W-:Y:S01]  /*55a0*/  CS2R R6, SRZ ;  /* 0x0000000000067805 */ /* 0x000fe2000001ff00 */
[----:B------:R-:W-:Y:S02]  /*55b0*/  IMAD.MOV.U32 R25, RZ, RZ, R23 ;  /* 0x000000ffff197224 */ /* 0x000fe400078e0017 */
[----:B------:R-:W-:-:S04]  /*55c0*/  FMUL.FTZ R3, R3, 1 ;  /* 0x3f80000003037820 */ /* 0x000fc80000410000 */
[----:B------:R-:W0:Y:S02]  /*55d0*/  F2F.F64.F32 R4, R3 ;  /* 0x0000000300047310 */ /* 0x000e240000201800 */
[----:B0-----:R0:W-:Y:S01]  /*55e0*/  STG.E.128 desc[UR36][R8.64], R4 ;  /* 0x0000000408007986 */ /* 0x0011e2000c101d24 */
[----:B------:R-:W-:Y:S05]  /*55f0*/  BRA `(.L_x_433) ;  /* 0x0000000800807947 */ /* 0x000fea0003800000 */
.L_x_446:
[----:B------:R-:W-:-:S13]  /*5600*/  ISETP.NE.AND P0, PT, R0, 0xf, PT ;  /* 0x0000000f0000780c */ /* 0x000fda0003f05270 */
[----:B------:R-:W-:Y:S05]  /*5610*/  @!P0 BRA `(.L_x_448) ;  /* 0x0000000000a88947 */ /* 0x000fea0003800000 */
[----:B------:R-:W-:-:S13]  /*5620*/  ISETP.NE.AND P0, PT, R0, 0x17, PT ;  /* 0x000000170000780c */ /* 0x000fda0003f05270 */
[----:B------:R-:W-:Y:S05]  /*5630*/  @!P0 BRA `(.L_x_449) ;  /* 0x0000000000508947 */ /* 0x000fea0003800000 */
[----:B------:R-:W-:-:S13]  /*5640*/  ISETP.NE.AND P0, PT, R0, 0x18, PT ;  /* 0x000000180000780c */ /* 0x000fda0003f05270 */
[----:B------:R-:W-:Y:S05]  /*5650*/  @P0 BRA `(.L_x_438) ;  /* 0x0000000400b80947 */ /* 0x000fea0003800000 */
[----:B------:R-:W-:Y:S01]  /*5660*/  IMAD.U32 R6, R3, 0x10000, RZ ;  /* 0x0001000003067824 */ /* 0x000fe200078e00ff */
[----:B------:R-:W-:Y:S01]  /*5670*/  BSSY.RECONVERGENT B0, `(.L_x_450) ;  /* 0x000000c000007945 */ /* 0x000fe20003800200 */
[----:B------:R-:W-:-:S03]  /*5680*/  IMAD.MOV.U32 R0, RZ, RZ, 0x7f ;  /* 0x0000007fff007424 */ /* 0x000fc600078e00ff */
        /* <DEDUP_REMOVED lines=10> */
.L_x_451:
[----:B------:R-:W-:Y:S05]  /*5730*/  BSYNC.RECONVERGENT B0 ;  /* 0x0000000000007941 */ /* 0x000fea0003800200 */
.L_x_450:
[----:B------:R-:W-:Y:S01]  /*5740*/  LOP3.LUT R5, R0, 0x80, R5, 0xf8, !PT ;  /* 0x0000008000057812 */ /* 0x000fe200078ef805 */
[----:B------:R-:W-:-:S04]  /*5750*/  IMAD.MOV.U32 R25, RZ, RZ, R23 ;  /* 0x000000ffff197224 */ /* 0x000fc800078e0017 */
[----:B------:R0:W-:Y:S01]  /*5760*/  STG.E.U8 desc[UR36][R8.64], R5 ;  /* 0x0000000508007986 */ /* 0x0001e2000c101124 */
[----:B------:R-:W-:Y:S05]  /*5770*/  BRA `(.L_x_433) ;  /* 0x0000000800207947 */ /* 0x000fea0003800000 */
.L_x_449:
[----:B------:R-:W-:Y:S01]  /*5780*/  IMAD.U32 R6, R3, 0x10000, RZ ;  /* 0x0001000003067824 */ /* 0x000fe200078e00ff */
[----:B------:R-:W-:Y:S04]  /*5790*/  BSSY.RECONVERGENT B0, `(.L_x_452) ;  /* 0x000000e000007945 */ /* 0x000fe80003800200 */
[----:B------:R-:W-:Y:S02]  /*57a0*/  LOP3.LUT R4, R6, 0x7fffffff, RZ, 0xc0, !PT ;  /* 0x7fffffff06047812 */ /* 0x000fe400078ec0ff */
[----:B------:R-:W-:Y:S02]  /*57b0*/  SHF.R.U32.HI R5, RZ, 0x18, R6 ;  /* 0x00000018ff057819 */ /* 0x000fe40000011606 */
[----:B------:R-:W-:-:S13]  /*57c0*/  ISETP.GE.U32.AND P1, PT, R4, 0x47800000, PT ;  /* 0x478000000400780c */ /* 0x000fda0003f26070 */
[----:B------:R-:W-:Y:S01]  /*57d0*/  @P1 IMAD.MOV.U32 R0, RZ, RZ, 0x7f ;  /* 0x0000007fff001424 */ /* 0x000fe200078e00ff */
        /* <DEDUP_REMOVED lines=9> */
.L_x_453:
[----:B------:R-:W-:Y:S05]  /*5870*/  BSYNC.RECONVERGENT B0 ;  /* 0x0000000000007941 */ /* 0x000fea0003800200 */
.L_x_452:
[----:B------:R-:W-:Y:S01]  /*5880*/  LOP3.LUT R5, R0, 0x80, R5, 0xf8, !PT ;  /* 0x0000008000057812 */ /* 0x000fe200078ef805 */
[----:B------:R-:W-:-:S04]  /*5890*/  IMAD.MOV.U32 R25, RZ, RZ, R23 ;  /* 0x000000ffff197224 */ /* 0x000fc800078e0017 */
[----:B------:R0:W-:Y:S01]  /*58a0*/  STG.E.U8 desc[UR36][R8.64], R5 ;  /* 0x0000000508007986 */ /* 0x0001e2000c101124 */
[----:B------:R-:W-:Y:S05]  /*58b0*/  BRA `(.L_x_433) ;  /* 0x0000000400d07947 */ /* 0x000fea0003800000 */
.L_x_448:
[----:B------:R0:W-:Y:S01]  /*58c0*/  STG.E.U16 desc[UR36][R8.64], R3 ;  /* 0x0000000308007986 */ /* 0x0001e2000c101524 */
[----:B------:R-:W-:Y:S01]  /*58d0*/  IMAD.MOV.U32 R25, RZ, RZ, R23 ;  /* 0x000000ffff197224 */ /* 0x000fe200078e0017 */
[----:B------:R-:W-:Y:S06]  /*58e0*/  BRA `(.L_x_433) ;  /* 0x0000000400c47947 */ /* 0x000fec0003800000 */
.L_x_445:
[----:B------:R-:W-:-:S13]  /*58f0*/  ISETP.GT.AND P0, PT, R0, 0x1b, PT ;  /* 0x0000001b0000780c */ /* 0x000fda0003f04270 */
[----:B------:R-:W-:Y:S05]  /*5900*/  @P0 BRA `(.L_x_454) ;  /* 0x0000000000f40947 */ /* 0x000fea0003800000 */
        /* <DEDUP_REMOVED lines=8> */
[----:B------:R-:W0:Y:S02]  /*5990*/  F2I.FTZ.U32.TRUNC.NTZ R3, R3 ;  /* 0x0000000300037305 */ /* 0x000e24000021f000 */
[----:B0-----:R0:W-:Y:S01]  /*59a0*/  STG.E.U16 desc[UR36][R8.64], R3 ;  /* 0x0000000308007986 */ /* 0x0011e2000c101524 */
[----:B------:R-:W-:Y:S05]  /*59b0*/  BRA `(.L_x_433) ;  /* 0x0000000400907947 */ /* 0x000fea0003800000 */
.L_x_456:
[----:B------:R-:W-:Y:S01]  /*59c0*/  IMAD.U32 R3, R3, 0x10000, RZ ;  /* 0x0001000003037824 */ /* 0x000fe200078e00ff */
[----:B------:R-:W-:Y:S01]  /*59d0*/  BSSY.RECONVERGENT B0, `(.L_x_457) ;  /* 0x0000014000007945 */ /* 0x000fe20003800200 */
[----:B------:R-:W-:-:S03]  /*59e0*/  IMAD.MOV.U32 R4, RZ, RZ, 0x80 ;  /* 0x00000080ff047424 */ /* 0x000fc600078e00ff */
[----:B------:R-:W-:-:S04]  /*59f0*/  LOP3.LUT R0, R3, 0x7fffffff, RZ, 0xc0, !PT ;  /* 0x7fffffff03007812 */ /* 0x000fc800078ec0ff */
[----:B------:R-:W-:-:S13]  /*5a00*/  ISETP.GT.U32.AND P0, PT, R0, 0x437fffff, PT ;  /* 0x437fffff0000780c */ /* 0x000fda0003f04070 */
[----:B------:R-:W-:Y:S05]  /*5a10*/  @P0 BRA `(.L_x_458) ;  /* 0x00000000003c0947 */ /* 0x000fea0003800000 */
[----:B------:R-:W-:-:S13]  /*5a20*/  ISETP.GT.U32.AND P0, PT, R0, 0x3bffffff, PT ;  /* 0x3bffffff0000780c */ /* 0x000fda0003f04070 */
[----:B------:R-:W-:Y:S05]  /*5a30*/  @P0 BRA `(.L_x_459) ;  /* 0x0000000000140947 */ /* 0x000fea0003800000 */
[----:B------:R-:W-:Y:S01]  /*5a40*/  FADD.FTZ R0, R0, 8192 ;  /* 0x4600000000007421 */ /* 0x000fe20000010000 */
[----:B------:R-:W-:-:S04]  /*5a50*/  PRMT R4, RZ, 0x7610, R4 ;  /* 0x00007610ff047816 */ /* 0x000fc80000000004 */
[----:B------:R-:W-:-:S13]  /*5a60*/  LOP3.LUT P0, R0, R0, 0xff, RZ, 0xc0, !PT ;  /* 0x000000ff00007812 */ /* 0x000fda000780c0ff */
[----:B------:R-:W-:Y:S05]  /*5a70*/  @!P0 BRA `(.L_x_458) ;  /* 0x0000000000248947 */ /* 0x000fea0003800000 */
[----:B------:R-:W-:Y:S05]  /*5a80*/  BRA `(.L_x_460) ;  /* 0x0000000000147947 */ /* 0x000fea0003800000 */
.L_x_459:
[----:B------:R-:W-:-:S04]  /*5a90*/  SHF.R.U32.HI R0, RZ, 0x14, R3 ;  /* 0x00000014ff007819 */ /* 0x000fc80000011603 */
[----:B------:R-:W-:-:S04]  /*5aa0*/  LOP3.LUT R0, R0, 0x1, RZ, 0xc0, !PT ;  /* 0x0000000100007812 */ /* 0x000fc800078ec0ff */
[----:B------:R-:W-:-:S04]  /*5ab0*/  IADD3 R0, PT, PT, R3, 0x487ffff, R0 ;  /* 0x0487ffff03007810 */ /* 0x000fc80007ffe000 */
[----:B------:R-:W-:-:S04]  /*5ac0*/  SHF.R.U32.HI R0, RZ, 0x14, R0 ;  /* 0x00000014ff007819 */ /* 0x000fc80000011600 */
[----:B------:R-:W-:-:S07]  /*5ad0*/  LOP3.LUT R0, R0, 0xff, RZ, 0xc0, !PT ;  /* 0x000000ff00007812 */ /* 0x000fce00078ec0ff */
.L_x_460:
[----:B------:R-:W-:-:S04]  /*5ae0*/  SHF.R.U32.HI R3, RZ, 0x18, R3 ;  /* 0x00000018ff037819 */ /* 0x000fc80000011603 */
[----:B------:R-:W-:-:S04]  /*5af0*/  LOP3.LUT R0, R0, 0x80, R3, 0xf8, !PT ;  /* 0x0000008000007812 */ /* 0x000fc800078ef803 */
[----:B------:R-:W-:-:S07]  /*5b00*/  PRMT R4, R0, 0x7610, R4 ;  /* 0x0000761000047816 */ /* 0x000fce0000000004 */
.L_x_458:
[----:B------:R-:W-:Y:S05]  /*5b10*/  BSYNC.RECONVERGENT B0 ;  /* 0x0000000000007941 */ /* 0x000fea0003800200 */
.L_x_457:
[----:B------:R0:W-:Y:S01]  /*5b20*/  STG.E.U8 desc[UR36][R8.64], R4 ;  /* 0x0000000408007986 */ /* 0x0001e2000c101124 */
[----:B------:R-:W-:Y:S01]  /*5b30*/  IMAD.MOV.U32 R25, RZ, RZ, R23 ;  /* 0x000000ffff197224 */ /* 0x000fe200078e0017 */
[----:B------:R-:W-:Y:S06]  /*5b40*/  BRA `(.L_x_433) ;  /* 0x00000004002c7947 */ /* 0x000fec0003800000 */
.L_x_455:
        /* <DEDUP_REMOVED lines=13> */
.L_x_463:
[----:B------:R-:W-:-:S04]  /*5c20*/  SHF.R.U32.HI R0, RZ, 0x15, R3 ;  /* 0x00000015ff007819 */ /* 0x000fc80000011603 */
[----:B------:R-:W-:-:S04]  /*5c30*/  LOP3.LUT R0, R0, 0x1, RZ, 0xc0, !PT ;  /* 0x0000000100007812 */ /* 0x000fc800078ec0ff */
[----:B------:R-:W-:-:S04]  /*5c40*/  IADD3 R0, PT, PT, R3, 0x88fffff, R0 ;  /* 0x088fffff03007810 */ /* 0x000fc80007ffe000 */
[----:B------:R-:W-:-:S04]  /*5c50*/  SHF.R.U32.HI R0, RZ, 0x15, R0 ;  /* 0x00000015ff007819 */ /* 0x000fc80000011600 */
[----:B------:R-:W-:-:S07]  /*5c60*/  LOP3.LUT R0, R0, 0xff, RZ, 0xc0, !PT ;  /* 0x000000ff00007812 */ /* 0x000fce00078ec0ff */
.L_x_464:
[----:B------:R-:W-:-:S04]  /*5c70*/  SHF.R.U32.HI R3, RZ, 0x18, R3 ;  /* 0x00000018ff037819 */ /* 0x000fc80000011603 */
[----:B------:R-:W-:-:S04]  /*5c80*/  LOP3.LUT R0, R0, 0x80, R3, 0xf8, !PT ;  /* 0x0000008000007812 */ /* 0x000fc800078ef803 */
[----:B------:R-:W-:-:S07]  /*5c90*/  PRMT R4, R0, 0x7610, R4 ;  /* 0x0000761000047816 */ /* 0x000fce0000000004 */
.L_x_462:
[----:B------:R-:W-:Y:S05]  /*5ca0*/  BSYNC.RECONVERGENT B0 ;  /* 0x0000000000007941 */ /* 0x000fea0003800200 */
.L_x_461:
[----:B------:R0:W-:Y:S01]  /*5cb0*/  STG.E.U8 desc[UR36][R8.64], R4 ;  /* 0x0000000408007986 */ /* 0x0001e2000c101124 */
[----:B------:R-:W-:Y:S01]  /*5cc0*/  IMAD.MOV.U32 R25, RZ, RZ, R23 ;  /* 0x000000ffff197224 */ /* 0x000fe200078e0017 */
[----:B------:R-:W-:Y:S06]  /*5cd0*/  BRA `(.L_x_433) ;  /* 0x0000000000c87947 */ /* 0x000fec0003800000 */
.L_x_454:
[----:B------:R-:W-:-:S13]  /*5ce0*/  ISETP.NE.AND P0, PT, R0, 0x1c, PT ;  /* 0x0000001c0000780c */ /* 0x000fda0003f05270 */
[----:B------:R-:W-:Y:S05]  /*5cf0*/  @!P0 BRA `(.L_x_465) ;  /* 0x0000000000b08947 */ /* 0x000fea0003800000 */
[----:B------:R-:W-:-:S13]  /*5d00*/  ISETP.NE.AND P0, PT, R0, 0x1d, PT ;  /* 0x0000001d0000780c */ /* 0x000fda0003f05270 */
[----:B------:R-:W-:Y:S05]  /*5d10*/  @!P0 BRA `(.L_x_466) ;  /* 0x0000000000948947 */ /* 0x000fea0003800000 */
[----:B------:R-:W-:-:S13]  /*5d20*/  ISETP.NE.AND P0, PT, R0, 0x2c, PT ;  /* 0x0000002c0000780c */ /* 0x000fda0003f05270 */
[----:B------:R-:W-:Y:S05]  /*5d30*/  @!P0 BRA `(.L_x_467) ;  /* 0x0000000000488947 */ /* 0x000fea0003800000 */
.L_x_438:
[----:B------:R-:W-:Y:S01]  /*5d40*/  MOV R14, 0x0 ;  /* 0x00000000000e7802 */ /* 0x000fe20000000f00 */
[----:B------:R-:W0:Y:S01]  /*5d50*/  LDCU.64 UR6, c[0x4][0x128] ;  /* 0x01002500ff0677ac */ /* 0x000e220008000a00 */
[----:B------:R-:W-:Y:S02]  /*5d60*/  IMAD.MOV.U32 R8, RZ, RZ, 0x65 ;  /* 0x00000065ff087424 */ /* 0x000fe400078e00ff */
[----:B------:R-:W-:Y:S01]  /*5d70*/  IMAD.MOV.U32 R12, RZ, RZ, 0x1 ;  /* 0x00000001ff0c7424 */ /* 0x000fe200078e00ff */
[----:B------:R-:W1:Y:S01]  /*5d80*/  LDCU.64 UR8, c[0x4][0x130] ;  /* 0x01002600ff0877ac */ /* 0x000e620008000a00 */
[----:B------:R-:W2:Y:S01]  /*5d90*/  LDC.64 R14, c[0x4][R14] ;  /* 0x010000000e0e7b82 */ /* 0x000ea20000000a00 */
[----:B------:R-:W-:Y:S01]  /*5da0*/  IMAD.MOV.U32 R13, RZ, RZ, RZ ;  /* 0x000000ffff0d7224 */ /* 0x000fe200078e00ff */
[----:B------:R-:W4:Y:S01]  /*5db0*/  LDCU.64 UR4, c[0x4][0x40] ;  /* 0x01000800ff0477ac */ /* 0x000f220008000a00 */
[----:B0-----:R-:W-:Y:S02]  /*5dc0*/  IMAD.U32 R4, RZ, RZ, UR6 ;  /* 0x00000006ff047e24 */ /* 0x001fe4000f8e00ff */
[----:B------:R-:W-:-:S02]  /*5dd0*/  IMAD.U32 R5, RZ, RZ, UR7 ;  /* 0x00000007ff057e24 */ /* 0x000fc4000f8e00ff */
[----:B-1----:R-:W-:Y:S02]  /*5de0*/  IMAD.U32 R6, RZ, RZ, UR8 ;  /* 0x00000008ff067e24 */ /* 0x002fe4000f8e00ff */
[----:B------:R-:W-:Y:S02]  /*5df0*/  IMAD.U32 R7, RZ, RZ, UR9 ;  /* 0x00000009ff077e24 */ /* 0x000fe4000f8e00ff */
[----:B----4-:R-:W-:Y:S02]  /*5e00*/  IMAD.U32 R10, RZ, RZ, UR4 ;  /* 0x00000004ff0a7e24 */ /* 0x010fe4000f8e00ff */
[----:B------:R-:W-:-:S07]  /*5e10*/  IMAD.U32 R11, RZ, RZ, UR5 ;  /* 0x00000005ff0b7e24 */ /* 0x000fce000f8e00ff */
[----:B------:R-:W-:-:S07]  /*5e20*/  LEPC R20, `(.L_x_468) ;  /* 0x000000001014794e */ /* 0x000fce0000000000 */
[----:B--23--:R-:W-:Y:S05]  /*5e30*/  CALL.ABS.NOINC R14 ;  /* 0x000000000e007343 */ /* 0x00cfea0003c00000 */
.L_x_468:
[----:B------:R-:W-:Y:S01]  /*5e40*/  IMAD.MOV.U32 R25, RZ, RZ, R23 ;  /* 0x000000ffff197224 */ /* 0x000fe200078e0017 */
[----:B------:R-:W-:Y:S06]  /*5e50*/  BRA `(.L_x_433) ;  /* 0x0000000000687947 */ /* 0x000fec0003800000 */
.L_x_467:
[----:B------:R-:W-:Y:S02]  /*5e60*/  IMAD.U32 R4, R3, 0x10000, RZ ;  /* 0x0001000003047824 */ /* 0x000fe400078e00ff */
[----:B------:R-:W-:-:S03]  /*5e70*/  IMAD.MOV.U32 R25, RZ, RZ, R23 ;  /* 0x000000ffff197224 */ /* 0x000fc600078e0017 */
[----:B------:R-:W-:-:S04]  /*5e80*/  SHF.R.U32.HI R5, RZ, 0x17, R4 ;  /* 0x00000017ff057819 */ /* 0x000fc80000011604 */
[----:B------:R-:W-:-:S04]  /*5e90*/  LOP3.LUT R3, R5, 0xff, RZ, 0xc0, !PT ;  /* 0x000000ff05037812 */ /* 0x000fc800078ec0ff */
[----:B------:R-:W-:-:S13]  /*5ea0*/  ISETP.NE.AND P2, PT, R3, 0xff, PT ;  /* 0x000000ff0300780c */ /* 0x000fda0003f45270 */
[--C-:B------:R-:W-:Y:S02]  /*5eb0*/  @P2 SHF.R.U32.HI R0, RZ, 0x16, R4.reuse ;  /* 0x00000016ff002819 */ /* 0x100fe40000011604 */
[----:B------:R-:W-:Y:S01]  /*5ec0*/  @P2 LOP3.LUT P0, RZ, R3, 0x3fffff, R4, 0xf8, !PT ;  /* 0x003fffff03ff2812 */ /* 0x000fe2000780f804 */
[----:B------:R-:W-:Y:S01]  /*5ed0*/  IMAD.MOV.U32 R3, RZ, RZ, 0xff ;  /* 0x000000ffff037424 */ /* 0x000fe200078e00ff */
[----:B------:R-:W-:-:S04]  /*5ee0*/  @P2 LOP3.LUT R0, R0, 0x1, RZ, 0xc0, !PT ;  /* 0x0000000100002812 */ /* 0x000fc800078ec0ff */
[----:B------:R-:W-:Y:S01]  /*5ef0*/  @P2 ISETP.EQ.U32.AND P1, PT, R0, 0x1, P0 ;  /* 0x000000010000280c */ /* 0x000fe20000722070 */
[----:B------:R-:W-:Y:S01]  /*5f00*/  @P2 VIADD R0, R5, 0x1 ;  /* 0x0000000105002836 */ /* 0x000fe20000000000 */
[----:B------:R-:W-:Y:S02]  /*5f10*/  PLOP3.LUT P0, PT, PT, PT, PT, 0x80, 0x8 ;  /* 0x000000000008781c */ /* 0x000fe40003f0f070 */
[----:B------:R-:W-:-:S13]  /*5f20*/  @P2 PLOP3.LUT P0, PT, P1, PT, PT, 0x80, 0x8 ;  /* 0x000000000008281c */ /* 0x000fda0000f0f070 */
[----:B------:R-:W-:-:S04]  /*5f30*/  @!P0 IMAD.MOV R0, RZ, RZ, R5 ;  /* 0x000000ffff008224 */ /* 0x000fc800078e0205 */
[----:B------:R-:W-:-:S05]  /*5f40*/  @P2 IMAD.MOV.U32 R3, RZ, RZ, R0 ;  /* 0x000000ffff032224 */ /* 0x000fca00078e0000 */
[----:B------:R0:W-:Y:S01]  /*5f50*/  STG.E.U8 desc[UR36][R8.64], R3 ;  /* 0x0000000308007986 */ /* 0x0001e2000c101124 */
[----:B------:R-:W-:Y:S05]  /*5f60*/  BRA `(.L_x_433) ;  /* 0x0000000000247947 */ /* 0x000fea0003800000 */
.L_x_466:
[----:B------:R-:W-:Y:S02]  /*5f70*/  IMAD.U32 R4, R3, 0x10000, RZ ;  /* 0x0001000003047824 */ /* 0x000fe400078e00ff */
[----:B------:R-:W-:-:S04]  /*5f80*/  IMAD.MOV.U32 R25, RZ, RZ, R23 ;  /* 0x000000ffff197224 */ /* 0x000fc800078e0017 */
[----:B------:R-:W0:Y:S02]  /*5f90*/  F2I.U64.TRUNC R4, R4 ;  /* 0x0000000400047311 */ /* 0x000e24000020d800 */
[----:B0-----:R0:W-:Y:S01]  /*5fa0*/  STG.E.64 desc[UR36][R8.64], R4 ;  /* 0x0000000408007986 */ /* 0x0011e2000c101b24 */
[----:B------:R-:W-:Y:S05]  /*5fb0*/  BRA `(.L_x_433) ;  /* 0x0000000000107947 */ /* 0x000fea0003800000 */
.L_x_465:
[----:B------:R-:W-:Y:S02]  /*5fc0*/  IMAD.U32 R3, R3, 0x10000, RZ ;  /* 0x0001000003037824 */ /* 0x000fe400078e00ff */
[----:B------:R-:W-:-:S04]  /*5fd0*/  IMAD.MOV.U32 R25, RZ, RZ, R23 ;  /* 0x000000ffff197224 */ /* 0x000fc800078e0017 */
[----:B------:R-:W0:Y:S02]  /*5fe0*/  F2I.FTZ.U32.TRUNC.NTZ R3, R3 ;  /* 0x0000000300037305 */ /* 0x000e24000021f000 */
[----:B0-----:R0:W-:Y:S02]  /*5ff0*/  STG.E desc[UR36][R8.64], R3 ;  /* 0x0000000308007986 */ /* 0x0011e4000c101924 */
.L_x_433:
[----:B------:R-:W-:Y:S05]  /*6000*/  BSYNC.RECONVERGENT B6 ;  /* 0x0000000000067941 */ /* 0x000fea0003800200 */
.L_x_432:
[----:B------:R-:W-:Y:S01]  /*6010*/  ISETP.GE.AND P0, PT, R25, R16, PT ;  /* 0x000000101900720c */ /* 0x000fe20003f06270 */
[----:B------:R-:W-:-:S12]  /*6020*/  BSSY.RECONVERGENT B6, `(.L_x_469) ;  /* 0x00001f0000067945 */ /* 0x000fd80003800200 */
[----:B------:R-:W-:Y:S05]  /*6030*/  @P0 BRA `(.L_x_470) ;  /* 0x0000001c00b80947 */ /* 0x000fea0003800000 */
[----:B------:R-:W1:Y:S01]  /*6040*/  LDCU UR4, c[0x0][0x3a8] ;  /* 0x00007500ff0477ac */ /* 0x000e620008000800 */
[----:B0-----:R-:W0:Y:S01]  /*6050*/  LDC.64 R8, c[0x0][0x388] ;  /* 0x0000e200ff087b82 */ /* 0x001e220000000a00 */
[----:B-----5:R-:W-:Y:S01]  /*6060*/  IMAD R0, R2, 0x200, R25 ;  /* 0x0000020002007824 */ /* 0x020fe200078e0219 */
[----:B--2---:R-:W-:-:S03]  /*6070*/  PRMT R4, R17, 0x9910, RZ ;  /* 0x0000991011047816 */ /* 0x004fc600000000ff */
[----:B-1----:R-:W-:Y:S02]  /*6080*/  IMAD R3, R0, UR4, RZ ;  /* 0x0000000400037c24 */ /* 0x002fe4000f8e02ff */
        /* <DEDUP_REMOVED lines=13> */
[----:B---3--:R-:W-:-:S04]  /*6160*/  IMAD.U32 R22, R22, 0x10000, RZ ;  /* 0x0001000016167824 */ /* 0x008fc800078e00ff */
[----:B------:R-:W0:Y:S02]  /*6170*/  F2I.FTZ.TRUNC.NTZ R3, R22 ;  /* 0x0000001600037305 */ /* 0x000e24000021f100 */
[----:B0-----:R0:W-:Y:S01]  /*6180*/  STG.E.U8 desc[UR36][R8.64], R3 ;  /* 0x0000000308007986 */ /* 0x0011e2000c101124 */
[----:B------:R-:W-:Y:S05]  /*6190*/  BRA `(.L_x_476) ;  /* 0x0000000c007c7947 */ /* 0x000fea0003800000 */
.L_x_474:
[----:B---34-:R-:W-:-:S06]  /*61a0*/  IMAD.U32 R5, R22, 0x10000, RZ ;  /* 0x0001000016057824 */ /* 0x018fcc00078e00ff */
[----:B------:R-:W0:Y:S02]  /*61b0*/  F2I.S64.TRUNC R4, R5 ;  /* 0x0000000500047311 */ /* 0x000e24000020d900 */
[----:B0-----:R3:W-:Y:S01]  /*61c0*/  STG.E.U8 desc[UR36][R8.64], R4 ;  /* 0x0000000408007986 */ /* 0x0017e2000c101124 */
[----:B------:R-:W-:Y:S05]  /*61d0*/  BRA `(.L_x_476) ;  /* 0x0000000c006c7947 */ /* 0x000fea0003800000 */
.L_x_473:
[----:B------:R-:W-:-:S13]  /*61e0*/  ISETP.NE.AND P0, PT, R0, 0x2, PT ;  /* 0x000000020000780c */ /* 0x000fda0003f05270 */
[----:B------:R-:W-:Y:S05]  /*61f0*/  @!P0 BRA `(.L_x_477) ;  /* 0x0000000000308947 */ /* 0x000fea0003800000 */
[----:B------:R-:W-:-:S13]  /*6200*/  ISETP.NE.AND P0, PT, R0, 0x3, PT ;  /* 0x000000030000780c */ /* 0x000fda0003f05270 */
[----:B------:R-:W-:Y:S05]  /*6210*/  @!P0 BRA `(.L_x_478) ;  /* 0x0000000000188947 */ /* 0x000fea0003800000 */
[----:B------:R-:W-:-:S13]  /*6220*/  ISETP.NE.AND P0, PT, R0, 0x4, PT ;  /* 0x000000040000780c */ /* 0x000fda0003f05270 */
[----:B------:R-:W-:Y:S05]  /*6230*/  @P0 BRA `(.L_x_475) ;  /* 0x0000000800780947 */ /* 0x000fea0003800000 */
[----:B---3--:R-:W-:-:S06]  /*6240*/  IMAD.U32 R4, R22, 0x10000, RZ ;  /* 0x0001000016047824 */ /* 0x008fcc00078e00ff */
[----:B----4-:R-:W0:Y:S02]  /*6250*/  F2I.S64.TRUNC R4, R4 ;  /* 0x0000000400047311 */ /* 0x010e24000020d900 */
[----:B0-----:R1:W-:Y:S01]  /*6260*/  STG.E.64 desc[UR36][R8.64], R4 ;  /* 0x0000000408007986 */ /* 0x0013e2000c101b24 */
[----:B------:R-:W-:Y:S05]  /*6270*/  BRA `(.L_x_476) ;  /* 0x0000000c00447947 */ /* 0x000fea0003800000 */
.L_x_478:
[----:B---3--:R-:W-:-:S04]  /*6280*/  IMAD.U32 R22, R22, 0x10000, RZ ;  /* 0x0001000016167824 */ /* 0x008fc800078e00ff */
[----:B------:R-:W0:Y:S02]  /*6290*/  F2I.FTZ.TRUNC.NTZ R3, R22 ;  /* 0x0000001600037305 */ /* 0x000e24000021f100 */
[----:B0-----:R2:W-:Y:S01]  /*62a0*/  STG.E desc[UR36][R8.64], R3 ;  /* 0x0000000308007986 */ /* 0x0015e2000c101924 */
[----:B------:R-:W-:Y:S05]  /*62b0*/  BRA `(.L_x_476) ;  /* 0x0000000c00347947 */ /* 0x000fea0003800000 */
.L_x_477:
[----:B---3--:R-:W-:-:S04]  /*62c0*/  IMAD.U32 R22, R22, 0x10000, RZ ;  /* 0x0001000016167824 */ /* 0x008fc800078e00ff */
[----:B------:R-:W0:Y:S02]  /*62d0*/  F2I.FTZ.TRUNC.NTZ R3, R22 ;  /* 0x0000001600037305 */ /* 0x000e24000021f100 */
[----:B0-----:R0:W-:Y:S01]  /*62e0*/  STG.E.U16 desc[UR36][R8.64], R3 ;  /* 0x0000000308007986 */ /* 0x0011e2000c101524 */
[----:B------:R-:W-:Y:S05]  /*62f0*/  BRA `(.L_x_476) ;  /* 0x0000000c00247947 */ /* 0x000fea0003800000 */
.L_x_472:
[----:B------:R-:W-:-:S13]  /*6300*/  ISETP.GT.AND P0, PT, R0, 0x6, PT ;  /* 0x000000060000780c */ /* 0x000fda0003f04270 */
[----:B------:R-:W-:Y:S05]  /*6310*/  @P0 BRA `(.L_x_479) ;  /* 0x00000000002c0947 */ /* 0x000fea0003800000 */
[----:B------:R-:W-:-:S13]  /*6320*/  ISETP.NE.AND P0, PT, R0, 0x5, PT ;  /* 0x000000050000780c */ /* 0x000fda0003f05270 */
[----:B------:R-:W-:Y:S05]  /*6330*/  @!P0 BRA `(.L_x_480) ;  /* 0x0000000000148947 */ /* 0x000fea0003800000 */
[----:B------:R-:W-:-:S13]  /*6340*/  ISETP.NE.AND P0, PT, R0, 0x6, PT ;  /* 0x000000060000780c */ /* 0x000fda0003f05270 */
[----:B------:R-:W-:Y:S05]  /*6350*/  @P0 BRA `(.L_x_475) ;  /* 0x0000000800300947 */ /* 0x000fea0003800000 */
[----:B---3--:R-:W-:-:S05]  /*6360*/  IMAD.U32 R3, R22, 0x10000, RZ ;  /* 0x0001000016037824 */ /* 0x008fca00078e00ff */
[----:B------:R0:W-:Y:S01]  /*6370*/  STG.E desc[UR36][R8.64], R3 ;  /* 0x0000000308007986 */ /* 0x0001e2000c101924 */
[----:B------:R-:W-:Y:S05]  /*6380*/  BRA `(.L_x_476) ;  /* 0x0000000c00007947 */ /* 0x000fea0003800000 */
.L_x_480:
[----:B---3--:R-:W-:-:S05]  /*6390*/  IMAD.U32 R0, R22, 0x10000, RZ ;  /* 0x0001000016007824 */ /* 0x008fca00078e00ff */
[----:B------:R-:W-:-:S05]  /*63a0*/  F2FP.F16.F32.PACK_AB R0, RZ, R0 ;  /* 0x00000000ff00723e */ /* 0x000fca00000000ff */
[----:B------:R0:W-:Y:S01]  /*63b0*/  STG.E.U16 desc[UR36][R8.64], R0 ;  /* 0x0000000008007986 */ /* 0x0001e2000c101524 */
[----:B------:R-:W-:Y:S05]  /*63c0*/  BRA `(.L_x_476) ;  /* 0x0000000800f07947 */ /* 0x000fea0003800000 */
.L_x_479:
[----:B------:R-:W-:-:S13]  /*63d0*/  ISETP.NE.AND P0, PT, R0, 0x7, PT ;  /* 0x000000070000780c */ /* 0x000fda0003f05270 */
[----:B------:R-:W-:Y:S05]  /*63e0*/  @!P0 BRA `(.L_x_481) ;  /* 0x0000000000348947 */ /* 0x000fea0003800000 */
[----:B------:R-:W-:-:S13]  /*63f0*/  ISETP.NE.AND P0, PT, R0, 0x8, PT ;  /* 0x000000080000780c */ /* 0x000fda0003f05270 */
[----:B------:R-:W-:Y:S05]  /*6400*/  @!P0 BRA `(.L_x_482) ;  /* 0x0000000000188947 */ /* 0x000fea0003800000 */
[----:B------:R-:W-:-:S13]  /*6410*/  ISETP.NE.AND P0, PT, R0, 0x9, PT ;  /* 0x000000090000780c */ /* 0x000fda0003f05270 */
[----:B------:R-:W-:Y:S05]  /*6420*/  @P0 BRA `(.L_x_475) ;  /* 0x0000000400fc0947 */ /* 0x000fea0003800000 */
[----:B---3--:R-:W-:Y:S02]  /*6430*/  IMAD.U32 R22, R22, 0x10000, RZ ;  /* 0x0001000016167824 */ /* 0x008fe400078e00ff */
[----:B------:R-:W-:-:S05]  /*6440*/  IMAD.MOV.U32 R23, RZ, RZ, RZ ;  /* 0x000000ffff177224 */ /* 0x000fca00078e00ff */
[----:B------:R0:W-:Y:S01]  /*6450*/  STG.E.64 desc[UR36][R8.64], R22 ;  /* 0x0000001608007986 */ /* 0x0001e2000c101b24 */
[----:B------:R-:W-:Y:S05]  /*6460*/  BRA `(.L_x_476) ;  /* 0x0000000800c87947 */ /* 0x000fea0003800000 */
.L_x_482:
[----:B---3--:R-:W-:-:S05]  /*6470*/  IMAD.U32 R22, R22, 0x10000, RZ ;  /* 0x0001000016167824 */ /* 0x008fca00078e00ff */
[----:B------:R-:W-:-:S04]  /*6480*/  F2FP.F16.F32.PACK_AB R3, RZ, R22 ;  /* 0x00000016ff03723e */ /* 0x000fc800000000ff */
[----:B------:R-:W-:-:S05]  /*6490*/  PRMT R3, R3, 0x5410, RZ ;  /* 0x0000541003037816 */ /* 0x000fca00000000ff */
[----:B------:R0:W-:Y:S01]  /*64a0*/  STG.E desc[UR36][R8.64], R3 ;  /* 0x0000000308007986 */ /* 0x0001e2000c101924 */
[----:B------:R-:W-:Y:S05]  /*64b0*/  BRA `(.L_x_476) ;  /* 0x0000000800b47947 */ /* 0x000fea0003800000 */
.L_x_481:
[----:B---3--:R-:W-:-:S04]  /*64c0*/  IMAD.U32 R4, R22, 0x10000, RZ ;  /* 0x0001000016047824 */ /* 0x008fc800078e00ff */
[----:B------:R-:W-:-:S06]  /*64d0*/  FMUL.FTZ R4, R4, 1 ;  /* 0x3f80000004047820 */ /* 0x000fcc0000410000 */
[----:B----4-:R-:W0:Y:S02]  /*64e0*/  F2F.F64.F32 R4, R4 ;  /* 0x0000000400047310 */ /* 0x010e240000201800 */
[----:B0-----:R0:W-:Y:S01]  /*64f0*/  STG.E.64 desc[UR36][R8.64], R4 ;  /* 0x0000000408007986 */ /* 0x0011e2000c101b24 */
[----:B------:R-:W-:Y:S05]  /*6500*/  BRA `(.L_x_476) ;  /* 0x0000000800a07947 */ /* 0x000fea0003800000 */
.L_x_471:
[----:B------:R-:W-:-:S13]  /*6510*/  ISETP.GT.AND P0, PT, R0, 0x18, PT ;  /* 0x000000180000780c */ /* 0x000fda0003f04270 */
[----:B------:R-:W-:Y:S05]  /*6520*/  @!P0 BRA `(.L_x_483) ;  /* 0x0000000400608947 */ /* 0x000fea0003800000 */
        /* <DEDUP_REMOVED lines=8> */
[----:B---3--:R-:W-:-:S06]  /*65b0*/  IMAD.U32 R3, R22, 0x10000, RZ ;  /* 0x0001000016037824 */ /* 0x008fcc00078e00ff */
[----:B------:R-:W0:Y:S02]  /*65c0*/  F2I.FTZ.U32.TRUNC.NTZ R3, R3 ;  /* 0x0000000300037305 */ /* 0x000e24000021f000 */
[----:B0-----:R0:W-:Y:S01]  /*65d0*/  STG.E.U16 desc[UR36][R8.64], R3 ;  /* 0x0000000308007986 */ /* 0x0011e2000c101524 */
[----:B------:R-:W-:Y:S05]  /*65e0*/  BRA `(.L_x_476) ;  /* 0x0000000800687947 */ /* 0x000fea0003800000 */
.L_x_486:
[----:B---34-:R-:W-:Y:S01]  /*65f0*/  IMAD.U32 R5, R22, 0x10000, RZ ;  /* 0x0001000016057824 */ /* 0x018fe200078e00ff */
[----:B------:R-:W-:Y:S01]  /*6600*/  BSSY.RECONVERGENT B0, `(.L_x_487) ;  /* 0x0000013000007945 */ /* 0x000fe20003800200 */
[----:B------:R-:W-:-:S03]  /*6610*/  IMAD.MOV.U32 R4, RZ, RZ, 0x80 ;  /* 0x00000080ff047424 */ /* 0x000fc600078e00ff */
        /* <DEDUP_REMOVED lines=14> */
.L_x_489:
[----:B------:R-:W-:-:S04]  /*6700*/  SHF.R.U32.HI R3, RZ, 0x18, R5 ;  /* 0x00000018ff037819 */ /* 0x000fc80000011605 */
[----:B------:R-:W-:-:S04]  /*6710*/  LOP3.LUT R0, R0, 0x80, R3, 0xf8, !PT ;  /* 0x0000008000007812 */ /* 0x000fc800078ef803 */
[----:B------:R-:W-:-:S07]  /*6720*/  PRMT R4, R0, 0x7610, R4 ;  /* 0x0000761000047816 */ /* 0x000fce0000000004 */
.L_x_488:
[----:B------:R-:W-:Y:S05]  /*6730*/  BSYNC.RECONVERGENT B0 ;  /* 0x0000000000007941 */ /* 0x000fea0003800200 */
.L_x_487:
[----:B------:R0:W-:Y:S01]  /*6740*/  STG.E.U8 desc[UR36][R8.64], R4 ;  /* 0x0000000408007986 */ /* 0x0001e2000c101124 */
[----:B------:R-:W-:Y:S05]  /*6750*/  BRA `(.L_x_476) ;  /* 0x00000008000c7947 */ /* 0x000fea0003800000 */
.L_x_485:
        /* <DEDUP_REMOVED lines=17> */
.L_x_492:
[----:B------:R-:W-:-:S04]  /*6870*/  SHF.R.U32.HI R3, RZ, 0x18, R5 ;  /* 0x00000018ff037819 */ /* 0x000fc80000011605 */
[----:B------:R-:W-:-:S04]  /*6880*/  LOP3.LUT R0, R0, 0x80, R3, 0xf8, !PT ;  /* 0x0000008000007812 */ /* 0x000fc800078ef803 */
[----:B------:R-:W-:-:S07]  /*6890*/  PRMT R4, R0, 0x7610, R4 ;  /* 0x0000761000047816 */ /* 0x000fce0000000004 */
.L_x_491:
[----:B------:R-:W-:Y:S05]  /*68a0*/  BSYNC.RECONVERGENT B0 ;  /* 0x0000000000007941 */ /* 0x000fea0003800200 */
.L_x_490:
[----:B------:R0:W-:Y:S01]  /*68b0*/  STG.E.U8 desc[UR36][R8.64], R4 ;  /* 0x0000000408007986 */ /* 0x0001e2000c101124 */
[----:B------:R-:W-:Y:S05]  /*68c0*/  BRA `(.L_x_476) ;  /* 0x0000000400b07947 */ /* 0x000fea0003800000 */
.L_x_484:
[----:B------:R-:W-:-:S13]  /*68d0*/  ISETP.NE.AND P0, PT, R0, 0x1c, PT ;  /* 0x0000001c0000780c */ /* 0x000fda0003f05270 */
[----:B------:R-:W-:Y:S05]  /*68e0*/  @!P0 BRA `(.L_x_493) ;  /* 0x0000000000608947 */ /* 0x000fea0003800000 */
[----:B------:R-:W-:-:S13]  /*68f0*/  ISETP.NE.AND P0, PT, R0, 0x1d, PT ;  /* 0x0000001d0000780c */ /* 0x000fda0003f05270 */
[----:B------:R-:W-:Y:S05]  /*6900*/  @!P0 BRA `(.L_x_494) ;  /* 0x0000000000488947 */ /* 0x000fea0003800000 */
[----:B------:R-:W-:-:S13]  /*6910*/  ISETP.NE.AND P0, PT, R0, 0x2c, PT ;  /* 0x0000002c0000780c */ /* 0x000fda0003f05270 */
[----:B------:R-:W-:Y:S05]  /*6920*/  @P0 BRA `(.L_x_475) ;  /* 0x0000000000bc0947 */ /* 0x000fea0003800000 */
[----:B---3--:R-:W-:-:S05]  /*6930*/  IMAD.U32 R22, R22, 0x10000, RZ ;  /* 0x0001000016167824 */ /* 0x008fca00078e00ff */
        /* <DEDUP_REMOVED lines=15> */
.L_x_494:
[----:B---3--:R-:W-:-:S06]  /*6a30*/  IMAD.U32 R4, R22, 0x10000, RZ ;  /* 0x0001000016047824 */ /* 0x008fcc00078e00ff */
[----:B----4-:R-:W0:Y:S02]  /*6a40*/  F2I.U64.TRUNC R4, R4 ;  /* 0x0000000400047311 */ /* 0x010e24000020d800 */
[----:B0-----:R0:W-:Y:S01]  /*6a50*/  STG.E.64 desc[UR36][R8.64], R4 ;  /* 0x0000000408007986 */ /* 0x0011e2000c101b24 */
[----:B------:R-:W-:Y:S05]  /*6a60*/  BRA `(.L_x_476) ;  /* 0x0000000400487947 */ /* 0x000fea0003800000 */
.L_x_493:
[----:B---3--:R-:W-:-:S04]  /*6a70*/  IMAD.U32 R22, R22, 0x10000, RZ ;  /* 0x0001000016167824 */ /* 0x008fc800078e00ff */
[----:B------:R-:W0:Y:S02]  /*6a80*/  F2I.FTZ.U32.TRUNC.NTZ R3, R22 ;  /* 0x0000001600037305 */ /* 0x000e24000021f000 */
[----:B0-----:R0:W-:Y:S01]  /*6a90*/  STG.E desc[UR36][R8.64], R3 ;  /* 0x0000000308007986 */ /* 0x0011e2000c101924 */
[----:B------:R-:W-:Y:S05]  /*6aa0*/  BRA `(.L_x_476) ;  /* 0x0000000400387947 */ /* 0x000fea0003800000 */
.L_x_483:
[----:B------:R-:W-:-:S13]  /*6ab0*/  ISETP.GT.AND P0, PT, R0, 0xe, PT ;  /* 0x0000000e0000780c */ /* 0x000fda0003f04270 */
[----:B------:R-:W-:Y:S05]  /*6ac0*/  @P0 BRA `(.L_x_495) ;  /* 0x00000000003c0947 */ /* 0x000fea0003800000 */
[----:B------:R-:W-:-:S13]  /*6ad0*/  ISETP.NE.AND P0, PT, R0, 0xa, PT ;  /* 0x0000000a0000780c */ /* 0x000fda0003f05270 */
[----:B------:R-:W-:Y:S05]  /*6ae0*/  @!P0 BRA `(.L_x_496) ;  /* 0x00000000001c8947 */ /* 0x000fea0003800000 */
[----:B------:R-:W-:-:S13]  /*6af0*/  ISETP.NE.AND P0, PT, R0, 0xb, PT ;  /* 0x0000000b0000780c */ /* 0x000fda0003f05270 */
[----:B------:R-:W-:Y:S05]  /*6b00*/  @P0 BRA `(.L_x_475) ;  /* 0x0000000000440947 */ /* 0x000fea0003800000 */
[----:B---3--:R-:W-:-:S05]  /*6b10*/  IMAD.U32 R22, R22, 0x10000, RZ ;  /* 0x0001000016167824 */ /* 0x008fca00078e00ff */
[----:B------:R-:W-:-:S04]  /*6b20*/  FSETP.NEU.FTZ.AND P0, PT, R22, RZ, PT ;  /* 0x000000ff1600720b */ /* 0x000fc80003f1d000 */
[----:B------:R-:W-:-:S05]  /*6b30*/  SEL R3, RZ, 0x1, !P0 ;  /* 0x00000001ff037807 */ /* 0x000fca0004000000 */
[----:B------:R0:W-:Y:S01]  /*6b40*/  STG.E.U8 desc[UR36][R8.64], R3 ;  /* 0x0000000308007986 */ /* 0x0001e2000c101124 */
[----:B------:R-:W-:Y:S05]  /*6b50*/  BRA `(.L_x_476) ;  /* 0x00000004000c7947 */ /* 0x000fea0003800000 */
.L_x_496:
[----:B---3--:R-:W-:Y:S01]  /*6b60*/  IMAD.U32 R22, R22, 0x10000, RZ ;  /* 0x0001000016167824 */ /* 0x008fe200078e00ff */
[----:B------:R-:W-:-:S03]  /*6b70*/  CS2R R6, SRZ ;  /* 0x0000000000067805 */ /* 0x000fc6000001ff00 */
[----:B------:R-:W-:-:S06]  /*6b80*/  FMUL.FTZ R4, R22, 1 ;  /* 0x3f80000016047820 */ /* 0x000fcc0000410000 */
[----:B----4-:R-:W0:Y:S02]  /*6b90*/  F2F.F64.F32 R4, R4 ;  /* 0x0000000400047310 */ /* 0x010e240000201800 */
[----:B0-----:R0:W-:Y:S01]  /*6ba0*/  STG.E.128 desc[UR36][R8.64], R4 ;  /* 0x0000000408007986 */ /* 0x0011e2000c101d24 */
[----:B------:R-:W-:Y:S05]  /*6bb0*/  BRA `(.L_x_476) ;  /* 0x0000000000f47947 */ /* 0x000fea0003800000 */
.L_x_495:
[----:B------:R-:W-:-:S13]  /*6bc0*/  ISETP.NE.AND P0, PT, R0, 0xf, PT ;  /* 0x0000000f0000780c */ /* 0x000fda0003f05270 */
[----:B------:R-:W-:Y:S05]  /*6bd0*/  @!P0 BRA `(.L_x_497) ;  /* 0x0000000000e88947 */ /* 0x000fea0003800000 */
[----:B------:R-:W-:-:S13]  /*6be0*/  ISETP.NE.AND P0, PT, R0, 0x17, PT ;  /* 0x000000170000780c */ /* 0x000fda0003f05270 */
[----:B------:R-:W-:Y:S05]  /*6bf0*/  @!P0 BRA `(.L_x_498) ;  /* 0x0000000000908947 */ /* 0x000fea0003800000 */
[----:B------:R-:W-:-:S13]  /*6c00*/  ISETP.NE.AND P0, PT, R0, 0x18, PT ;  /* 0x000000180000780c */ /* 0x000fda0003f05270 */
[----:B------:R-:W-:Y:S05]  /*6c10*/  @!P0 BRA `(.L_x_499) ;  /* 0x0000000000448947 */ /* 0x000fea0003800000 */
.L_x_475:
[----:B------:R-:W-:Y:S01]  /*6c20*/  MOV R14, 0x0 ;  /* 0x00000000000e7802 */ /* 0x000fe20000000f00 */
[----:B------:R-:W0:Y:S01]  /*6c30*/  LDCU.64 UR4, c[0x4][0x128] ;  /* 0x01002500ff0477ac */ /* 0x000e220008000a00 */
[----:B------:R-:W-:Y:S02]  /*6c40*/  IMAD.MOV.U32 R8, RZ, RZ, 0x65 ;  /* 0x00000065ff087424 */ /* 0x000fe400078e00ff */
[----:B------:R-:W-:Y:S01]  /*6c50*/  IMAD.MOV.U32 R12, RZ, RZ, 0x1 ;  /* 0x00000001ff0c7424 */ /* 0x000fe200078e00ff */
[----:B------:R-:W1:Y:S01]  /*6c60*/  LDCU.64 UR6, c[0x4][0x130] ;  /* 0x01002600ff0677ac */ /* 0x000e620008000a00 */
[----:B------:R-:W2:Y:S01]  /*6c70*/  LDC.64 R14, c[0x4][R14] ;  /* 0x010000000e0e7b82 */ /* 0x000ea20000000a00 */
[----:B------:R-:W-:Y:S01]  /*6c80*/  IMAD.MOV.U32 R13, RZ, RZ, RZ ;  /* 0x000000ffff0d7224 */ /* 0x000fe200078e00ff */
[----:B------:R-:W5:Y:S01]  /*6c90*/  LDCU.64 UR8, c[0x4][0x40] ;  /* 0x01000800ff0877ac */ /* 0x000f620008000a00 */
[----:B0-----:R-:W-:Y:S02]  /*6ca0*/  IMAD.U32 R4, RZ, RZ, UR4 ;  /* 0x00000004ff047e24 */ /* 0x001fe4000f8e00ff */
[----:B----4-:R-:W-:-:S02]  /*6cb0*/  IMAD.U32 R5, RZ, RZ, UR5 ;  /* 0x00000005ff057e24 */ /* 0x010fc4000f8e00ff */
[----:B-1----:R-:W-:Y:S02]  /*6cc0*/  IMAD.U32 R6, RZ, RZ, UR6 ;  /* 0x00000006ff067e24 */ /* 0x002fe4000f8e00ff */
[----:B------:R-:W-:Y:S02]  /*6cd0*/  IMAD.U32 R7, RZ, RZ, UR7 ;  /* 0x00000007ff077e24 */ /* 0x000fe4000f8e00ff */
[----:B-----5:R-:W-:Y:S02]  /*6ce0*/  IMAD.U32 R10, RZ, RZ, UR8 ;  /* 0x00000008ff0a7e24 */ /* 0x020fe4000f8e00ff */
[----:B------:R-:W-:-:S07]  /*6cf0*/  IMAD.U32 R11, RZ, RZ, UR9 ;  /* 0x00000009ff0b7e24 */ /* 0x000fce000f8e00ff */
[----:B------:R-:W-:-:S07]  /*6d00*/  LEPC R20, `(.L_x_500) ;  /* 0x000000001014794e */ /* 0x000fce0000000000 */
[----:B--23--:R-:W-:Y:S05]  /*6d10*/  CALL.ABS.NOINC R14 ;  /* 0x000000000e007343 */ /* 0x00cfea0003c00000 */
.L_x_500:
[----:B------:R-:W-:Y:S05]  /*6d20*/  BRA `(.L_x_476) ;  /* 0x0000000000987947 */ /* 0x000fea0003800000 */
.L_x_499:
[----:B---34-:R-:W-:Y:S01]  /*6d30*/  IMAD.U32 R5, R22, 0x10000, RZ ;  /* 0x0001000016057824 */ /* 0x018fe200078e00ff */
[----:B------:R-:W-:Y:S01]  /*6d40*/  BSSY.RECONVERGENT B0, `(.L_x_501) ;  /* 0x000000c000007945 */ /* 0x000fe20003800200 */
[----:B------:R-:W-:-:S03]  /*6d50*/  IMAD.MOV.U32 R0, RZ, RZ, 0x7f ;  /* 0x0000007fff007424 */ /* 0x000fc600078e00ff */
        /* <DEDUP_REMOVED lines=10> */
.L_x_502:
[----:B------:R-:W-:Y:S05]  /*6e00*/  BSYNC.RECONVERGENT B0 ;  /* 0x0000000000007941 */ /* 0x000fea0003800200 */
.L_x_501:
[----:B------:R-:W-:-:S05]  /*6e10*/  LOP3.LUT R3, R0, 0x80, R3, 0xf8, !PT ;  /* 0x0000008000037812 */ /* 0x000fca00078ef803 */
[----:B------:R0:W-:Y:S01]  /*6e20*/  STG.E.U8 desc[UR36][R8.64], R3 ;  /* 0x0000000308007986 */ /* 0x0001e2000c101124 */
[----:B------:R-:W-:Y:S05]  /*6e30*/  BRA `(.L_x_476) ;  /* 0x0000000000547947 */ /* 0x000fea0003800000 */
.L_x_498:
[----:B---3--:R-:W-:Y:S01]  /*6e40*/  IMAD.U32 R3, R22, 0x10000, RZ ;  /* 0x0001000016037824 */ /* 0x008fe200078e00ff */
[----:B------:R-:W-:Y:S04]  /*6e50*/  BSSY.RECONVERGENT B0, `(.L_x_503) ;  /* 0x000000e000007945 */ /* 0x000fe80003800200 */
[----:B------:R-:W-:-:S04]  /*6e60*/  LOP3.LUT R4, R3, 0x7fffffff, RZ, 0xc0, !PT ;  /* 0x7fffffff03047812 */ /* 0x000fc800078ec0ff */
[----:B------:R-:W-:-:S13]  /*6e70*/  ISETP.GT.U32.AND P0, PT, R4, 0x477fffff, PT ;  /* 0x477fffff0400780c */ /* 0x000fda0003f04070 */
[----:B------:R-:W-:Y:S05]  /*6e80*/  @P0 BRA `(.L_x_504) ;  /* 0x00000000001c0947 */ /* 0x000fea0003800000 */
[----:B------:R-:W-:-:S13]  /*6e90*/  ISETP.GE.U32.AND P0, PT, R4, 0x38800000, PT ;  /* 0x388000000400780c */ /* 0x000fda0003f06070 */
[----:B------:R-:W-:-:S04]  /*6ea0*/  @P0 SHF.R.U32.HI R0, RZ, 0x15, R3 ;  /* 0x00000015ff000819 */ /* 0x000fc80000011603 */
[----:B------:R-:W-:-:S04]  /*6eb0*/  @P0 LOP3.LUT R0, R0, 0x1, RZ, 0xc0, !PT ;  /* 0x0000000100000812 */ /* 0x000fc800078ec0ff */
[----:B------:R-:W-:-:S04]  /*6ec0*/  @P0 IADD3 R0, PT, PT, R3, 0x80fffff, R0 ;  /* 0x080fffff03000810 */ /* 0x000fc80007ffe000 */
[----:B------:R-:W-:Y:S01]  /*6ed0*/  @P0 SHF.R.U32.HI R0, RZ, 0x15, R0 ;  /* 0x00000015ff000819 */ /* 0x000fe20000011600 */
[----:B------:R-:W-:Y:S01]  /*6ee0*/  @!P0 FADD.FTZ R0, R4, 128 ;  /* 0x4300000004008421 */ /* 0x000fe20000010000 */
[----:B------:R-:W-:Y:S06]  /*6ef0*/  BRA `(.L_x_505) ;  /* 0x00000000000c7947 */ /* 0x000fec0003800000 */
.L_x_504:
[----:B------:R-:W-:Y:S01]  /*6f00*/  IMAD.MOV.U32 R0, RZ, RZ, 0x7f ;  /* 0x0000007fff007424 */ /* 0x000fe200078e00ff */
[----:B------:R-:W-:-:S04]  /*6f10*/  ISETP.GT.U32.AND P0, PT, R4, 0x7f800000, PT ;  /* 0x7f8000000400780c */ /* 0x000fc80003f04070 */
[----:B------:R-:W-:-:S09]  /*6f20*/  SEL R0, R0, 0x7c, P0 ;  /* 0x0000007c00007807 */ /* 0x000fd20000000000 */
.L_x_505:
[----:B------:R-:W-:Y:S05]  /*6f30*/  BSYNC.RECONVERGENT B0 ;  /* 0x0000000000007941 */ /* 0x000fea0003800200 */
.L_x_503:
[----:B------:R-:W-:-:S04]  /*6f40*/  SHF.R.U32.HI R3, RZ, 0x18, R3 ;  /* 0x00000018ff037819 */ /* 0x000fc80000011603 */
[----:B------:R-:W-:-:S05]  /*6f50*/  LOP3.LUT R3, R0, 0x80, R3, 0xf8, !PT ;  /* 0x0000008000037812 */ /* 0x000fca00078ef803 */
[----:B------:R0:W-:Y:S01]  /*6f60*/  STG.E.U8 desc[UR36][R8.64], R3 ;  /* 0x0000000308007986 */ /* 0x0001e2000c101124 */
[----:B------:R-:W-:Y:S05]  /*6f70*/  BRA `(.L_x_476) ;  /* 0x0000000000047947 */ /* 0x000fea0003800000 */
.L_x_497:
[----:B---3--:R0:W-:Y:S02]  /*6f80*/  STG.E.U16 desc[UR36][R8.64], R22 ;  /* 0x0000001608007986 */ /* 0x0081e4000c101524 */
.L_x_476:
[----:B------:R-:W-:-:S05]  /*6f90*/  VIADD R25, R25, 0x80 ;  /* 0x0000008019197836 */ /* 0x000fca0000000000 */
[----:B------:R-:W-:-:S13]  /*6fa0*/  ISETP.GE.AND P0, PT, R25, R16, PT ;  /* 0x000000101900720c */ /* 0x000fda0003f06270 */
[----:B------:R-:W-:Y:S05]  /*6fb0*/  @P0 BRA `(.L_x_470) ;  /* 0x0000000c00d80947 */ /* 0x000fea0003800000 */
[----:B------:R-:W5:Y:S01]  /*6fc0*/  LDCU UR4, c[0x0][0x3a8] ;  /* 0x00007500ff0477ac */ /* 0x000f620008000800 */
[----:B0123--:R-:W0:Y:S01]  /*6fd0*/  LDC.64 R8, c[0x0][0x388] ;  /* 0x0000e200ff087b82 */ /* 0x00fe220000000a00 */
[----:B------:R-:W-:Y:S01]  /*6fe0*/  IMAD R0, R2, 0x200, R25 ;  /* 0x0000020002007824 */ /* 0x000fe200078e0219 */
[----:B------:R-:W-:-:S03]  /*6ff0*/  PRMT R4, R17, 0x9910, RZ ;  /* 0x0000991011047816 */ /* 0x000fc600000000ff */
[----:B-----5:R-:W-:Y:S02]  /*7000*/  IMAD R3, R0, UR4, RZ ;  /* 0x0000000400037c24 */ /* 0x020fe4000f8e02ff */
        /* <DEDUP_REMOVED lines=13> */
[----:B------:R-:W-:-:S04]  /*70e0*/  IMAD.U32 R18, R18, 0x10000, RZ ;  /* 0x0001000012127824 */ /* 0x000fc800078e00ff */
[----:B------:R-:W0:Y:S02]  /*70f0*/  F2I.FTZ.TRUNC.NTZ R3, R18 ;  /* 0x0000001200037305 */ /* 0x000e24000021f100 */
[----:B0-----:R0:W-:Y:S01]  /*7100*/  STG.E.U8 desc[UR36][R8.64], R3 ;  /* 0x0000000308007986 */ /* 0x0011e2000c101124 */
[----:B------:R-:W-:Y:S05]  /*7110*/  BRA `(.L_x_511) ;  /* 0x0000000c007c7947 */ /* 0x000fea0003800000 */
.L_x_509:
[----:B----4-:R-:W-:-:S06]  /*7120*/  IMAD.U32 R5, R18, 0x10000, RZ ;  /* 0x0001000012057824 */ /* 0x010fcc00078e00ff */
[----:B------:R-:W0:Y:S02]  /*7130*/  F2I.S64.TRUNC R4, R5 ;  /* 0x0000000500047311 */ /* 0x000e24000020d900 */
[----:B0-----:R0:W-:Y:S01]  /*7140*/  STG.E.U8 desc[UR36][R8.64], R4 ;  /* 0x0000000408007986 */ /* 0x0011e2000c101124 */
[----:B------:R-:W-:Y:S05]  /*7150*/  BRA `(.L_x_511) ;  /* 0x0000000c006c7947 */ /* 0x000fea0003800000 */
.L_x_508:
[----:B------:R-:W-:-:S13]  /*7160*/  ISETP.NE.AND P0, PT, R0, 0x2, PT ;  /* 0x000000020000780c */ /* 0x000fda0003f05270 */
[----:B------:R-:W-:Y:S05]  /*7170*/  @!P0 BRA `(.L_x_512) ;  /* 0x0000000000308947 */ /* 0x000fea0003800000 */
[----:B------:R-:W-:-:S13]  /*7180*/  ISETP.NE.AND P0, PT, R0, 0x3, PT ;  /* 0x000000030000780c */ /* 0x000fda0003f05270 */
[----:B------:R-:W-:Y:S05]  /*7190*/  @!P0 BRA `(.L_x_513) ;  /* 0x0000000000188947 */ /* 0x000fea0003800000 */
[----:B------:R-:W-:-:S13]  /*71a0*/  ISETP.NE.AND P0, PT, R0, 0x4, PT ;  /* 0x000000040000780c */ /* 0x000fda0003f05270 */
[----:B------:R-:W-:Y:S05]  /*71b0*/  @P0 BRA `(.L_x_510) ;  /* 0x0000000800780947 */ /* 0x000fea0003800000 */
[----:B------:R-:W-:-:S06]  /*71c0*/  IMAD.U32 R4, R18, 0x10000, RZ ;  /* 0x0001000012047824 */ /* 0x000fcc00078e00ff */
[----:B----4-:R-:W0:Y:S02]  /*71d0*/  F2I.S64.TRUNC R4, R4 ;  /* 0x0000000400047311 */ /* 0x010e24000020d900 */
[----:B0-----:R0:W-:Y:S01]  /*71e0*/  STG.E.64 desc[UR36][R8.64], R4 ;  /* 0x0000000408007986 */ /* 0x0011e2000c101b24 */
[----:B------:R-:W-:Y:S05]  /*71f0*/  BRA `(.L_x_511) ;  /* 0x0000000c00447947 */ /* 0x000fea0003800000 */
.L_x_513:
[----:B------:R-:W-:-:S04]  /*7200*/  IMAD.U32 R18, R18, 0x10000, RZ ;  /* 0x0001000012127824 */ /* 0x000fc800078e00ff */
[----:B------:R-:W0:Y:S02]  /*7210*/  F2I.FTZ.TRUNC.NTZ R3, R18 ;  /* 0x0000001200037305 */ /* 0x000e24000021f100 */
[----:B0-----:R0:W-:Y:S01]  /*7220*/  STG.E desc[UR36][R8.64], R3 ;  /* 0x0000000308007986 */ /* 0x0011e2000c101924 */
[----:B------:R-:W-:Y:S05]  /*7230*/  BRA `(.L_x_511) ;  /* 0x0000000c00347947 */ /* 0x000fea0003800000 */
.L_x_512:
[----:B------:R-:W-:-:S04]  /*7240*/  IMAD.U32 R18, R18, 0x10000, RZ ;  /* 0x0001000012127824 */ /* 0x000fc800078e00ff */
[----:B------:R-:W0:Y:S02]  /*7250*/  F2I.FTZ.TRUNC.NTZ R3, R18 ;  /* 0x0000001200037305 */ /* 0x000e24000021f100 */
[----:B0-----:R0:W-:Y:S01]  /*7260*/  STG.E.U16 desc[UR36][R8.64], R3 ;  /* 0x0000000308007986 */ /* 0x0011e2000c101524 */
[----:B------:R-:W-:Y:S05]  /*7270*/  BRA `(.L_x_511) ;  /* 0x0000000c00247947 */ /* 0x000fea0003800000 */
.L_x_507:
[----:B------:R-:W-:-:S13]  /*7280*/  ISETP.GT.AND P0, PT, R0, 0x6, PT ;  /* 0x000000060000780c */ /* 0x000fda0003f04270 */
[----:B------:R-:W-:Y:S05]  /*7290*/  @P0 BRA `(.L_x_514) ;  /* 0x00000000002c0947 */ /* 0x000fea0003800000 */
[----:B------:R-:W-:-:S13]  /*72a0*/  ISETP.NE.AND P0, PT, R0, 0x5, PT ;  /* 0x000000050000780c */ /* 0x000fda0003f05270 */
[----:B------:R-:W-:Y:S05]  /*72b0*/  @!P0 BRA `(.L_x_515) ;  /* 0x0000000000148947 */ /* 0x000fea0003800000 */
[----:B------:R-:W-:-:S13]  /*72c0*/  ISETP.NE.AND P0, PT, R0, 0x6, PT ;  /* 0x000000060000780c */ /* 0x000fda0003f05270 */
[----:B------:R-:W-:Y:S05]  /*72d0*/  @P0 BRA `(.L_x_510) ;  /* 0x0000000800300947 */ /* 0x000fea0003800000 */
[----:B------:R-:W-:-:S05]  /*72e0*/  IMAD.U32 R3, R18, 0x10000, RZ ;  /* 0x0001000012037824 */ /* 0x000fca00078e00ff */
[----:B------:R0:W-:Y:S01]  /*72f0*/  STG.E desc[UR36][R8.64], R3 ;  /* 0x0000000308007986 */ /* 0x0001e2000c101924 */
[----:B------:R-:W-:Y:S05]  /*7300*/  BRA `(.L_x_511) ;  /* 0x0000000c00007947 */ /* 0x000fea0003800000 */
.L_x_515:
[----:B------:R-:W-:-:S05]  /*7310*/  IMAD.U32 R0, R18, 0x10000, RZ ;  /* 0x0001000012007824 */ /* 0x000fca00078e00ff */
[----:B------:R-:W-:-:S05]  /*7320*/  F2FP.F16.F32.PACK_AB R0, RZ, R0 ;  /* 0x00000000ff00723e */ /* 0x000fca00000000ff */
[----:B------:R0:W-:Y:S01]  /*7330*/  STG.E.U16 desc[UR36][R8.64], R0 ;  /* 0x0000000008007986 */ /* 0x0001e2000c101524 */
[----:B------:R-:W-:Y:S05]  /*7340*/  BRA `(.L_x_511) ;  /* 0x0000000800f07947 */ /* 0x000fea0003800000 */
.L_x_514:
[----:B------:R-:W-:-:S13]  /*7350*/  ISETP.NE.AND P0, PT, R0, 0x7, PT ;  /* 0x000000070000780c */ /* 0x000fda0003f05270 */
[----:B------:R-:W-:Y:S05]  /*7360*/  @!P0 BRA `(.L_x_516) ;  /* 0x0000000000348947 */ /* 0x000fea0003800000 */
[----:B------:R-:W-:-:S13]  /*7370*/  ISETP.NE.AND P0, PT, R0, 0x8, PT ;  /* 0x000000080000780c */ /* 0x000fda0003f05270 */
[----:B------:R-:W-:Y:S05]  /*7380*/  @!P0 BRA `(.L_x_517) ;  /* 0x0000000000188947 */ /* 0x000fea0003800000 */
[----:B------:R-:W-:-:S13]  /*7390*/  ISETP.NE.AND P0, PT, R0, 0x9, PT ;  /* 0x000000090000780c */ /* 0x000fda0003f05270 */
[----:B------:R-:W-:Y:S05]  /*73a0*/  @P0 BRA `(.L_x_510) ;  /* 0x0000000400fc0947 */ /* 0x000fea0003800000 */
[----:B------:R-:W-:Y:S02]  /*73b0*/  IMAD.U32 R4, R18, 0x10000, RZ ;  /* 0x0001000012047824 */ /* 0x000fe400078e00ff */
[----:B----4-:R-:W-:-:S05]  /*73c0*/  IMAD.MOV.U32 R5, RZ, RZ, RZ ;  /* 0x000000ffff057224 */ /* 0x010fca00078e00ff */
[----:B------:R0:W-:Y:S01]  /*73d0*/  STG.E.64 desc[UR36][R8.64], R4 ;  /* 0x0000000408007986 */ /* 0x0001e2000c101b24 */
[----:B------:R-:W-:Y:S05]  /*73e0*/  BRA `(.L_x_511) ;  /* 0x0000000800c87947 */ /* 0x000fea0003800000 */
.L_x_517:
[----:B------:R-:W-:-:S05]  /*73f0*/  IMAD.U32 R18, R18, 0x10000, RZ ;  /* 0x0001000012127824 */ /* 0x000fca00078e00ff */
[----:B------:R-:W-:-:S04]  /*7400*/  F2FP.F16.F32.PACK_AB R3, RZ, R18 ;  /* 0x00000012ff03723e */ /* 0x000fc800000000ff */
[----:B------:R-:W-:-:S05]  /*7410*/  PRMT R3, R3, 0x5410, RZ ;  /* 0x0000541003037816 */ /* 0x000fca00000000ff */
[----:B------:R0:W-:Y:S01]  /*7420*/  STG.E desc[UR36][R8.64], R3 ;  /* 0x0000000308007986 */ /* 0x0001e2000c101924 */
[----:B------:R-:W-:Y:S05]  /*7430*/  BRA `(.L_x_511) ;  /* 0x0000000800b47947 */ /* 0x000fea0003800000 */
.L_x_516:
[----:B------:R-:W-:-:S04]  /*7440*/  IMAD.U32 R4, R18, 0x10000, RZ ;  /* 0x0001000012047824 */ /* 0x000fc800078e00ff */
[----:B------:R-:W-:-:S06]  /*7450*/  FMUL.FTZ R4, R4, 1 ;  /* 0x3f80000004047820 */ /* 0x000fcc0000410000 */
[----:B----4-:R-:W0:Y:S02]  /*7460*/  F2F.F64.F32 R4, R4 ;  /* 0x0000000400047310 */ /* 0x010e240000201800 */
[----:B0-----:R0:W-:Y:S01]  /*7470*/  STG.E.64 desc[UR36][R8.64], R4 ;  /* 0x0000000408007986 */ /* 0x0011e2000c101b24 */
[----:B------:R-:W-:Y:S05]  /*7480*/  BRA `(.L_x_511) ;  /* 0x0000000800a07947 */ /* 0x000fea0003800000 */
.L_x_506:
        /* <DEDUP_REMOVED lines=10> */
[----:B------:R-:W-:-:S06]  /*7530*/  IMAD.U32 R3, R18, 0x10000, RZ ;  /* 0x0001000012037824 */ /* 0x000fcc00078e00ff */
[----:B------:R-:W0:Y:S02]  /*7540*/  F2I.FTZ.U32.TRUNC.NTZ R3, R3 ;  /* 0x0000000300037305 */ /* 0x000e24000021f000 */
[----:B0-----:R0:W-:Y:S01]  /*7550*/  STG.E.U16 desc[UR36][R8.64], R3 ;  /* 0x0000000308007986 */ /* 0x0011e2000c101524 */
[----:B------:R-:W-:Y:S05]  /*7560*/  BRA `(.L_x_511) ;  /* 0x0000000800687947 */ /* 0x000fea0003800000 */
.L_x_521:
[----:B----4-:R-:W-:Y:S01]  /*7570*/  IMAD.U32 R5, R18, 0x10000, RZ ;  /* 0x0001000012057824 */ /* 0x010fe200078e00ff */
        /* <DEDUP_REMOVED lines=16> */
.L_x_524:
[----:B------:R-:W-:-:S04]  /*7680*/  SHF.R.U32.HI R3, RZ, 0x18, R5 ;  /* 0x00000018ff037819 */ /* 0x000fc80000011605 */
[----:B------:R-:W-:-:S04]  /*7690*/  LOP3.LUT R0, R0, 0x80, R3, 0xf8, !PT ;  /* 0x0000008000007812 */ /* 0x000fc800078ef803 */
[----:B------:R-:W-:-:S07]  /*76a0*/  PRMT R4, R0, 0x7610, R4 ;  /* 0x0000761000047816 */ /* 0x000fce0000000004 */
.L_x_523:
[----:B------:R-:W-:Y:S05]  /*76b0*/  BSYNC.RECONVERGENT B0 ;  /* 0x0000000000007941 */ /* 0x000fea0003800200 */
.L_x_522:
[----:B------:R0:W-:Y:S01]  /*76c0*/  STG.E.U8 desc[UR36][R8.64], R4 ;  /* 0x0000000408007986 */ /* 0x0001e2000c101124 */
[----:B------:R-:W-:Y:S05]  /*76d0*/  BRA `(.L_x_511) ;  /* 0x00000008000c7947 */ /* 0x000fea0003800000 */
.L_x_520:
        /* <DEDUP_REMOVED lines=17> */
.L_x_527:
[----:B------:R-:W-:-:S04]  /*77f0*/  SHF.R.U32.HI R3, RZ, 0x18, R5 ;  /* 0x00000018ff037819 */ /* 0x000fc80000011605 */
[----:B------:R-:W-:-:S04]  /*7800*/  LOP3.LUT R0, R0, 0x80, R3, 0xf8, !PT ;  /* 0x0000008000007812 */ /* 0x000fc800078ef803 */
[----:B------:R-:W-:-:S07]  /*7810*/  PRMT R4, R0, 0x7610, R4 ;  /* 0x0000761000047816 */ /* 0x000fce0000000004 */
.L_x_526:
[----:B------:R-:W-:Y:S05]  /*7820*/  BSYNC.RECONVERGENT B0 ;  /* 0x0000000000007941 */ /* 0x000fea0003800200 */
.L_x_525:
[----:B------:R0:W-:Y:S01]  /*7830*/  STG.E.U8 desc[UR36][R8.64], R4 ;  /* 0x0000000408007986 */ /* 0x0001e2000c101124 */
[----:B------:R-:W-:Y:S05]  /*7840*/  BRA `(.L_x_511) ;  /* 0x0000000400b07947 */ /* 0x000fea0003800000 */
.L_x_519:
[----:B------:R-:W-:-:S13]  /*7850*/  ISETP.NE.AND P0, PT, R0, 0x1c, PT ;  /* 0x0000001c0000780c */ /* 0x000fda0003f05270 */
[----:B------:R-:W-:Y:S05]  /*7860*/  @!P0 BRA `(.L_x_528) ;  /* 0x0000000000608947 */ /* 0x000fea0003800000 */
[----:B------:R-:W-:-:S13]  /*7870*/  ISETP.NE.AND P0, PT, R0, 0x1d, PT ;  /* 0x0000001d0000780c */ /* 0x000fda0003f05270 */
[----:B------:R-:W-:Y:S05]  /*7880*/  @!P0 BRA `(.L_x_529) ;  /* 0x0000000000488947 */ /* 0x000fea0003800000 */
[----:B------:R-:W-:-:S13]  /*7890*/  ISETP.NE.AND P0, PT, R0, 0x2c, PT ;  /* 0x0000002c0000780c */ /* 0x000fda0003f05270 */
[----:B------:R-:W-:Y:S05]  /*78a0*/  @P0 BRA `(.L_x_510) ;  /* 0x0000000000bc0947 */ /* 0x000fea0003800000 */
[----:B------:R-:W-:-:S05]  /*78b0*/  IMAD.U32 R18, R18, 0x10000, RZ ;  /* 0x0001000012127824 */ /* 0x000fca00078e00ff */
        /* <DEDUP_REMOVED lines=15> */
.L_x_529:
[----:B------:R-:W-:-:S06]  /*79b0*/  IMAD.U32 R4, R18, 0x10000, RZ ;  /* 0x0001000012047824 */ /* 0x000fcc00078e00ff */
[----:B----4-:R-:W0:Y:S02]  /*79c0*/  F2I.U64.TRUNC R4, R4 ;  /* 0x0000000400047311 */ /* 0x010e24000020d800 */
[----:B0-----:R0:W-:Y:S01]  /*79d0*/  STG.E.64 desc[UR36][R8.64], R4 ;  /* 0x0000000408007986 */ /* 0x0011e2000c101b24 */
[----:B------:R-:W-:Y:S05]  /*79e0*/  BRA `(.L_x_511) ;  /* 0x0000000400487947 */ /* 0x000fea0003800000 */
.L_x_528:
[----:B------:R-:W-:-:S04]  /*79f0*/  IMAD.U32 R18, R18, 0x10000, RZ ;  /* 0x0001000012127824 */ /* 0x000fc800078e00ff */
[----:B------:R-:W0:Y:S02]  /*7a00*/  F2I.FTZ.U32.TRUNC.NTZ R3, R18 ;  /* 0x0000001200037305 */ /* 0x000e24000021f000 */
[----:B0-----:R0:W-:Y:S01]  /*7a10*/  STG.E desc[UR36][R8.64], R3 ;  /* 0x0000000308007986 */ /* 0x0011e2000c101924 */
[----:B------:R-:W-:Y:S05]  /*7a20*/  BRA `(.L_x_511) ;  /* 0x0000000400387947 */ /* 0x000fea0003800000 */
.L_x_518:
[----:B------:R-:W-:-:S13]  /*7a30*/  ISETP.GT.AND P0, PT, R0, 0xe, PT ;  /* 0x0000000e0000780c */ /* 0x000fda0003f04270 */
[----:B------:R-:W-:Y:S05]  /*7a40*/  @P0 BRA `(.L_x_530) ;  /* 0x00000000003c0947 */ /* 0x000fea0003800000 */
[----:B------:R-:W-:-:S13]  /*7a50*/  ISETP.NE.AND P0, PT, R0, 0xa, PT ;  /* 0x0000000a0000780c */ /* 0x000fda0003f05270 */
[----:B------:R-:W-:Y:S05]  /*7a60*/  @!P0 BRA `(.L_x_531) ;  /* 0x00000000001c8947 */ /* 0x000fea0003800000 */
[----:B------:R-:W-:-:S13]  /*7a70*/  ISETP.NE.AND P0, PT, R0, 0xb, PT ;  /* 0x0000000b0000780c */ /* 0x000fda0003f05270 */
[----:B------:R-:W-:Y:S05]  /*7a80*/  @P0 BRA `(.L_x_510) ;  /* 0x0000000000440947 */ /* 0x000fea0003800000 */
[----:B------:R-:W-:-:S05]  /*7a90*/  IMAD.U32 R18, R18, 0x10000, RZ ;  /* 0x0001000012127824 */ /* 0x000fca00078e00ff */
[----:B------:R-:W-:-:S04]  /*7aa0*/  FSETP.NEU.FTZ.AND P0, PT, R18, RZ, PT ;  /* 0x000000ff1200720b */ /* 0x000fc80003f1d000 */
[----:B------:R-:W-:-:S05]  /*7ab0*/  SEL R3, RZ, 0x1, !P0 ;  /* 0x00000001ff037807 */ /* 0x000fca0004000000 */
[----:B------:R3:W-:Y:S01]  /*7ac0*/  STG.E.U8 desc[UR36][R8.64], R3 ;  /* 0x0000000308007986 */ /* 0x0007e2000c101124 */
[----:B------:R-:W-:Y:S05]  /*7ad0*/  BRA `(.L_x_511) ;  /* 0x00000004000c7947 */ /* 0x000fea0003800000 */
.L_x_531:
[----:B------:R-:W-:Y:S01]  /*7ae0*/  IMAD.U32 R18, R18, 0x10000, RZ ;  /* 0x0001000012127824 */ /* 0x000fe200078e00ff */
[----:B------:R-:W-:-:S03]  /*7af0*/  CS2R R6, SRZ ;  /* 0x0000000000067805 */ /* 0x000fc6000001ff00 */
[----:B------:R-:W-:-:S06]  /*7b00*/  FMUL.FTZ R4, R18, 1 ;  /* 0x3f80000012047820 */ /* 0x000fcc0000410000 */
[----:B----4-:R-:W0:Y:S02]  /*7b10*/  F2F.F64.F32 R4, R4 ;  /* 0x0000000400047310 */ /* 0x010e240000201800 */
[----:B0-----:R0:W-:Y:S01]  /*7b20*/  STG.E.128 desc[UR36][R8.64], R4 ;  /* 0x0000000408007986 */ /* 0x0011e2000c101d24 */
[----:B------:R-:W-:Y:S05]  /*7b30*/  BRA `(.L_x_511) ;  /* 0x0000000000f47947 */ /* 0x000fea0003800000 */
.L_x_530:
[----:B------:R-:W-:-:S13]  /*7b40*/  ISETP.NE.AND P0, PT, R0, 0xf, PT ;  /* 0x0000000f0000780c */ /* 0x000fda0003f05270 */
[----:B------:R-:W-:Y:S05]  /*7b50*/  @!P0 BRA `(.L_x_532) ;  /* 0x0000000000e88947 */ /* 0x000fea0003800000 */
[----:B------:R-:W-:-:S13]  /*7b60*/  ISETP.NE.AND P0, PT, R0, 0x17, PT ;  /* 0x000000170000780c */ /* 0x000fda0003f05270 */
[----:B------:R-:W-:Y:S05]  /*7b70*/  @!P0 BRA `(.L_x_533) ;  /* 0x0000000000908947 */ /* 0x000fea0003800000 */
[----:B------:R-:W-:-:S13]  /*7b80*/  ISETP.NE.AND P0, PT, R0, 0x18, PT ;  /* 0x000000180000780c */ /* 0x000fda0003f05270 */
[----:B------:R-:W-:Y:S05]  /*7b90*/  @!P0 BRA `(.L_x_534) ;  /* 0x0000000000448947 */ /* 0x000fea0003800000 */
.L_x_510:
        /* <DEDUP_REMOVED lines=9> */
[----:B----4-:R-:W-:-:S02]  /*7c30*/  IMAD.U32 R5, RZ, RZ, UR5 ;  /* 0x00000005ff057e24 */ /* 0x010fc4000f8e00ff */
[----:B-1----:R-:W-:Y:S02]  /*7c40*/  IMAD.U32 R6, RZ, RZ, UR6 ;  /* 0x00000006ff067e24 */ /* 0x002fe4000f8e00ff */
[----:B------:R-:W-:Y:S02]  /*7c50*/  IMAD.U32 R7, RZ, RZ, UR7 ;  /* 0x00000007ff077e24 */ /* 0x000fe4000f8e00ff */
[----:B---3--:R-:W-:Y:S02]  /*7c60*/  IMAD.U32 R10, RZ, RZ, UR8 ;  /* 0x00000008ff0a7e24 */ /* 0x008fe4000f8e00ff */
[----:B------:R-:W-:-:S07]  /*7c70*/  IMAD.U32 R11, RZ, RZ, UR9 ;  /* 0x00000009ff0b7e24 */ /* 0x000fce000f8e00ff */
[----:B------:R-:W-:-:S07]  /*7c80*/  LEPC R20, `(.L_x_535) ;  /* 0x000000001014794e */ /* 0x000fce0000000000 */
[----:B--2---:R-:W-:Y:S05]  /*7c90*/  CALL.ABS.NOINC R14 ;  /* 0x000000000e007343 */ /* 0x004fea0003c00000 */
.L_x_535:
[----:B------:R-:W-:Y:S05]  /*7ca0*/  BRA `(.L_x_511) ;  /* 0x0000000000987947 */ /* 0x000fea0003800000 */
.L_x_534:
[----:B----4-:R-:W-:Y:S01]  /*7cb0*/  IMAD.U32 R5, R18, 0x10000, RZ ;  /* 0x0001000012057824 */ /* 0x010fe200078e00ff */
        /* <DEDUP_REMOVED lines=12> */
.L_x_537:
[----:B------:R-:W-:Y:S05]  /*7d80*/  BSYNC.RECONVERGENT B0 ;  /* 0x0000000000007941 */ /* 0x000fea0003800200 */
.L_x_536:
[----:B------:R-:W-:-:S05]  /*7d90*/  LOP3.LUT R3, R0, 0x80, R3, 0xf8, !PT ;  /* 0x0000008000037812 */ /* 0x000fca00078ef803 */
[----:B------:R1:W-:Y:S01]  /*7da0*/  STG.E.U8 desc[UR36][R8.64], R3 ;  /* 0x0000000308007986 */ /* 0x0003e2000c101124 */
[----:B------:R-:W-:Y:S05]  /*7db0*/  BRA `(.L_x_511) ;  /* 0x0000000000547947 */ /* 0x000fea0003800000 */
.L_x_533:
[----:B------:R-:W-:Y:S01]  /*7dc0*/  IMAD.U32 R3, R18, 0x10000, RZ ;  /* 0x0001000012037824 */ /* 0x000fe200078e00ff */
        /* <DEDUP_REMOVED lines=11> */
.L_x_539:
[----:B------:R-:W-:Y:S01]  /*7e80*/  IMAD.MOV.U32 R0, RZ, RZ, 0x7f ;  /* 0x0000007fff007424 */ /* 0x000fe200078e00ff */
[----:B------:R-:W-:-:S04]  /*7e90*/  ISETP.GT.U32.AND P0, PT, R4, 0x7f800000, PT ;  /* 0x7f8000000400780c */ /* 0x000fc80003f04070 */
[----:B------:R-:W-:-:S09]  /*7ea0*/  SEL R0, R0, 0x7c, P0 ;  /* 0x0000007c00007807 */ /* 0x000fd20000000000 */
.L_x_540:
[----:B------:R-:W-:Y:S05]  /*7eb0*/  BSYNC.RECONVERGENT B0 ;  /* 0x0000000000007941 */ /* 0x000fea0003800200 */
.L_x_538:
[----:B------:R-:W-:-:S04]  /*7ec0*/  SHF.R.U32.HI R3, RZ, 0x18, R3 ;  /* 0x00000018ff037819 */ /* 0x000fc80000011603 */
[----:B------:R-:W-:-:S05]  /*7ed0*/  LOP3.LUT R3, R0, 0x80, R3, 0xf8, !PT ;  /* 0x0000008000037812 */ /* 0x000fca00078ef803 */
[----:B------:R2:W-:Y:S01]  /*7ee0*/  STG.E.U8 desc[UR36][R8.64], R3 ;  /* 0x0000000308007986 */ /* 0x0005e2000c101124 */
[----:B------:R-:W-:Y:S05]  /*7ef0*/  BRA `(.L_x_511) ;  /* 0x0000000000047947 */ /* 0x000fea0003800000 */
.L_x_532:
[----:B------:R0:W-:Y:S02]  /*7f00*/  STG.E.U16 desc[UR36][R8.64], R18 ;  /* 0x0000001208007986 */ /* 0x0001e4000c101524 */
.L_x_511:
[----:B------:R-:W-:-:S07]  /*7f10*/  VIADD R25, R25, 0x80 ;  /* 0x0000008019197836 */ /* 0x000fce0000000000 */
.L_x_470:
[----:B------:R-:W-:Y:S05]  /*7f20*/  BSYNC.RECONVERGENT B6 ;  /* 0x0000000000067941 */ /* 0x000fea0003800200 */
.L_x_469:
[----:B------:R-:W-:-:S13]  /*7f30*/  ISETP.GE.AND P0, PT, R25, R16, PT ;  /* 0x000000101900720c */ /* 0x000fda0003f06270 */
[----:B------:R-:W-:Y:S05]  /*7f40*/  @P0 EXIT ;  /* 0x000000000000094d */ /* 0x000fea0003800000 */
[----:B01-34-:R-:W0:Y:S01]  /*7f50*/  LDC.64 R4, c[0x0][0x388] ;  /* 0x0000e200ff047b82 */ /* 0x01be220000000a00 */
[----:B------:R-:W1:Y:S01]  /*7f60*/  LDCU UR4, c[0x0][0x3a8] ;  /* 0x00007500ff0477ac */ /* 0x000e620008000800 */
[----:B--2--5:R-:W-:Y:S01]  /*7f70*/  PRMT R0, R17, 0x9910, RZ ;  /* 0x0000991011007816 */ /* 0x024fe200000000ff */
[----:B------:R-:W-:-:S03]  /*7f80*/  IMAD R2, R2, 0x200, R25 ;  /* 0x0000020002027824 */ /* 0x000fc600078e0219 */
[----:B------:R-:W-:Y:S01]  /*7f90*/  ISETP.GT.AND P1, PT, R0, 0x9, PT ;  /* 0x000000090000780c */ /* 0x000fe20003f24270 */
[----:B-1----:R-:W-:-:S05]  /*7fa0*/  IMAD R3, R2, UR4, RZ ;  /* 0x0000000402037c24 */ /* 0x002fca000f8e02ff */
[----:B0-----:R-:W-:-:S05]  /*7fb0*/  IADD3 R2, P0, PT, R3, R4, RZ ;  /* 0x0000000403027210 */ /* 0x001fca0007f1e0ff */
[----:B------:R-:W-:Y:S02]  /*7fc0*/  IMAD.X R3, RZ, RZ, R5, P0 ;  /* 0x000000ffff037224 */ /* 0x000fe400000e0605 */
[----:B------:R-:W-:Y:S06]  /*7fd0*/  @P1 BRA `(.L_x_541) ;  /* 0x00000004000c1947 */ /* 0x000fec0003800000 */
        /* <DEDUP_REMOVED lines=8> */
[----:B------:R-:W-:-:S06]  /*8060*/  IMAD.U32 R19, R19, 0x10000, RZ ;  /* 0x0001000013137824 */ /* 0x000fcc00078e00ff */
[----:B------:R-:W0:Y:S02]  /*8070*/  F2I.FTZ.TRUNC.NTZ R19, R19 ;  /* 0x0000001300137305 */ /* 0x000e24000021f100 */
[----:B0-----:R-:W-:Y:S01]  /*8080*/  STG.E.U8 desc[UR36][R2.64], R19 ;  /* 0x0000001302007986 */ /* 0x001fe2000c101124 */
[----:B------:R-:W-:Y:S05]  /*8090*/  EXIT ;  /* 0x000000000000794d */ /* 0x000fea0003800000 */
.L_x_544:
[----:B------:R-:W-:-:S06]  /*80a0*/  IMAD.U32 R5, R19, 0x10000, RZ ;  /* 0x0001000013057824 */ /* 0x000fcc00078e00ff */
[----:B------:R-:W0:Y:S02]  /*80b0*/  F2I.S64.TRUNC R4, R5 ;  /* 0x0000000500047311 */ /* 0x000e24000020d900 */
[----:B0-----:R-:W-:Y:S01]  /*80c0*/  STG.E.U8 desc[UR36][R2.64], R4 ;  /* 0x0000000402007986 */ /* 0x001fe2000c101124 */
[----:B------:R-:W-:Y:S05]  /*80d0*/  EXIT ;  /* 0x000000000000794d */ /* 0x000fea0003800000 */
.L_x_543:
[----:B------:R-:W-:-:S13]  /*80e0*/  ISETP.NE.AND P0, PT, R0, 0x2, PT ;  /* 0x000000020000780c */ /* 0x000fda0003f05270 */
[----:B------:R-:W-:Y:S05]  /*80f0*/  @!P0 BRA `(.L_x_546) ;  /* 0x0000000000308947 */ /* 0x000fea0003800000 */
[----:B------:R-:W-:-:S13]  /*8100*/  ISETP.NE.AND P0, PT, R0, 0x3, PT ;  /* 0x000000030000780c */ /* 0x000fda0003f05270 */
[----:B------:R-:W-:Y:S05]  /*8110*/  @!P0 BRA `(.L_x_547) ;  /* 0x0000000000188947 */ /* 0x000fea0003800000 */
[----:B------:R-:W-:-:S13]  /*8120*/  ISETP.NE.AND P0, PT, R0, 0x4, PT ;  /* 0x000000040000780c */ /* 0x000fda0003f05270 */
[----:B------:R-:W-:Y:S05]  /*8130*/  @P0 BRA `(.L_x_545) ;  /* 0x0000000800780947 */ /* 0x000fea0003800000 */
[----:B------:R-:W-:-:S06]  /*8140*/  IMAD.U32 R4, R19, 0x10000, RZ ;  /* 0x0001000013047824 */ /* 0x000fcc00078e00ff */
[----:B------:R-:W0:Y:S02]  /*8150*/  F2I.S64.TRUNC R4, R4 ;  /* 0x0000000400047311 */ /* 0x000e24000020d900 */
[----:B0-----:R-:W-:Y:S01]  /*8160*/  STG.E.64 desc[UR36][R2.64], R4 ;  /* 0x0000000402007986 */ /* 0x001fe2000c101b24 */
[----:B------:R-:W-:Y:S05]  /*8170*/  EXIT ;  /* 0x000000000000794d */ /* 0x000fea0003800000 */
.L_x_547:
[----:B------:R-:W-:-:S06]  /*8180*/  IMAD.U32 R19, R19, 0x10000, RZ ;  /* 0x0001000013137824 */ /* 0x000fcc00078e00ff */
[----:B------:R-:W0:Y:S02]  /*8190*/  F2I.FTZ.TRUNC.NTZ R19, R19 ;  /* 0x0000001300137305 */ /* 0x000e24000021f100 */
[----:B0-----:R-:W-:Y:S01]  /*81a0*/  STG.E desc[UR36][R2.64], R19 ;  /* 0x0000001302007986 */ /* 0x001fe2000c101924 */
[----:B------:R-:W-:Y:S05]  /*81b0*/  EXIT ;  /* 0x000000000000794d */ /* 0x000fea0003800000 */
.L_x_546:
[----:B------:R-:W-:-:S06]  /*81c0*/  IMAD.U32 R19, R19, 0x10000, RZ ;  /* 0x0001000013137824 */ /* 0x000fcc00078e00ff */
[----:B------:R-:W0:Y:S02]  /*81d0*/  F2I.FTZ.TRUNC.NTZ R19, R19 ;  /* 0x0000001300137305 */ /* 0x000e24000021f100 */
[----:B0-----:R-:W-:Y:S01]  /*81e0*/  STG.E.U16 desc[UR36][R2.64], R19 ;  /* 0x0000001302007986 */ /* 0x001fe2000c101524 */
[----:B------:R-:W-:Y:S05]  /*81f0*/  EXIT ;  /* 0x000000000000794d */ /* 0x000fea0003800000 */
.L_x_542:
[----:B------:R-:W-:-:S13]  /*8200*/  ISETP.GT.AND P0, PT, R0, 0x6, PT ;  /* 0x000000060000780c */ /* 0x000fda0003f04270 */
[----:B------:R-:W-:Y:S05]  /*8210*/  @P0 BRA `(.L_x_548) ;  /* 0x00000000002c0947 */ /* 0x000fea0003800000 */
[----:B------:R-:W-:-:S13]  /*8220*/  ISETP.NE.AND P0, PT, R0, 0x5, PT ;  /* 0x000000050000780c */ /* 0x000fda0003f05270 */
[----:B------:R-:W-:Y:S05]  /*8230*/  @!P0 BRA `(.L_x_549) ;  /* 0x0000000000148947 */ /* 0x000fea0003800000 */
[----:B------:R-:W-:-:S13]  /*8240*/  ISETP.NE.AND P0, PT, R0, 0x6, PT ;  /* 0x000000060000780c */ /* 0x000fda0003f05270 */
[----:B------:R-:W-:Y:S05]  /*8250*/  @P0 BRA `(.L_x_545) ;  /* 0x0000000800300947 */ /* 0x000fea0003800000 */
[----:B------:R-:W-:-:S05]  /*8260*/  IMAD.U32 R19, R19, 0x10000, RZ ;  /* 0x0001000013137824 */ /* 0x000fca00078e00ff */
[----:B------:R-:W-:Y:S01]  /*8270*/  STG.E desc[UR36][R2.64], R19 ;  /* 0x0000001302007986 */ /* 0x000fe2000c101924 */
[----:B------:R-:W-:Y:S05]  /*8280*/  EXIT ;  /* 0x000000000000794d */ /* 0x000fea0003800000 */
.L_x_549:
[----:B------:R-:W-:-:S05]  /*8290*/  IMAD.U32 R0, R19, 0x10000, RZ ;  /* 0x0001000013007824 */ /* 0x000fca00078e00ff */
[----:B------:R-:W-:-:S05]  /*82a0*/  F2FP.F16.F32.PACK_AB R0, RZ, R0 ;  /* 0x00000000ff00723e */ /* 0x000fca00000000ff */
[----:B------:R-:W-:Y:S01]  /*82b0*/  STG.E.U16 desc[UR36][R2.64], R0 ;  /* 0x0000000002007986 */ /* 0x000fe2000c101524 */
[----:B------:R-:W-:Y:S05]  /*82c0*/  EXIT ;  /* 0x000000000000794d */ /* 0x000fea0003800000 */
.L_x_548:
[----:B------:R-:W-:-:S13]  /*82d0*/  ISETP.NE.AND P0, PT, R0, 0x7, PT ;  /* 0x000000070000780c */ /* 0x000fda0003f05270 */
[----:B------:R-:W-:Y:S05]  /*82e0*/  @!P0 BRA `(.L_x_550) ;  /* 0x0000000000348947 */ /* 0x000fea0003800000 */
[----:B------:R-:W-:-:S13]  /*82f0*/  ISETP.NE.AND P0, PT, R0, 0x8, PT ;  /* 0x000000080000780c */ /* 0x000fda0003f05270 */
[----:B------:R-:W-:Y:S05]  /*8300*/  @!P0 BRA `(.L_x_551) ;  /* 0x0000000000188947 */ /* 0x000fea0003800000 */
[----:B------:R-:W-:-:S13]  /*8310*/  ISETP.NE.AND P0, PT, R0, 0x9, PT ;  /* 0x000000090000780c */ /* 0x000fda0003f05270 */
[----:B------:R-:W-:Y:S05]  /*8320*/  @P0 BRA `(.L_x_545) ;  /* 0x0000000400fc0947 */ /* 0x000fea0003800000 */
[----:B------:R-:W-:Y:S02]  /*8330*/  IMAD.U32 R4, R19, 0x10000, RZ ;  /* 0x0001000013047824 */ /* 0x000fe400078e00ff */
[----:B------:R-:W-:-:S05]  /*8340*/  IMAD.MOV.U32 R5, RZ, RZ, RZ ;  /* 0x000000ffff057224 */ /* 0x000fca00078e00ff */
[----:B------:R-:W-:Y:S01]  /*8350*/  STG.E.64 desc[UR36][R2.64], R4 ;  /* 0x0000000402007986 */ /* 0x000fe2000c101b24 */
[----:B------:R-:W-:Y:S05]  /*8360*/  EXIT ;  /* 0x000000000000794d */ /* 0x000fea0003800000 */
.L_x_551:
[----:B------:R-:W-:-:S05]  /*8370*/  IMAD.U32 R19, R19, 0x10000, RZ ;  /* 0x0001000013137824 */ /* 0x000fca00078e00ff */
[----:B------:R-:W-:-:S04]  /*8380*/  F2FP.F16.F32.PACK_AB R5, RZ, R19 ;  /* 0x00000013ff05723e */ /* 0x000fc800000000ff */
[----:B------:R-:W-:-:S05]  /*8390*/  PRMT R5, R5, 0x5410, RZ ;  /* 0x0000541005057816 */ /* 0x000fca00000000ff */
[----:B------:R-:W-:Y:S01]  /*83a0*/  STG.E desc[UR36][R2.64], R5 ;  /* 0x0000000502007986 */ /* 0x000fe2000c101924 */
[----:B------:R-:W-:Y:S05]  /*83b0*/  EXIT ;  /* 0x000000000000794d */ /* 0x000fea0003800000 */
.L_x_550:
[----:B------:R-:W-:-:S04]  /*83c0*/  IMAD.U32 R4, R19, 0x10000, RZ ;  /* 0x0001000013047824 */ /* 0x000fc800078e00ff */
[----:B------:R-:W-:-:S06]  /*83d0*/  FMUL.FTZ R4, R4, 1 ;  /* 0x3f80000004047820 */ /* 0x000fcc0000410000 */
[----:B------:R-:W0:Y:S02]  /*83e0*/  F2F.F64.F32 R4, R4 ;  /* 0x0000000400047310 */ /* 0x000e240000201800 */
[----:B0-----:R-:W-:Y:S01]  /*83f0*/  STG.E.64 desc[UR36][R2.64], R4 ;  /* 0x0000000402007986 */ /* 0x001fe2000c101b24 */
[----:B------:R-:W-:Y:S05]  /*8400*/  EXIT ;  /* 0x000000000000794d */ /* 0x000fea0003800000 */
.L_x_541:
        /* <DEDUP_REMOVED lines=12> */
[----:B0-----:R-:W-:Y:S01]  /*84d0*/  STG.E.U16 desc[UR36][R2.64], R5 ;  /* 0x0000000502007986 */ /* 0x001fe2000c101524 */
[----:B------:R-:W-:Y:S05]  /*84e0*/  EXIT ;  /* 0x000000000000794d */ /* 0x000fea0003800000 */
.L_x_555:
[----:B------:R-:W-:Y:S01]  /*84f0*/  IMAD.U32 R5, R19, 0x10000, RZ ;  /* 0x0001000013057824 */ /* 0x000fe200078e00ff */
        /* <DEDUP_REMOVED lines=17> */
.L_x_558:
[----:B------:R-:W-:-:S04]  /*8610*/  SHF.R.U32.HI R5, RZ, 0x18, R5 ;  /* 0x00000018ff057819 */ /* 0x000fc80000011605 */
[----:B------:R-:W-:-:S07]  /*8620*/  LOP3.LUT R0, R0, 0x80, R5, 0xf8, !PT ;  /* 0x0000008000007812 */ /* 0x000fce00078ef805 */
.L_x_557:
[----:B------:R-:W-:Y:S05]  /*8630*/  BSYNC.RECONVERGENT B0 ;  /* 0x0000000000007941 */ /* 0x000fea0003800200 */
.L_x_556:
[----:B------:R-:W-:Y:S01]  /*8640*/  STG.E.U8 desc[UR36][R2.64], R0 ;  /* 0x0000000002007986 */ /* 0x000fe2000c101124 */
[----:B------:R-:W-:Y:S05]  /*8650*/  EXIT ;  /* 0x000000000000794d */ /* 0x000fea0003800000 */
.L_x_554:
        /* <DEDUP_REMOVED lines=18> */
.L_x_561:
[----:B------:R-:W-:-:S04]  /*8780*/  SHF.R.U32.HI R5, RZ, 0x18, R5 ;  /* 0x00000018ff057819 */ /* 0x000fc80000011605 */
[----:B------:R-:W-:-:S07]  /*8790*/  LOP3.LUT R0, R0, 0x80, R5, 0xf8, !PT ;  /* 0x0000008000007812 */ /* 0x000fce00078ef805 */
.L_x_560:
[----:B------:R-:W-:Y:S05]  /*87a0*/  BSYNC.RECONVERGENT B0 ;  /* 0x0000000000007941 */ /* 0x000fea0003800200 */
.L_x_559:
[----:B------:R-:W-:Y:S01]  /*87b0*/  STG.E.U8 desc[UR36][R2.64], R0 ;  /* 0x0000000002007986 */ /* 0x000fe2000c101124 */
[----:B------:R-:W-:Y:S05]  /*87c0*/  EXIT ;  /* 0x000000000000794d */ /* 0x000fea0003800000 */
.L_x_553:
[----:B------:R-:W-:-:S13]  /*87d0*/  ISETP.NE.AND P0, PT, R0, 0x1c, PT ;  /* 0x0000001c0000780c */ /* 0x000fda0003f05270 */
[----:B------:R-:W-:Y:S05]  /*87e0*/  @!P0 BRA `(.L_x_562) ;  /* 0x0000000000608947 */ /* 0x000fea0003800000 */
[----:B------:R-:W-:-:S13]  /*87f0*/  ISETP.NE.AND P0, PT, R0, 0x1d, PT ;  /* 0x0000001d0000780c */ /* 0x000fda0003f05270 */
[----:B------:R-:W-:Y:S05]  /*8800*/  @!P0 BRA `(.L_x_563) ;  /* 0x0000000000488947 */ /* 0x000fea0003800000 */
[----:B------:R-:W-:-:S13]  /*8810*/  ISETP.NE.AND P0, PT, R0, 0x2c, PT ;  /* 0x0000002c0000780c */ /* 0x000fda0003f05270 */
[----:B------:R-:W-:Y:S05]  /*8820*/  @P0 BRA `(.L_x_545) ;  /* 0x0000000000bc0947 */ /* 0x000fea0003800000 */
[----:B------:R-:W-:Y:S02]  /*8830*/  IMAD.U32 R19, R19, 0x10000, RZ ;  /* 0x0001000013137824 */ /* 0x000fe400078e00ff */
[----:B------:R-:W-:-:S03]  /*8840*/  IMAD.MOV.U32 R5, RZ, RZ, 0xff ;  /* 0x000000ffff057424 */ /* 0x000fc600078e00ff */
[----:B------:R-:W-:-:S04]  /*8850*/  SHF.R.U32.HI R6, RZ, 0x17, R19 ;  /* 0x00000017ff067819 */ /* 0x000fc80000011613 */
[----:B------:R-:W-:-:S04]  /*8860*/  LOP3.LUT R4, R6, 0xff, RZ, 0xc0, !PT ;  /* 0x000000ff06047812 */ /* 0x000fc800078ec0ff */
[----:B------:R-:W-:-:S13]  /*8870*/  ISETP.NE.AND P2, PT, R4, 0xff, PT ;  /* 0x000000ff0400780c */ /* 0x000fda0003f45270 */
[--C-:B------:R-:W-:Y:S02]  /*8880*/  @P2 SHF.R.U32.HI R0, RZ, 0x16, R19.reuse ;  /* 0x00000016ff002819 */ /* 0x100fe40000011613 */
[----:B------:R-:W-:Y:S02]  /*8890*/  @P2 LOP3.LUT P0, RZ, R4, 0x3fffff, R19, 0xf8, !PT ;  /* 0x003fffff04ff2812 */ /* 0x000fe4000780f813 */
[----:B------:R-:W-:-:S04]  /*88a0*/  @P2 LOP3.LUT R0, R0, 0x1, RZ, 0xc0, !PT ;  /* 0x0000000100002812 */ /* 0x000fc800078ec0ff */
[----:B------:R-:W-:Y:S01]  /*88b0*/  @P2 ISETP.EQ.U32.AND P1, PT, R0, 0x1, P0 ;  /* 0x000000010000280c */ /* 0x000fe20000722070 */
[----:B------:R-:W-:Y:S01]  /*88c0*/  @P2 VIADD R0, R6, 0x1 ;  /* 0x0000000106002836 */ /* 0x000fe20000000000 */
[----:B------:R-:W-:Y:S02]  /*88d0*/  PLOP3.LUT P0, PT, PT, PT, PT, 0x80, 0x8 ;  /* 0x000000000008781c */ /* 0x000fe40003f0f070 */
[----:B------:R-:W-:-:S13]  /*88e0*/  @P2 PLOP3.LUT P0, PT, P1, PT, PT, 0x80, 0x8 ;  /* 0x000000000008281c */ /* 0x000fda0000f0f070 */
[----:B------:R-:W-:-:S04]  /*88f0*/  @!P0 IMAD.MOV R0, RZ, RZ, R6 ;  /* 0x000000ffff008224 */ /* 0x000fc800078e0206 */
[----:B------:R-:W-:-:S05]  /*8900*/  @P2 IMAD.MOV.U32 R5, RZ, RZ, R0 ;  /* 0x000000ffff052224 */ /* 0x000fca00078e0000 */
[----:B------:R-:W-:Y:S01]  /*8910*/  STG.E.U8 desc[UR36][R2.64], R5 ;  /* 0x0000000502007986 */ /* 0x000fe2000c101124 */
[----:B------:R-:W-:Y:S05]  /*8920*/  EXIT ;  /* 0x000000000000794d */ /* 0x000fea0003800000 */
.L_x_563:
[----:B------:R-:W-:-:S06]  /*8930*/  IMAD.U32 R4, R19, 0x10000, RZ ;  /* 0x0001000013047824 */ /* 0x000fcc00078e00ff */
[----:B------:R-:W0:Y:S02]  /*8940*/  F2I.U64.TRUNC R4, R4 ;  /* 0x0000000400047311 */ /* 0x000e24000020d800 */
[----:B0-----:R-:W-:Y:S01]  /*8950*/  STG.E.64 desc[UR36][R2.64], R4 ;  /* 0x0000000402007986 */ /* 0x001fe2000c101b24 */
[----:B------:R-:W-:Y:S05]  /*8960*/  EXIT ;  /* 0x000000000000794d */ /* 0x000fea0003800000 */
.L_x_562:
[----:B------:R-:W-:-:S06]  /*8970*/  IMAD.U32 R19, R19, 0x10000, RZ ;  /* 0x0001000013137824 */ /* 0x000fcc00078e00ff */
[----:B------:R-:W0:Y:S02]  /*8980*/  F2I.FTZ.U32.TRUNC.NTZ R19, R19 ;  /* 0x0000001300137305 */ /* 0x000e24000021f000 */
[----:B0-----:R-:W-:Y:S01]  /*8990*/  STG.E desc[UR36][R2.64], R19 ;  /* 0x0000001302007986 */ /* 0x001fe2000c101924 */
[----:B------:R-:W-:Y:S05]  /*89a0*/  EXIT ;  /* 0x000000000000794d */ /* 0x000fea0003800000 */
.L_x_552:
        /* <DEDUP_REMOVED lines=9> */
[----:B------:R-:W-:Y:S01]  /*8a40*/  STG.E.U8 desc[UR36][R2.64], R5 ;  /* 0x0000000502007986 */ /* 0x000fe2000c101124 */
[----:B------:R-:W-:Y:S05]  /*8a50*/  EXIT ;  /* 0x000000000000794d */ /* 0x000fea0003800000 */
.L_x_565:
[----:B------:R-:W-:Y:S01]  /*8a60*/  IMAD.U32 R19, R19, 0x10000, RZ ;  /* 0x0001000013137824 */ /* 0x000fe200078e00ff */
[----:B------:R-:W-:-:S03]  /*8a70*/  CS2R R6, SRZ ;  /* 0x0000000000067805 */ /* 0x000fc6000001ff00 */
[----:B------:R-:W-:-:S06]  /*8a80*/  FMUL.FTZ R4, R19, 1 ;  /* 0x3f80000013047820 */ /* 0x000fcc0000410000 */
[----:B------:R-:W0:Y:S02]  /*8a90*/  F2F.F64.F32 R4, R4 ;  /* 0x0000000400047310 */ /* 0x000e240000201800 */
[----:B0-----:R-:W-:Y:S01]  /*8aa0*/  STG.E.128 desc[UR36][R2.64], R4 ;  /* 0x0000000402007986 */ /* 0x001fe2000c101d24 */
[----:B------:R-:W-:Y:S05]  /*8ab0*/  EXIT ;  /* 0x000000000000794d */ /* 0x000fea0003800000 */
.L_x_564:
[----:B------:R-:W-:-:S13]  /*8ac0*/  ISETP.NE.AND P0, PT, R0, 0xf, PT ;  /* 0x0000000f0000780c */ /* 0x000fda0003f05270 */
[----:B------:R-:W-:Y:S05]  /*8ad0*/  @!P0 BRA `(.L_x_566) ;  /* 0x0000000000e88947 */ /* 0x000fea0003800000 */
[----:B------:R-:W-:-:S13]  /*8ae0*/  ISETP.NE.AND P0, PT, R0, 0x17, PT ;  /* 0x000000170000780c */ /* 0x000fda0003f05270 */
[----:B------:R-:W-:Y:S05]  /*8af0*/  @!P0 BRA `(.L_x_567) ;  /* 0x0000000000908947 */ /* 0x000fea0003800000 */
[----:B------:R-:W-:-:S13]  /*8b00*/  ISETP.NE.AND P0, PT, R0, 0x18, PT ;  /* 0x000000180000780c */ /* 0x000fda0003f05270 */
[----:B------:R-:W-:Y:S05]  /*8b10*/  @!P0 BRA `(.L_x_568) ;  /* 0x0000000000448947 */ /* 0x000fea0003800000 */
.L_x_545:
[----:B------:R-:W-:Y:S01]  /*8b20*/  MOV R0, 0x0 ;  /* 0x0000000000007802 */ /* 0x000fe20000000f00 */
[----:B------:R-:W0:Y:S01]  /*8b30*/  LDCU.64 UR4, c[0x4][0x128] ;  /* 0x01002500ff0477ac */ /* 0x000e220008000a00 */
[----:B------:R-:W-:Y:S02]  /*8b40*/  IMAD.MOV.U32 R8, RZ, RZ, 0x65 ;  /* 0x00000065ff087424 */ /* 0x000fe400078e00ff */
[----:B------:R1:W2:Y:S01]  /*8b50*/  LDC.64 R2, c[0x4][R0] ;  /* 0x0100000000027b82 */ /* 0x0002a20000000a00 */
[----:B------:R-:W3:Y:S01]  /*8b60*/  LDCU.64 UR6, c[0x4][0x130] ;  /* 0x01002600ff0677ac */ /* 0x000ee20008000a00 */
[----:B------:R-:W-:Y:S02]  /*8b70*/  IMAD.MOV.U32 R12, RZ, RZ, 0x1 ;  /* 0x00000001ff0c7424 */ /* 0x000fe400078e00ff */
[----:B------:R-:W-:Y:S01]  /*8b80*/  IMAD.MOV.U32 R13, RZ, RZ, RZ ;  /* 0x000000ffff0d7224 */ /* 0x000fe200078e00ff */
[----:B------:R-:W4:Y:S01]  /*8b90*/  LDCU.64 UR8, c[0x4][0x40] ;  /* 0x01000800ff0877ac */ /* 0x000f220008000a00 */
[----:B0-----:R-:W-:-:S02]  /*8ba0*/  IMAD.U32 R4, RZ, RZ, UR4 ;  /* 0x00000004ff047e24 */ /* 0x001fc4000f8e00ff */
[----:B------:R-:W-:Y:S02]  /*8bb0*/  IMAD.U32 R5, RZ, RZ, UR5 ;  /* 0x00000005ff057e24 */ /* 0x000fe4000f8e00ff */
[----:B---3--:R-:W-:Y:S02]  /*8bc0*/  IMAD.U32 R6, RZ, RZ, UR6 ;  /* 0x00000006ff067e24 */ /* 0x008fe4000f8e00ff */
[----:B------:R-:W-:Y:S02]  /*8bd0*/  IMAD.U32 R7, RZ, RZ, UR7 ;  /* 0x00000007ff077e24 */ /* 0x000fe4000f8e00ff */
[----:B----4-:R-:W-:Y:S02]  /*8be0*/  IMAD.U32 R10, RZ, RZ, UR8 ;  /* 0x00000008ff0a7e24 */ /* 0x010fe4000f8e00ff */
[----:B-1----:R-:W-:-:S07]  /*8bf0*/  IMAD.U32 R11, RZ, RZ, UR9 ;  /* 0x00000009ff0b7e24 */ /* 0x002fce000f8e00ff */
[----:B------:R-:W-:-:S07]  /*8c00*/  LEPC R20, `(.L_x_569) ;  /* 0x000000001014794e */ /* 0x000fce0000000000 */
[----:B--2---:R-:W-:Y:S05]  /*8c10*/  CALL.ABS.NOINC R2 ;  /* 0x0000000002007343 */ /* 0x004fea0003c00000 */
.L_x_569:
[----:B------:R-:W-:Y:S05]  /*8c20*/  EXIT ;  /* 0x000000000000794d */ /* 0x000fea0003800000 */
.L_x_568:
[----:B------:R-:W-:Y:S01]  /*8c30*/  IMAD.U32 R19, R19, 0x10000, RZ ;  /* 0x0001000013137824 */ /* 0x000fe200078e00ff */
        /* <DEDUP_REMOVED lines=12> */
.L_x_571:
[----:B------:R-:W-:Y:S05]  /*8d00*/  BSYNC.RECONVERGENT B0 ;  /* 0x0000000000007941 */ /* 0x000fea0003800200 */
.L_x_570:
[----:B------:R-:W-:-:S05]  /*8d10*/  LOP3.LUT R5, R0, 0x80, R5, 0xf8, !PT ;  /* 0x0000008000057812 */ /* 0x000fca00078ef805 */
[----:B------:R-:W-:Y:S01]  /*8d20*/  STG.E.U8 desc[UR36][R2.64], R5 ;  /* 0x0000000502007986 */ /* 0x000fe2000c101124 */
[----:B------:R-:W-:Y:S05]  /*8d30*/  EXIT ;  /* 0x000000000000794d */ /* 0x000fea0003800000 */
.L_x_567:
        /* <DEDUP_REMOVED lines=12> */
.L_x_573:
[----:B------:R-:W-:Y:S01]  /*8e00*/  IMAD.MOV.U32 R0, RZ, RZ, 0x7f ;  /* 0x0000007fff007424 */ /* 0x000fe200078e00ff */
[----:B------:R-:W-:-:S04]  /*8e10*/  ISETP.GT.U32.AND P0, PT, R4, 0x7f800000, PT ;  /* 0x7f8000000400780c */ /* 0x000fc80003f04070 */
[----:B------:R-:W-:-:S09]  /*8e20*/  SEL R0, R0, 0x7c, P0 ;  /* 0x0000007c00007807 */ /* 0x000fd20000000000 */
.L_x_574:
[----:B------:R-:W-:Y:S05]  /*8e30*/  BSYNC.RECONVERGENT B0 ;  /* 0x0000000000007941 */ /* 0x000fea0003800200 */
.L_x_572:
[----:B------:R-:W-:-:S04]  /*8e40*/  SHF.R.U32.HI R5, RZ, 0x18, R5 ;  /* 0x00000018ff057819 */ /* 0x000fc80000011605 */
[----:B------:R-:W-:-:S05]  /*8e50*/  LOP3.LUT R5, R0, 0x80, R5, 0xf8, !PT ;  /* 0x0000008000057812 */ /* 0x000fca00078ef805 */
[----:B------:R-:W-:Y:S01]  /*8e60*/  STG.E.U8 desc[UR36][R2.64], R5 ;  /* 0x0000000502007986 */ /* 0x000fe2000c101124 */
[----:B------:R-:W-:Y:S05]  /*8e70*/  EXIT ;  /* 0x000000000000794d */ /* 0x000fea0003800000 */
.L_x_566:
[----:B------:R-:W-:Y:S01]  /*8e80*/  STG.E.U16 desc[UR36][R2.64], R19 ;  /* 0x0000001302007986 */ /* 0x000fe2000c101524 */
[----:B------:R-:W-:Y:S05]  /*8e90*/  EXIT ;  /* 0x000000000000794d */ /* 0x000fea0003800000 */
.L_x_575:
        /* <DEDUP_REMOVED lines=14> */
.L_x_3112:


//--------------------- .text._ZN2at6native18elementwise_kernelILi128ELi4EZNS0_22gpu_kernel_impl_nocastIZZZNS0_17atanh_kernel_cudaERNS_18TensorIteratorBaseEENKUlvE0_clEvENKUlvE2_clEvEUlN3c108BFloat16EE_EEvS4_RKT_EUliE_EEviT1_ --------------------------
	.section	.text._ZN2at6native18elementwise_kernelILi128ELi4EZNS0_22gpu_kernel_impl_nocastIZZZNS0_17atanh_kernel_cudaERNS_18TensorIteratorBaseEENKUlvE0_clEvENKUlvE2_clEvEUlN3c108BFloat16EE_EEvS4_RKT_EUliE_EEviT1_,"ax",@progbits
	.align	128
        .global         _ZN2at6native18elementwise_kernelILi128ELi4EZNS0_22gpu_kernel_impl_nocastIZZZNS0_17atanh_kernel_cudaERNS_18TensorIteratorBaseEENKUlvE0_clEvENKUlvE2_clEvEUlN3c108BFloat16EE_EEvS4_RKT_EUliE_EEviT1_
        .type           _ZN2at6native18elementwise_kernelILi128ELi4EZNS0_22gpu_kernel_impl_nocastIZZZNS0_17atanh_kernel_cudaERNS_18TensorIteratorBaseEENKUlvE0_clEvENKUlvE2_clEvEUlN3c108BFloat16EE_EEvS4_RKT_EUliE_EEviT1_,@function
        .size           _ZN2at6native18elementwise_kernelILi128ELi4EZNS0_22gpu_kernel_impl_nocastIZZZNS0_17atanh_kernel_cudaERNS_18TensorIteratorBaseEENKUlvE0_clEvENKUlvE2_clEvEUlN3c108BFloat16EE_EEvS4_RKT_EUliE_EEviT1_,(.L_x_3113 - _ZN2at6native18elementwise_kernelILi128ELi4EZNS0_22gpu_kernel_impl_nocastIZZZNS0_17atanh_kernel_cudaERNS_18TensorIteratorBaseEENKUlvE0_clEvENKUlvE2_clEvEUlN3c108BFloat16EE_EEvS4_RKT_EUliE_EEviT1_)
        .other          _ZN2at6native18elementwise_kernelILi128ELi4EZNS0_22gpu_kernel_impl_nocastIZZZNS0_17atanh_kernel_cudaERNS_18TensorIteratorBaseEENKUlvE0_clEvENKUlvE2_clEvEUlN3c108BFloat16EE_EEvS4_RKT_EUliE_EEviT1_,@"STO_CUDA_ENTRY STV_DEFAULT"
_ZN2at6native18elementwise_kernelILi128ELi4EZNS0_22gpu_kernel_impl_nocastIZZZNS0_17atanh_kernel_cudaERNS_18TensorIteratorBaseEENKUlvE0_clEvENKUlvE2_clEvEUlN3c108BFloat16EE_EEvS4_RKT_EUliE_EEviT1_:
.text._ZN2at6native18elementwise_kernelILi128ELi4EZNS0_22gpu_kernel_impl_nocastIZZZNS0_17atanh_kernel_cudaERNS_18TensorIteratorBaseEENKUlvE0_clEvENKUlvE2_clEvEUlN3c108BFloat16EE_EEvS4_RKT_EUliE_EEviT1_:
[----:B------:R-:W-:Y:S08]  /*0000*/  LDC R1, c[0x0][0x37c] ;  /* 0x0000df00ff017b82 */ /* 0x000ff00000000800 */
[----:B------:R-:W0:Y:S01]  /*0010*/  LDC R2, c[0x0][0x388] ;  /* 0x0000e200ff027b82 */ /* 0x000e220000000800 */
[----:B------:R-:W1:Y:S01]  /*0020*/  S2R R3, SR_TID.X ;  /* 0x0000000000037919 */ /* 0x000e620000002100 */
[----:B------:R-:W2:Y:S06]  /*0030*/  LDCU.64 UR6, c[0x0][0x358] ;  /* 0x00006b00ff0677ac */ /* 0x000eac0008000a00 */
[----:B------:R-:W3:Y:S01]  /*0040*/  S2UR UR4, SR_CTAID.X ;  /* 0x00000000000479c3 */ /* 0x000ee20000002500 */
[----:B0-----:R-:W-:Y:S01]  /*0050*/  ISETP.NE.AND P0, PT, R2, RZ, PT ;  /* 0x000000ff0200720c */ /* 0x001fe20003f05270 */
[----:B---3--:R-:W-:-:S06]  /*0060*/  USHF.L.U32 UR4, UR4, 0x9, URZ ;  /* 0x0000000904047899 */ /* 0x008fcc00080006ff */
[----:B-1----:R-:W-:-:S06]  /*0070*/  LOP3.LUT R3, R3, UR4, RZ, 0xfc, !PT ;  /* 0x0000000403037c12 */ /* 0x002fcc000f8efcff */
[----:B--2---:R-:W-:Y:S05]  /*0080*/  @P0 BRA `(.L_x_576) ;  /* 0x0000000c00100947 */ /* 0x004fea0003800000 */
[----:B------:R-:W0:Y:S01]  /*0090*/  LDCU UR4, c[0x0][0x380] ;  /* 0x00007000ff0477ac */ /* 0x000e220008000800 */
[----:B------:R-:W-:Y:S04]  /*00a0*/  BSSY.RECONVERGENT B0, `(.L_x_577) ;  /* 0x0000092000007945 */ /* 0x000fe80003800200 */
[----:B------:R-:W-:Y:S01]  /*00b0*/  BSSY.RELIABLE B1, `(.L_x_578) ;  /* 0x0000063000017945 */ /* 0x000fe20003800100 */
[----:B0-----:R-:W-:-:S13]  /*00c0*/  ISETP.GE.AND P0, PT, R3, UR4, PT ;  /* 0x0000000403007c0c */ /* 0x001fda000bf06270 */
[----:B------:R-:W-:Y:S05]  /*00d0*/  @P0 BRA `(.L_x_579) ;  /* 0x0000000400740947 */ /* 0x000fea0003800000 */
[----:B------:R-:W0:Y:S02]  /*00e0*/  LDC.64 R4, c[0x0][0x588] ;  /* 0x00016200ff047b82 */ /* 0x000e240000000a00 */
[----:B0-----:R-:W2:Y:S01]  /*00f0*/  LDG.E.U16 R0, desc[UR6][R4.64] ;  /* 0x0000000604007981 */ /* 0x001ea2000c1e1500 */
[----:B------:R-:W-:Y:S01]  /*0100*/  HFMA2 R8, -RZ, RZ, 1.625, 0 ;  /* 0x3e800000ff087431 */ /* 0x000fe200000001ff */
[----:B------:R-:W-:Y:S02]  /*0110*/  MOV R9, 0x3d39bf78 ;  /* 0x3d39bf7800097802 */ /* 0x000fe40000000f00 */
[----:B------:R-:W-:Y:S02]  /*0120*/  IADD3 R3, PT, PT, R3, 0x80, RZ ;  /* 0x0000008003037810 */ /* 0x000fe40007ffe0ff */
[----:B--2---:R-:W-:-:S04]  /*0130*/  SHF.L.U32 R0, R0, 0x10, RZ ;  /* 0x0000001000007819 */ /* 0x004fc800000006ff */
[C---:B------:R-:W-:Y:S01]  /*0140*/  FSETP.GT.FTZ.AND P0, PT, |R0|.reuse, 8.50705917302346158658e+37, PT ;  /* 0x7e8000000000780b */ /* 0x040fe20003f14200 */
[----:B------:R-:W-:-:S04]  /*0150*/  FADD.FTZ R2, |R0|, -RZ ;  /* 0x800000ff00027221 */ /* 0x000fc80000010200 */
[----:B------:R-:W-:-:S06]  /*0160*/  FADD.FTZ R2, -R2, 1 ;  /* 0x3f80000002027421 */ /* 0x000fcc0000010100 */
[----:B------:R-:W0:Y:S02]  /*0170*/  MUFU.RCP R2, R2 ;  /* 0x0000000200027308 */ /* 0x000e240000001000 */
[----:B0-----:R-:W-:-:S04]  /*0180*/  FADD.FTZ R7, R2, R2 ;  /* 0x0000000202077221 */ /* 0x001fc80000010000 */
[----:B------:R-:W-:-:S05]  /*0190*/  FMUL.FTZ R7, |R0|, R7 ;  /* 0x0000000700077220 */ /* 0x000fca0000410200 */
[----:B------:R-:W-:-:S04]  /*01a0*/  FSEL R7, R7, -2, !P0 ;  /* 0xc000000007077808 */ /* 0x000fc80004000000 */
[C---:B------:R-:W-:Y:S01]  /*01b0*/  ISETP.GE.U32.AND P0, PT, R7.reuse, 0x7f800000, PT ;  /* 0x7f8000000700780c */ /* 0x040fe20003f06070 */
[----:B------:R-:W-:-:S03]  /*01c0*/  FADD.FTZ.RZ R6, R7, 1 ;  /* 0x3f80000007067421 */ /* 0x000fc6000001c000 */
[----:B------:R-:W-:Y:S02]  /*01d0*/  ISETP.GT.AND P1, PT, R7, -0x40800000, P0 ;  /* 0xbf8000000700780c */ /* 0x000fe40000724270 */
[----:B------:R-:W-:-:S04]  /*01e0*/  IADD3 R6, PT, PT, R6, -0x3f400000, RZ ;  /* 0xc0c0000006067810 */ /* 0x000fc80007ffe0ff */
[----:B------:R-:W-:-:S03]  /*01f0*/  LOP3.LUT R6, R6, 0xff800000, RZ, 0xc0, !PT ;  /* 0xff80000006067812 */ /* 0x000fc600078ec0ff */
[----:B------:R-:W-:Y:S02]  /*0200*/  @P0 MOV R2, 0x7f800000 ;  /* 0x7f80000000020802 */ /* 0x000fe40000000f00 */
[----:B------:R-:W-:Y:S02]  /*0210*/  IADD3 R5, PT, PT, -R6, 0x40800000, RZ ;  /* 0x4080000006057810 */ /* 0x000fe40007ffe1ff */
[-C--:B------:R-:W-:Y:S02]  /*0220*/  IADD3 R4, PT, PT, R7, -R6.reuse, RZ ;  /* 0x8000000607047210 */ /* 0x080fe40007ffe0ff */
[----:B------:R-:W-:Y:S01]  /*0230*/  I2FP.F32.S32 R6, R6 ;  /* 0x0000000600067245 */ /* 0x000fe20000201400 */
[----:B------:R-:W-:-:S04]  /*0240*/  FFMA.FTZ R5, R5, R8, -1 ;  /* 0xbf80000005057423 */ /* 0x000fc80000010008 */
[----:B------:R-:W-:Y:S01]  /*0250*/  FADD.FTZ R4, R4, R5 ;  /* 0x0000000504047221 */ /* 0x000fe20000010000 */
[----:B------:R-:W-:-:S03]  /*0260*/  FMUL.FTZ R6, R6, 1.1920928955078125e-07 ;  /* 0x3400000006067820 */ /* 0x000fc60000410000 */
[----:B------:R-:W-:Y:S01]  /*0270*/  FFMA.FTZ R5, R4, -R9, 0.10546888411045074463 ;  /* 0x3dd8001204057423 */ /* 0x000fe20000010809 */
[----:B------:R-:W-:-:S03]  /*0280*/  HFMA2 R9, -RZ, RZ, 1.75, 0 ;  /* 0x3f000000ff097431 */ /* 0x000fc600000001ff */
        /* <DEDUP_REMOVED lines=8> */
[----:B------:R-:W-:-:S04]  /*0310*/  FFMA.FTZ R5, R4, R5, R4 ;  /* 0x0000000504057223 */ /* 0x000fc80000010004 */
[----:B------:R-:W-:Y:S01]  /*0320*/  FFMA.FTZ R6, R6, 0.69314718246459960938, R5 ;  /* 0x3f31721806067823 */ /* 0x000fe20000010005 */
[C---:B------:R-:W-:Y:S01]  /*0330*/  @P1 FFMA.FTZ R6, R7.reuse, R2, +INF ;  /* 0x7f80000007061423 */ /* 0x040fe20000010002 */
[----:B------:R-:W0:Y:S01]  /*0340*/  LDC.64 R4, c[0x0][0x580] ;  /* 0x00016000ff047b82 */ /* 0x000e220000000a00 */
[----:B------:R-:W-:Y:S02]  /*0350*/  @P0 FSETP.NEU.FTZ.AND P1, PT, R7, RZ, PT ;  /* 0x000000ff0700020b */ /* 0x000fe40003f3d000 */
[----:B------:R-:W-:Y:S02]  /*0360*/  LOP3.LUT R7, R9, 0x80000000, R0, 0xb8, !PT ;  /* 0x8000000009077812 */ /* 0x000fe400078eb800 */
[----:B------:R-:W-:Y:S02]  /*0370*/  @P0 FSEL R6, R6, -RZ, P1 ;  /* 0x800000ff06060208 */ /* 0x000fe40000800000 */
[----:B------:R-:W-:-:S03]  /*0380*/  ISETP.GE.AND P0, PT, R3, UR4, PT ;  /* 0x0000000403007c0c */ /* 0x000fc6000bf06270 */
[----:B------:R-:W-:-:S05]  /*0390*/  FMUL.FTZ R7, R7, R6 ;  /* 0x0000000607077220 */ /* 0x000fca0000410000 */
[----:B------:R-:W-:-:S05]  /*03a0*/  F2FP.BF16.F32.PACK_AB R7, RZ, R7 ;  /* 0x00000007ff07723e */ /* 0x000fca00000010ff */
[----:B------:R-:W-:Y:S05]  /*03b0*/  @P0 BREAK.RELIABLE B1 ;  /* 0x0000000000010942 */ /* 0x000fea0003800100 */
[----:B0-----:R0:W-:Y:S01]  /*03c0*/  STG.E.U16 desc[UR6][R4.64], R7 ;  /* 0x0000000704007986 */ /* 0x0011e2000c101506 */
[----:B------:R-:W-:Y:S05]  /*03d0*/  @P0 BRA `(.L_x_580) ;  /* 0x0000000400780947 */ /* 0x000fea0003800000 */
[----:B0-----:R-:W0:Y:S02]  /*03e0*/  LDC.64 R4, c[0x0][0x588] ;  /* 0x00016200ff047b82 */ /* 0x001e240000000a00 */
[----:B0-----:R-:W2:Y:S01]  /*03f0*/  LDG.E.U16 R0, desc[UR6][R4.64] ;  /* 0x0000000604007981 */ /* 0x001ea2000c1e1500 */
[----:B------:R-:W-:Y:S02]  /*0400*/  MOV R8, 0x3e800000 ;  /* 0x3e80000000087802 */ /* 0x000fe40000000f00 */
        /* <DEDUP_REMOVED lines=38> */
[----:B------:R-:W-:-:S05]  /*0670*/  @P0 FSEL R6, R6, -RZ, P1 ;  /* 0x800000ff06060208 */ /* 0x000fca0000800000 */
[----:B------:R-:W-:-:S05]  /*0680*/  FMUL.FTZ R7, R7, R6 ;  /* 0x0000000607077220 */ /* 0x000fca0000410000 */
[----:B------:R-:W-:-:S05]  /*0690*/  F2FP.BF16.F32.PACK_AB R7, RZ, R7 ;  /* 0x00000007ff07723e */ /* 0x000fca00000010ff */
[----:B0-----:R0:W-:Y:S02]  /*06a0*/  STG.E.U16 desc[UR6][R4.64], R7 ;  /* 0x0000000704007986 */ /* 0x0011e4000c101506 */
.L_x_579:
[----:B------:R-:W-:-:S13]  /*06b0*/  ISETP.GE.AND P0, PT, R3, UR4, PT ;  /* 0x0000000403007c0c */ /* 0x000fda000bf06270 */
[----:B------:R-:W-:Y:S05]  /*06c0*/  @P0 BREAK.RELIABLE B1 ;  /* 0x0000000000010942 */ /* 0x000fea0003800100 */
[----:B------:R-:W-:Y:S05]  /*06d0*/  @P0 BRA `(.L_x_580) ;  /* 0x0000000000b80947 */ /* 0x000fea0003800000 */
[----:B------:R-:W-:Y:S05]  /*06e0*/  BSYNC.RELIABLE B1 ;  /* 0x0000000000017941 */ /* 0x000fea0003800100 */
.L_x_578:
[----:B0-----:R-:W0:Y:S02]  /*06f0*/  LDC.64 R4, c[0x0][0x588] ;  /* 0x00016200ff047b82 */ /* 0x001e240000000a00 */
        /* <DEDUP_REMOVED lines=44> */
.L_x_580:
[----:B------:R-:W-:Y:S05]  /*09c0*/  BSYNC.RECONVERGENT B0 ;  /* 0x0000000000007941 */ /* 0x000fea0003800200 */
.L_x_577:
[----:B------:R-:W-:Y:S05]  /*09d0*/  WARPSYNC.ALL ;  /* 0x0000000000007948 */ /* 0x000fea0003800000 */
[----:B------:R-:W-:-:S13]  /*09e0*/  ISETP.GE.AND P0, PT, R3, UR4, PT ;  /* 0x0000000403007c0c */ /* 0x000fda000bf06270 */
[----:B------:R-:W-:Y:S05]  /*09f0*/  @P0 EXIT ;  /* 0x000000000000094d */ /* 0x000fea0003800000 */
[----:B------:R-:W2:Y:S02]  /*0a00*/  LDC.64 R2, c[0x0][0x588] ;  /* 0x00016200ff027b82 */ /* 0x000ea40000000a00 */
[----:B--2---:R-:W2:Y:S01]  /*0a10*/  LDG.E.U16 R0, desc[UR6][R2.64] ;  /* 0x0000000602007981 */ /* 0x004ea2000c1e1500 */
[----:B------:R-:W-:Y:S01]  /*0a20*/  HFMA2 R8, -RZ, RZ, 1.625, 0 ;  /* 0x3e800000ff087431 */ /* 0x000fe200000001ff */
[----:B01----:R-:W-:Y:S02]  /*0a30*/  MOV R7, 0x3d39bf78 ;  /* 0x3d39bf7800077802 */ /* 0x003fe40000000f00 */
        /* <DEDUP_REMOVED lines=39> */
[----:B0-----:R-:W-:Y:S01]  /*0cb0*/  STG.E.U16 desc[UR6][R2.64], R5 ;  /* 0x0000000502007986 */ /* 0x001fe2000c101506 */
[----:B------:R-:W-:Y:S05]  /*0cc0*/  EXIT ;  /* 0x000000000000794d */ /* 0x000fea0003800000 */
.L_x_576:
[----:B------:R-:W0:Y:S01]  /*0cd0*/  LDCU UR4, c[0x0][0x380] ;  /* 0x00007000ff0477ac */ /* 0x000e220008000800 */
[----:B------:R-:W-:Y:S01]  /*0ce0*/  IADD3 R2, PT, PT, R2, -0x1, RZ ;  /* 0xffffffff02027810 */ /* 0x000fe20007ffe0ff */
[----:B------:R-:W-:Y:S04]  /*0cf0*/  BSSY.RECONVERGENT B0, `(.L_x_581) ;  /* 0x000041e000007945 */ /* 0x000fe80003800200 */
[----:B------:R-:W-:Y:S01]  /*0d00*/  BSSY.RELIABLE B1, `(.L_x_582) ;  /* 0x00002c1000017945 */ /* 0x000fe20003800100 */
[----:B------:R-:W-:-:S04]  /*0d10*/  VIMNMX.U32 R0, PT, PT, R2, 0x18, PT ;  /* 0x0000001802007848 */ /* 0x000fc80003fe0000 */
[----:B------:R-:W-:Y:S02]  /*0d20*/  IADD3 R0, PT, PT, R0, 0x1, RZ ;  /* 0x0000000100007810 */ /* 0x000fe40007ffe0ff */
[----:B0-----:R-:W-:-:S13]  /*0d30*/  ISETP.GE.AND P0, PT, R3, UR4, PT ;  /* 0x0000000403007c0c */ /* 0x001fda000bf06270 */
[----:B------:R-:W-:Y:S05]  /*0d40*/  @P0 BRA `(.L_x_583) ;  /* 0x0000002800e40947 */ /* 0x000fea0003800000 */
[----:B------:R-:W0:Y:S01]  /*0d50*/  LDCU.64 UR8, c[0x0][0x390] ;  /* 0x00007200ff0877ac */ /* 0x000e220008000a00 */
[----:B------:R-:W-:Y:S01]  /*0d60*/  HFMA2 R4, -RZ, RZ, 0, 0 ;  /* 0x00000000ff047431 */ /* 0x000fe200000001ff */
[----:B------:R-:W-:Y:S01]  /*0d70*/  MOV R5, R3 ;  /* 0x0000000300057202 */ /* 0x000fe20000000f00 */
[----:B------:R-:W1:Y:S01]  /*0d80*/  LDCU UR5, c[0x0][0x38c] ;  /* 0x00007180ff0577ac */ /* 0x000e620008000800 */
[----:B------:R-:W-:Y:S01]  /*0d90*/  ISETP.NE.AND P0, PT, R2, RZ, PT ;  /* 0x000000ff0200720c */ /* 0x000fe20003f05270 */
[----:B------:R-:W2:Y:S01]  /*0da0*/  LDCU.64 UR10, c[0x0][0x4b8] ;  /* 0x00009700ff0a77ac */ /* 0x000ea20008000a00 */
[----:B0-----:R-:W-:-:S05]  /*0db0*/  IMAD.HI.U32 R6, R3, UR8, R4 ;  /* 0x0000000803067c27 */ /* 0x001fca000f8e0004 */
[----:B------:R-:W-:-:S04]  /*0dc0*/  SHF.R.U32.HI R7, RZ, UR9, R6 ;  /* 0x00000009ff077c19 */ /* 0x000fc80008011606 */
[----:B------:R-:W-:-:S05]  /*0dd0*/  IADD3 R4, PT, PT, -R7, RZ, RZ ;  /* 0x000000ff07047210 */ /* 0x000fca0007ffe1ff */
[----:B-1----:R-:W-:-:S04]  /*0de0*/  IMAD R4, R4, UR5, R3 ;  /* 0x0000000504047c24 */ /* 0x002fc8000f8e0203 */
[C---:B--2---:R-:W-:Y:S02]  /*0df0*/  IMAD R5, R4.reuse, UR10, RZ ;  /* 0x0000000a04057c24 */ /* 0x044fe4000f8e02ff */
[----:B------:R-:W-:Y:S01]  /*0e00*/  IMAD R4, R4, UR11, RZ ;  /* 0x0000000b04047c24 */ /* 0x000fe2000f8e02ff */
[----:B------:R-:W-:Y:S06]  /*0e10*/  @!P0 BRA `(.L_x_584) ;  /* 0x0000001000748947 */ /* 0x000fec0003800000 */
[----:B------:R-:W0:Y:S01]  /*0e20*/  LDCU.64 UR8, c[0x0][0x398] ;  /* 0x00007300ff0877ac */ /* 0x000e220008000a00 */
[----:B------:R-:W-:Y:S02]  /*0e30*/  MOV R6, RZ ;  /* 0x000000ff00067202 */ /* 0x000fe40000000f00 */
[----:B------:R-:W-:Y:S01]  /*0e40*/  ISETP.NE.AND P0, PT, R0, 0x2, PT ;  /* 0x000000020000780c */ /* 0x000fe20003f05270 */
[----:B------:R-:W1:Y:S01]  /*0e50*/  LDCU UR5, c[0x0][0x3a0] ;  /* 0x00007400ff0577ac */ /* 0x000e620008000800 */
[----:B------:R-:W2:Y:S01]  /*0e60*/  LDCU.64 UR10, c[0x0][0x4c0] ;  /* 0x00009800ff0a77ac */ /* 0x000ea20008000a00 */
[----:B0-----:R-:W-:-:S05]  /*0e70*/  IMAD.HI.U32 R8, R7, UR9, R6 ;  /* 0x0000000907087c27 */ /* 0x001fca000f8e0006 */
[----:B-1----:R-:W-:-:S04]  /*0e80*/  SHF.R.U32.HI R9, RZ, UR5, R8 ;  /* 0x00000005ff097c19 */ /* 0x002fc80008011608 */
[----:B------:R-:W-:-:S05]  /*0e90*/  IADD3 R6, PT, PT, -R9, RZ, RZ ;  /* 0x000000ff09067210 */ /* 0x000fca0007ffe1ff */
[----:B------:R-:W-:-:S04]  /*0ea0*/  IMAD R6, R6, UR8, R7 ;  /* 0x0000000806067c24 */ /* 0x000fc8000f8e0207 */
[C---:B--2---:R-:W-:Y:S02]  /*0eb0*/  IMAD R5, R6.reuse, UR10, R5 ;  /* 0x0000000a06057c24 */ /* 0x044fe4000f8e0205 */
[----:B------:R-:W-:Y:S01]  /*0ec0*/  IMAD R4, R6, UR11, R4 ;  /* 0x0000000b06047c24 */ /* 0x000fe2000f8e0204 */
[----:B------:R-:W-:Y:S06]  /*0ed0*/  @!P0 BRA `(.L_x_584) ;  /* 0x0000001000448947 */ /* 0x000fec0003800000 */
[----:B------:R-:W0:Y:S01]  /*0ee0*/  LDCU.64 UR8, c[0x0][0x3a8] ;  /* 0x00007500ff0877ac */ /* 0x000e220008000a00 */
[----:B------:R-:W-:Y:S01]  /*0ef0*/  HFMA2 R8, -RZ, RZ, 0, 0 ;  /* 0x00000000ff087431 */ /* 0x000fe200000001ff */
[----:B------:R-:W-:Y:S01]  /*0f00*/  ISETP.NE.AND P0, PT, R0, 0x3, PT ;  /* 0x000000030000780c */ /* 0x000fe20003f05270 */
[----:B------:R-:W1:Y:S01]  /*0f10*/  LDCU UR5, c[0x0][0x3a4] ;  /* 0x00007480ff0577ac */ /* 0x000e620008000800 */
[----:B------:R-:W2:Y:S02]  /*0f20*/  LDCU.64 UR10, c[0x0][0x4c8] ;  /* 0x00009900ff0a77ac */ /* 0x000ea40008000a00 */
[----:B0-----:R-:W-:-:S05]  /*0f30*/  IMAD.HI.U32 R6, R9, UR8, R8 ;  /* 0x0000000809067c27 */ /* 0x001fca000f8e0008 */
[----:B------:R-:W-:-:S04]  /*0f40*/  SHF.R.U32.HI R7, RZ, UR9, R6 ;  /* 0x00000009ff077c19 */ /* 0x000fc80008011606 */
[----:B------:R-:W-:-:S05]  /*0f50*/  IADD3 R8, PT, PT, -R7, RZ, RZ ;  /* 0x000000ff07087210 */ /* 0x000fca0007ffe1ff */
[----:B-1----:R-:W-:-:S04]  /*0f60*/  IMAD R8, R8, UR5, R9 ;  /* 0x0000000508087c24 */ /* 0x002fc8000f8e0209 */
[C---:B--2---:R-:W-:Y:S02]  /*0f70*/  IMAD R5, R8.reuse, UR10, R5 ;  /* 0x0000000a08057c24 */ /* 0x044fe4000f8e0205 */
[----:B------:R-:W-:Y:S01]  /*0f80*/  IMAD R4, R8, UR11, R4 ;  /* 0x0000000b08047c24 */ /* 0x000fe2000f8e0204 */
        /* <DEDUP_REMOVED lines=86> */
[----:B------:R-:W-:Y:S01]  /*14f0*/  IMAD.MOV.U32 R8, RZ, RZ, RZ ;  /* 0x000000ffff087224 */ /* 0x000fe200078e00ff */
        /* <DEDUP_REMOVED lines=154> */
[----:B------:R-:W-:Y:S01]  /*1ea0*/  ISETP.NE.AND P0, PT, R0, 0x18, PT ;  /* 0x000000180000780c */ /* 0x000fe20003f05270 */
[----:B------:R-:W0:Y:S01]  /*1eb0*/  LDCU.64 UR8, c[0x0][0x4a0] ;  /* 0x00009400ff0877ac */ /* 0x000e220008000a00 */
[----:B------:R-:W-:Y:S01]  /*1ec0*/  MOV R6, RZ ;  /* 0x000000ff00067202 */ /* 0x000fe20000000f00 */
[----:B------:R-:W1:Y:S01]  /*1ed0*/  LDCU UR5, c[0x0][0x4a8] ;  /* 0x00009500ff0577ac */ /* 0x000e620008000800 */
[----:B------:R-:W2:Y:S09]  /*1ee0*/  LDCU.64 UR10, c[0x0][0x570] ;  /* 0x0000ae00ff0a77ac */ /* 0x000eb20008000a00 */
[----:B------:R-:W3:Y:S01]  /*1ef0*/  @P0 LDC.64 R14, c[0x0][0x4b0] ;  /* 0x00012c00ff0e0b82 */ /* 0x000ee20000000a00 */
[----:B0-----:R-:W-:-:S07]  /*1f00*/  IMAD.HI.U32 R10, R7, UR9, R6 ;  /* 0x00000009070a7c27 */ /* 0x001fce000f8e0006 */
[----:B------:R-:W0:Y:S01]  /*1f10*/  @P0 LDC R17, c[0x0][0x4ac] ;  /* 0x00012b00ff110b82 */ /* 0x000e220000000800 */
[----:B-1----:R-:W-:Y:S02]  /*1f20*/  SHF.R.U32.HI R11, RZ, UR5, R10 ;  /* 0x00000005ff0b7c19 */ /* 0x002fe4000801160a */
[----:B------:R-:W-:Y:S02]  /*1f30*/  @P0 MOV R10, RZ ;  /* 0x000000ff000a0202 */ /* 0x000fe40000000f00 */
[----:B------:R-:W-:-:S03]  /*1f40*/  IADD3 R13, PT, PT, -R11, RZ, RZ ;  /* 0x000000ff0b0d7210 */ /* 0x000fc60007ffe1ff */
[----:B------:R-:W1:Y:S01]  /*1f50*/  @P0 LDC.64 R8, c[0x0][0x578] ;  /* 0x00015e00ff080b82 */ /* 0x000e620000000a00 */
[----:B---3--:R-:W-:-:S05]  /*1f60*/  @P0 IMAD.HI.U32 R6, R11, R14, R10 ;  /* 0x0000000e0b060227 */ /* 0x008fca00078e000a */
[----:B------:R-:W-:Y:S01]  /*1f70*/  @P0 SHF.R.U32.HI R10, RZ, R15, R6 ;  /* 0x0000000fff0a0219 */ /* 0x000fe20000011606 */
[----:B------:R-:W-:-:S03]  /*1f80*/  IMAD R6, R13, UR8, R7 ;  /* 0x000000080d067c24 */ /* 0x000fc6000f8e0207 */
[----:B------:R-:W-:Y:S01]  /*1f90*/  @P0 IADD3 R10, PT, PT, -R10, RZ, RZ ;  /* 0x000000ff0a0a0210 */ /* 0x000fe20007ffe1ff */
[C---:B--2---:R-:W-:Y:S02]  /*1fa0*/  IMAD R5, R6.reuse, UR10, R5 ;  /* 0x0000000a06057c24 */ /* 0x044fe4000f8e0205 */
[----:B------:R-:W-:Y:S02]  /*1fb0*/  IMAD R4, R6, UR11, R4 ;  /* 0x0000000b06047c24 */ /* 0x000fe4000f8e0204 */
[----:B0-----:R-:W-:-:S04]  /*1fc0*/  @P0 IMAD R10, R10, R17, R11 ;  /* 0x000000110a0a0224 */ /* 0x001fc800078e020b */
[C---:B-1----:R-:W-:Y:S02]  /*1fd0*/  @P0 IMAD R5, R10.reuse, R8, R5 ;  /* 0x000000080a050224 */ /* 0x042fe400078e0205 */
[----:B------:R-:W-:-:S07]  /*1fe0*/  @P0 IMAD R4, R10, R9, R4 ;  /* 0x000000090a040224 */ /* 0x000fce00078e0204 */
.L_x_584:
[----:B------:R-:W0:Y:S02]  /*1ff0*/  LDCU.64 UR8, c[0x0][0x588] ;  /* 0x0000b100ff0877ac */ /* 0x000e240008000a00 */
[----:B0-----:R-:W-:-:S04]  /*2000*/  IADD3 R8, P0, PT, R4, UR8, RZ ;  /* 0x0000000804087c10 */ /* 0x001fc8000ff1e0ff */
[----:B------:R-:W-:Y:S01]  /*2010*/  IADD3.X R9, PT, PT, RZ, UR9, RZ, P0, !PT ;  /* 0x00000009ff097c10 */ /* 0x000fe200087fe4ff */
[----:B------:R-:W0:Y:S04]  /*2020*/  LDCU.64 UR8, c[0x0][0x580] ;  /* 0x0000b000ff0877ac */ /* 0x000e280008000a00 */
[----:B------:R-:W2:Y:S01]  /*2030*/  LDG.E.U16 R4, desc[UR6][R8.64] ;  /* 0x0000000608047981 */ /* 0x000ea2000c1e1500 */
[----:B------:R-:W-:Y:S02]  /*2040*/  IADD3 R3, PT, PT, R3, 0x80, RZ ;  /* 0x0000008003037810 */ /* 0x000fe40007ffe0ff */
[----:B--2---:R-:W-:-:S04]  /*2050*/  SHF.L.U32 R4, R4, 0x10, RZ ;  /* 0x0000001004047819 */ /* 0x004fc800000006ff */
[C---:B------:R-:W-:Y:S01]  /*2060*/  FSETP.GT.FTZ.AND P0, PT, |R4|.reuse, 8.50705917302346158658e+37, PT ;  /* 0x7e8000000400780b */ /* 0x040fe20003f14200 */
[----:B------:R-:W-:-:S04]  /*2070*/  FADD.FTZ R6, |R4|, -RZ ;  /* 0x800000ff04067221 */ /* 0x000fc80000010200 */
[----:B------:R-:W-:-:S06]  /*2080*/  FADD.FTZ R7, -R6, 1 ;  /* 0x3f80000006077421 */ /* 0x000fcc0000010100 */
[----:B------:R-:W1:Y:S02]  /*2090*/  MUFU.RCP R7, R7 ;  /* 0x0000000700077308 */ /* 0x000e640000001000 */
[----:B-1----:R-:W-:-:S04]  /*20a0*/  FADD.FTZ R11, R7, R7 ;  /* 0x00000007070b7221 */ /* 0x002fc80000010000 */
[----:B------:R-:W-:Y:S01]  /*20b0*/  FMUL.FTZ R6, |R4|, R11 ;  /* 0x0000000b04067220 */ /* 0x000fe20000410200 */
[----:B------:R-:W-:-:S04]  /*20c0*/  MOV R11, 0x3e800000 ;  /* 0x3e800000000b7802 */ /* 0x000fc80000000f00 */
[----:B------:R-:W-:-:S04]  /*20d0*/  FSEL R6, R6, -2, !P0 ;  /* 0xc000000006067808 */ /* 0x000fc80004000000 */
[C---:B------:R-:W-:Y:S01]  /*20e0*/  ISETP.GE.U32.AND P0, PT, R6.reuse, 0x7f800000, PT ;  /* 0x7f8000000600780c */ /* 0x040fe20003f06070 */
[----:B------:R-:W-:-:S03]  /*20f0*/  FADD.FTZ.RZ R10, R6, 1 ;  /* 0x3f800000060a7421 */ /* 0x000fc6000001c000 */
[----:B------:R-:W-:Y:S02]  /*2100*/  ISETP.GT.AND P1, PT, R6, -0x40800000, P0 ;  /* 0xbf8000000600780c */ /* 0x000fe40000724270 */
[----:B------:R-:W-:-:S04]  /*2110*/  IADD3 R10, PT, PT, R10, -0x3f400000, RZ ;  /* 0xc0c000000a0a7810 */ /* 0x000fc80007ffe0ff */
[----:B------:R-:W-:-:S04]  /*2120*/  LOP3.LUT R9, R10, 0xff800000, RZ, 0xc0, !PT ;  /* 0xff8000000a097812 */ /* 0x000fc800078ec0ff */
[----:B------:R-:W-:Y:S02]  /*2130*/  IADD3 R10, PT, PT, -R9, 0x40800000, RZ ;  /* 0x40800000090a7810 */ /* 0x000fe40007ffe1ff */
[-C--:B------:R-:W-:Y:S02]  /*2140*/  IADD3 R8, PT, PT, R6, -R9.reuse, RZ ;  /* 0x8000000906087210 */ /* 0x080fe40007ffe0ff */
[----:B------:R-:W-:Y:S01]  /*2150*/  I2FP.F32.S32 R9, R9 ;  /* 0x0000000900097245 */ /* 0x000fe20000201400 */
[----:B------:R-:W-:Y:S01]  /*2160*/  FFMA.FTZ R7, R10, R11, -1 ;  /* 0xbf8000000a077423 */ /* 0x000fe2000001000b */
[----:B------:R-:W-:-:S03]  /*2170*/  MOV R10, 0x3d39bf78 ;  /* 0x3d39bf78000a7802 */ /* 0x000fc60000000f00 */
[----:B------:R-:W-:Y:S01]  /*2180*/  FADD.FTZ R7, R8, R7 ;  /* 0x0000000708077221 */ /* 0x000fe20000010000 */
[----:B------:R-:W-:-:S03]  /*2190*/  FMUL.FTZ R9, R9, 1.1920928955078125e-07 ;  /* 0x3400000009097820 */ /* 0x000fc60000410000 */
        /* <DEDUP_REMOVED lines=11> */
[----:B------:R-:W-:Y:S01]  /*2250*/  FFMA.FTZ R8, R9, 0.69314718246459960938, R8 ;  /* 0x3f31721809087823 */ /* 0x000fe20000010008 */
[----:B------:R-:W-:Y:S01]  /*2260*/  MOV R9, 0x3f000000 ;  /* 0x3f00000000097802 */ /* 0x000fe20000000f00 */
[C---:B------:R-:W-:Y:S01]  /*2270*/  @P1 FFMA.FTZ R8, R6.reuse, R7, +INF ;  /* 0x7f80000006081423 */ /* 0x040fe20000010007 */
[----:B------:R-:W-:Y:S02]  /*2280*/  @P0 FSETP.NEU.FTZ.AND P1, PT, R6, RZ, PT ;  /* 0x000000ff0600020b */ /* 0x000fe40003f3d000 */
[----:B------:R-:W-:Y:S02]  /*2290*/  LOP3.LUT R7, R9, 0x80000000, R4, 0xb8, !PT ;  /* 0x8000000009077812 */ /* 0x000fe400078eb804 */
[----:B------:R-:W-:Y:S02]  /*22a0*/  @P0 FSEL R8, R8, -RZ, P1 ;  /* 0x800000ff08080208 */ /* 0x000fe40000800000 */
[----:B0-----:R-:W-:-:S03]  /*22b0*/  IADD3 R4, P0, PT, R5, UR8, RZ ;  /* 0x0000000805047c10 */ /* 0x001fc6000ff1e0ff */
[----:B------:R-:W-:Y:S01]  /*22c0*/  FMUL.FTZ R7, R7, R8 ;  /* 0x0000000807077220 */ /* 0x000fe20000410000 */
[----:B------:R-:W-:Y:S02]  /*22d0*/  IADD3.X R5, PT, PT, RZ, UR9, RZ, P0, !PT ;  /* 0x00000009ff057c10 */ /* 0x000fe400087fe4ff */
[----:B------:R-:W-:Y:S02]  /*22e0*/  ISETP.GE.AND P0, PT, R3, UR4, PT ;  /* 0x0000000403007c0c */ /* 0x000fe4000bf06270 */
[----:B------:R-:W-:-:S05]  /*22f0*/  F2FP.BF16.F32.PACK_AB R7, RZ, R7 ;  /* 0x00000007ff07723e */ /* 0x000fca00000010ff */
[----:B------:R0:W-:Y:S06]  /*2300*/  STG.E.U16 desc[UR6][R4.64], R7 ;  /* 0x0000000704007986 */ /* 0x0001ec000c101506 */
[----:B------:R-:W-:Y:S05]  /*2310*/  @P0 BREAK.RELIABLE B1 ;  /* 0x0000000000010942 */ /* 0x000fea0003800100 */
[----:B------:R-:W-:Y:S05]  /*2320*/  @P0 BRA `(.L_x_585) ;  /* 0x0000002800e80947 */ /* 0x000fea0003800000 */
[----:B------:R-:W1:Y:S01]  /*2330*/  LDCU.64 UR8, c[0x0][0x390] ;  /* 0x00007200ff0877ac */ /* 0x000e620008000a00 */
[----:B0-----:R-:W-:Y:S01]  /*2340*/  HFMA2 R4, -RZ, RZ, 0, 0 ;  /* 0x00000000ff047431 */ /* 0x001fe200000001ff */
[----:B------:R-:W-:Y:S01]  /*2350*/  MOV R5, R3 ;  /* 0x0000000300057202 */ /* 0x000fe20000000f00 */
[----:B------:R-:W0:Y:S01]  /*2360*/  LDCU UR5, c[0x0][0x38c] ;  /* 0x00007180ff0577ac */ /* 0x000e220008000800 */
[----:B------:R-:W-:Y:S01]  /*2370*/  ISETP.NE.AND P0, PT, R2, RZ, PT ;  /* 0x000000ff0200720c */ /* 0x000fe20003f05270 */
[----:B------:R-:W2:Y:S01]  /*2380*/  LDCU.64 UR10, c[0x0][0x4b8] ;  /* 0x00009700ff0a77ac */ /* 0x000ea20008000a00 */
[----:B-1----:R-:W-:-:S05]  /*2390*/  IMAD.HI.U32 R6, R3, UR8, R4 ;  /* 0x0000000803067c27 */ /* 0x002fca000f8e0004 */
[----:B------:R-:W-:-:S04]  /*23a0*/  SHF.R.U32.HI R7, RZ, UR9, R6 ;  /* 0x00000009ff077c19 */ /* 0x000fc80008011606 */
[----:B------:R-:W-:-:S05]  /*23b0*/  IADD3 R4, PT, PT, -R7, RZ, RZ ;  /* 0x000000ff07047210 */ /* 0x000fca0007ffe1ff */
[----:B0-----:R-:W-:-:S04]  /*23c0*/  IMAD R4, R4, UR5, R3 ;  /* 0x0000000504047c24 */ /* 0x001fc8000f8e0203 */
        /* <DEDUP_REMOVED lines=9> */
[----:B-1----:R-:W-:-:S05]  /*2460*/  SHF.R.U32.HI R9, RZ, UR5, R8 ;  /* 0x00000005ff097c19 */ /* 0x002fca0008011608 */
[----:B------:R-:W-:-:S04]  /*2470*/  IMAD.MOV R6, RZ, RZ, -R9 ;  /* 0x000000ffff067224 */ /* 0x000fc800078e0a09 */
        /* <DEDUP_REMOVED lines=258> */
[----:B------:R-:W-:Y:S01]  /*34a0*/  HFMA2 R6, -RZ, RZ, 0, 0 ;  /* 0x00000000ff067431 */ /* 0x000fe200000001ff */
[----:B------:R-:W1:Y:S01]  /*34b0*/  LDCU UR5, c[0x0][0x4a8] ;  /* 0x00009500ff0577ac */ /* 0x000e620008000800 */
[----:B------:R-:W2:Y:S09]  /*34c0*/  LDCU.64 UR10, c[0x0][0x570] ;  /* 0x0000ae00ff0a77ac */ /* 0x000eb20008000a00 */
[----:B------:R-:W3:Y:S01]  /*34d0*/  @P0 LDC.64 R14, c[0x0][0x4b0] ;  /* 0x00012c00ff0e0b82 */ /* 0x000ee20000000a00 */
[----:B0-----:R-:W-:-:S07]  /*34e0*/  IMAD.HI.U32 R10, R7, UR9, R6 ;  /* 0x00000009070a7c27 */ /* 0x001fce000f8e0006 */
[----:B------:R-:W0:Y:S01]  /*34f0*/  @P0 LDC R17, c[0x0][0x4ac] ;  /* 0x00012b00ff110b82 */ /* 0x000e220000000800 */
[----:B-1----:R-:W-:Y:S01]  /*3500*/  SHF.R.U32.HI R11, RZ, UR5, R10 ;  /* 0x00000005ff0b7c19 */ /* 0x002fe2000801160a */
[----:B------:R-:W-:-:S03]  /*3510*/  @P0 IMAD.MOV.U32 R10, RZ, RZ, RZ ;  /* 0x000000ffff0a0224 */ /* 0x000fc600078e00ff */
        /* <DEDUP_REMOVED lines=11> */
.L_x_586:
        /* <DEDUP_REMOVED lines=46> */
[----:B------:R-:W-:-:S04]  /*38b0*/  IADD3.X R5, PT, PT, RZ, UR9, RZ, P0, !PT ;  /* 0x00000009ff057c10 */ /* 0x000fc800087fe4ff */
[----:B------:R-:W-:-:S05]  /*38c0*/  F2FP.BF16.F32.PACK_AB R7, RZ, R7 ;  /* 0x00000007ff07723e */ /* 0x000fca00000010ff */
[----:B------:R0:W-:Y:S02]  /*38d0*/  STG.E.U16 desc[UR6][R4.64], R7 ;  /* 0x0000000704007986 */ /* 0x0001e4000c101506 */
.L_x_583:
[----:B------:R-:W-:-:S13]  /*38e0*/  ISETP.GE.AND P0, PT, R3, UR4, PT ;  /* 0x0000000403007c0c */ /* 0x000fda000bf06270 */
[----:B------:R-:W-:Y:S05]  /*38f0*/  @P0 BREAK.RELIABLE B1 ;  /* 0x0000000000010942 */ /* 0x000fea0003800100 */
[----:B------:R-:W-:Y:S05]  /*3900*/  @P0 BRA `(.L_x_585) ;  /* 0x0000001400700947 */ /* 0x000fea0003800000 */
[----:B------:R-:W-:Y:S05]  /*3910*/  BSYNC.RELIABLE B1 ;  /* 0x0000000000017941 */ /* 0x000fea0003800100 */
.L_x_582:
[----:B------:R-:W1:Y:S01]  /*3920*/  LDCU.64 UR8, c[0x0][0x390] ;  /* 0x00007200ff0877ac */ /* 0x000e620008000a00 */
[----:B0-----:R-:W-:Y:S02]  /*3930*/  MOV R4, RZ ;  /* 0x000000ff00047202 */ /* 0x001fe40000000f00 */
        /* <DEDUP_REMOVED lines=296> */
.L_x_587:
        /* <DEDUP_REMOVED lines=49> */
.L_x_585:
[----:B------:R-:W-:Y:S05]  /*4ed0*/  BSYNC.RECONVERGENT B0 ;  /* 0x0000000000007941 */ /* 0x000fea0003800200 */
.L_x_581:
[----:B------:R-:W-:Y:S05]  /*4ee0*/  WARPSYNC.ALL ;  /* 0x0000000000007948 */ /* 0x000fea0003800000 */
[----:B------:R-:W-:-:S13]  /*4ef0*/  ISETP.GE.AND P0, PT, R3, UR4, PT ;  /* 0x0000000403007c0c */ /* 0x000fda000bf06270 */
[----:B------:R-:W-:Y:S05]  /*4f00*/  @P0 EXIT ;  /* 0x000000000000094d */ /* 0x000fea0003800000 */
[----:B------:R-:W2:Y:S01]  /*4f10*/  LDCU.64 UR4, c[0x0][0x390] ;  /* 0x00007200ff0477ac */ /* 0x000ea20008000a00 */
[----:B01----:R-:W-:Y:S01]  /*4f20*/  HFMA2 R4, -RZ, RZ, 0, 0 ;  /* 0x00000000ff047431 */ /* 0x003fe200000001ff */
[----:B------:R-:W-:Y:S01]  /*4f30*/  MOV R5, R3 ;  /* 0x0000000300057202 */ /* 0x000fe20000000f00 */
[----:B------:R-:W0:Y:S01]  /*4f40*/  LDCU UR8, c[0x0][0x38c] ;  /* 0x00007180ff0877ac */ /* 0x000e220008000800 */
[----:B------:R-:W-:Y:S01]  /*4f50*/  ISETP.NE.AND P0, PT, R2, RZ, PT ;  /* 0x000000ff0200720c */ /* 0x000fe20003f05270 */
[----:B------:R-:W1:Y:S01]  /*4f60*/  LDCU.64 UR10, c[0x0][0x4b8] ;  /* 0x00009700ff0a77ac */ /* 0x000e620008000a00 */
[----:B--2---:R-:W-:-:S05]  /*4f70*/  IMAD.HI.U32 R4, R3, UR4, R4 ;  /* 0x0000000403047c27 */ /* 0x004fca000f8e0004 */
[----:B------:R-:W-:-:S04]  /*4f80*/  SHF.R.U32.HI R5, RZ, UR5, R4 ;  /* 0x00000005ff057c19 */ /* 0x000fc80008011604 */
[----:B------:R-:W-:-:S05]  /*4f90*/  IADD3 R6, PT, PT, -R5, RZ, RZ ;  /* 0x000000ff05067210 */ /* 0x000fca0007ffe1ff */
[----:B0-----:R-:W-:-:S04]  /*4fa0*/  IMAD R2, R6, UR8, R3 ;  /* 0x0000000806027c24 */ /* 0x001fc8000f8e0203 */
[C---:B-1----:R-:W-:Y:S02]  /*4fb0*/  IMAD R3, R2.reuse, UR10, RZ ;  /* 0x0000000a02037c24 */ /* 0x042fe4000f8e02ff */
        /* <DEDUP_REMOVED lines=269> */
[----:B------:R-:W1:Y:S10]  /*6090*/  LDCU UR4, c[0x0][0x4a8] ;  /* 0x00009500ff0477ac */ /* 0x000e740008000800 */
[----:B------:R-:W2:Y:S01]  /*60a0*/  @P0 LDC.64 R8, c[0x0][0x4b0] ;  /* 0x00012c00ff080b82 */ /* 0x000ea20000000a00 */
[----:B0-----:R-:W-:-:S07]  /*60b0*/  IMAD.HI.U32 R6, R5, UR9, R4 ;  /* 0x0000000905067c27 */ /* 0x001fce000f8e0004 */
[----:B------:R-:W0:Y:S01]  /*60c0*/  @P0 LDC R11, c[0x0][0x4ac] ;  /* 0x00012b00ff0b0b82 */ /* 0x000e220000000800 */
[----:B-1----:R-:W-:Y:S01]  /*60d0*/  SHF.R.U32.HI R7, RZ, UR4, R6 ;  /* 0x00000004ff077c19 */ /* 0x002fe20008011606 */
[----:B------:R-:W1:Y:S01]  /*60e0*/  LDCU.64 UR4, c[0x0][0x570] ;  /* 0x0000ae00ff0477ac */ /* 0x000e620008000a00 */
[----:B------:R-:W-:Y:S02]  /*60f0*/  @P0 MOV R6, RZ ;  /* 0x000000ff00060202 */ /* 0x000fe40000000f00 */
[----:B------:R-:W-:-:S03]  /*6100*/  IADD3 R4, PT, PT, -R7, RZ, RZ ;  /* 0x000000ff07047210 */ /* 0x000fc60007ffe1ff */
[----:B------:R-:W3:Y:S02]  /*6110*/  @P0 LDC.64 R12, c[0x0][0x578] ;  /* 0x00015e00ff0c0b82 */ /* 0x000ee40000000a00 */
[----:B------:R-:W-:Y:S02]  /*6120*/  IMAD R4, R4, UR8, R5 ;  /* 0x0000000804047c24 */ /* 0x000fe4000f8e0205 */
[----:B--2---:R-:W-:-:S05]  /*6130*/  @P0 IMAD.HI.U32 R0, R7, R8, R6 ;  /* 0x0000000807000227 */ /* 0x004fca00078e0006 */
[----:B------:R-:W-:Y:S01]  /*6140*/  @P0 SHF.R.U32.HI R0, RZ, R9, R0 ;  /* 0x00000009ff000219 */ /* 0x000fe20000011600 */
[C---:B-1----:R-:W-:Y:S02]  /*6150*/  IMAD R3, R4.reuse, UR4, R3 ;  /* 0x0000000404037c24 */ /* 0x042fe4000f8e0203 */
[----:B------:R-:W-:Y:S01]  /*6160*/  IMAD R2, R4, UR5, R2 ;  /* 0x0000000504027c24 */ /* 0x000fe2000f8e0202 */
[----:B------:R-:W-:-:S05]  /*6170*/  @P0 IADD3 R6, PT, PT, -R0, RZ, RZ ;  /* 0x000000ff00060210 */ /* 0x000fca0007ffe1ff */
[----:B0-----:R-:W-:-:S04]  /*6180*/  @P0 IMAD R6, R11, R6, R7 ;  /* 0x000000060b060224 */ /* 0x001fc800078e0207 */
[C---:B---3--:R-:W-:Y:S02]  /*6190*/  @P0 IMAD R3, R6.reuse, R12, R3 ;  /* 0x0000000c06030224 */ /* 0x048fe400078e0203 */
[----:B------:R-:W-:-:S07]  /*61a0*/  @P0 IMAD R2, R6, R13, R2 ;  /* 0x0000000d06020224 */ /* 0x000fce00078e0202 */
.L_x_588:
[----:B------:R-:W0:Y:S02]  /*61b0*/  LDCU.128 UR8, c[0x0][0x580] ;  /* 0x0000b000ff0877ac */ /* 0x000e240008000c00 */
[----:B0-----:R-:W-:-:S04]  /*61c0*/  IADD3 R4, P0, PT, R2, UR10, RZ ;  /* 0x0000000a02047c10 */ /* 0x001fc8000ff1e0ff */
[----:B------:R-:W-:-:S05]  /*61d0*/  IADD3.X R5, PT, PT, RZ, UR11, RZ, P0, !PT ;  /* 0x0000000bff057c10 */ /* 0x000fca00087fe4ff */
[----:B------:R-:W2:Y:S01]  /*61e0*/  LDG.E.U16 R0, desc[UR6][R4.64] ;  /* 0x0000000604007981 */ /* 0x000ea2000c1e1500 */
[----:B------:R-:W-:Y:S02]  /*61f0*/  MOV R8, 0x3e800000 ;  /* 0x3e80000000087802 */ /* 0x000fe40000000f00 */
[----:B------:R-:W-:Y:S02]  /*6200*/  MOV R9, 0x3d39bf78 ;  /* 0x3d39bf7800097802 */ /* 0x000fe40000000f00 */
        /* <DEDUP_REMOVED lines=34> */
[----:B------:R-:W-:-:S04]  /*6430*/  @P0 FSETP.NEU.FTZ.AND P1, PT, R7, RZ, PT ;  /* 0x000000ff0700020b */ /* 0x000fc80003f3d000 */
[----:B------:R-:W-:Y:S02]  /*6440*/  @P0 FSEL R5, R5, -RZ, P1 ;  /* 0x800000ff05050208 */ /* 0x000fe40000800000 */
[----:B------:R-:W-:-:S03]  /*6450*/  IADD3 R2, P0, PT, R3, UR8, RZ ;  /* 0x0000000803027c10 */ /* 0x000fc6000ff1e0ff */
[----:B------:R-:W-:Y:S01]  /*6460*/  FMUL.FTZ R0, R0, R5 ;  /* 0x0000000500007220 */ /* 0x000fe20000410000 */
[----:B------:R-:W-:-:S04]  /*6470*/  IADD3.X R3, PT, PT, RZ, UR9, RZ, P0, !PT ;  /* 0x00000009ff037c10 */ /* 0x000fc800087fe4ff */
[----:B------:R-:W-:-:S05]  /*6480*/  F2FP.BF16.F32.PACK_AB R0, RZ, R0 ;  /* 0x00000000ff00723e */ /* 0x000fca00000010ff */
[----:B------:R-:W-:Y:S01]  /*6490*/  STG.E.U16 desc[UR6][R2.64], R0 ;  /* 0x0000000002007986 */ /* 0x000fe2000c101506 */
[----:B------:R-:W-:Y:S05]  /*64a0*/  EXIT ;  /* 0x000000000000794d */ /* 0x000fea0003800000 */
.L_x_589:
        /* <DEDUP_REMOVED lines=13> */
.L_x_3113:


//--------------------- .text._ZN2at6native27unrolled_elementwise_kernelIZZZNS0_17atanh_kernel_cudaERNS_18TensorIteratorBaseEENKUlvE0_clEvENKUlvE2_clEvEUlN3c108BFloat16EE_St5arrayIPcLm2EELi4E23TrivialOffsetCalculatorILi1EjESD_NS0_6memory15LoadWithoutCastENSE_16StoreWithoutCastEEEviT_T0_T2_T3_T4_T5_ --------------------------
	.section	.text._ZN2at6native27unrolled_elementwise_kernelIZZZNS0_17atanh_kernel_cudaERNS_18TensorIteratorBaseEENKUlvE0_clEvENKUlvE2_clEvEUlN3c108BFloat16EE_St5arrayIPcLm2EELi4E23TrivialOffsetCalculatorILi1EjESD_NS0_6memory15LoadWithoutCastENSE_16StoreWithoutCastEEEviT_T0_T2_T3_T4_T5_,"ax",@progbits
	.align	128
        .global         _ZN2at6native27unrolled_elementwise_kernelIZZZNS0_17atanh_kernel_cudaERNS_18TensorIteratorBaseEENKUlvE0_clEvENKUlvE2_clEvEUlN3c108BFloat16EE_St5arrayIPcLm2EELi4E23TrivialOffsetCalculatorILi1EjESD_NS0_6memory15LoadWithoutCastENSE_16StoreWithoutCastEEEviT_T0_T2_T3_T4_T5_
        .type           _ZN2at6native27unrolled_elementwise_kernelIZZZNS0_17atanh_kernel_cudaERNS_18TensorIteratorBaseEENKUlvE0_clEvENKUlvE2_clEvEUlN3c108BFloat16EE_St5arrayIPcLm2EELi4E23TrivialOffsetCalculatorILi1EjESD_NS0_6memory15LoadWithoutCastENSE_16StoreWithoutCastEEEviT_T0_T2_T3_T4_T5_,@function
        .size           _ZN2at6native27unrolled_elementwise_kernelIZZZNS0_17atanh_kernel_cudaERNS_18TensorIteratorBaseEENKUlvE0_clEvENKUlvE2_clEvEUlN3c108BFloat16EE_St5arrayIPcLm2EELi4E23TrivialOffsetCalculatorILi1EjESD_NS0_6memory15LoadWithoutCastENSE_16StoreWithoutCastEEEviT_T0_T2_T3_T4_T5_,(.L_x_3114 - _ZN2at6native27unrolled_elementwise_kernelIZZZNS0_17atanh_kernel_cudaERNS_18TensorIteratorBaseEENKUlvE0_clEvENKUlvE2_clEvEUlN3c108BFloat16EE_St5arrayIPcLm2EELi4E23TrivialOffsetCalculatorILi1EjESD_NS0_6memory15LoadWithoutCastENSE_16StoreWithoutCastEEEviT_T0_T2_T3_T4_T5_)
        .other          _ZN2at6native27unrolled_elementwise_kernelIZZZNS0_17atanh_kernel_cudaERNS_18TensorIteratorBaseEENKUlvE0_clEvENKUlvE2_clEvEUlN3c108BFloat16EE_St5arrayIPcLm2EELi4E23TrivialOffsetCalculatorILi1EjESD_NS0_6memory15LoadWithoutCastENSE_16StoreWithoutCastEEEviT_T0_T2_T3_T4_T5_,@"STO_CUDA_ENTRY STV_DEFAULT"
_ZN2at6native27unrolled_elementwise_kernelIZZZNS0_17atanh_kernel_cudaERNS_18TensorIteratorBaseEENKUlvE0_clEvENKUlvE2_clEvEUlN3c108BFloat16EE_St5arrayIPcLm2EELi4E23TrivialOffsetCalculatorILi1EjESD_NS0_6memory15LoadWithoutCastENSE_16StoreWithoutCastEEEviT_T0_T2_T3_T4_T5_:
.text._ZN2at6native27unrolled_elementwise_kernelIZZZNS0_17atanh_kernel_cudaERNS_18TensorIteratorBaseEENKUlvE0_clEvENKUlvE2_clEvEUlN3c108BFloat16EE_St5arrayIPcLm2EELi4E23TrivialOffsetCalculatorILi1EjESD_NS0_6memory15LoadWithoutCastENSE_16StoreWithoutCastEEEviT_T0_T2_T3_T4_T5_:
[----:B------:R-:W-:Y:S01]  /*0000*/  LDC R1, c[0x0][0x37c] ;  /* 0x0000df00ff017b82 */ /* 0x000fe20000000800 */
[----:B------:R-:W0:Y:S07]  /*0010*/  S2R R0, SR_CTAID.X ;  /* 0x0000000000007919 */ /* 0x000e2e0000002500 */
[----:B------:R-:W0:Y:S01]  /*0020*/  LDC R3, c[0x0][0x380] ;  /* 0x0000e000ff037b82 */ /* 0x000e220000000800 */
[----:B------:R-:W1:Y:S01]  /*0030*/  LDCU.64 UR4, c[0x0][0x358] ;  /* 0x00006b00ff0477ac */ /* 0x000e620008000a00 */
[----:B------:R-:W-:Y:S01]  /*0040*/  PRMT R8, RZ, 0x7610, R8 ;  /* 0x00007610ff087816 */ /* 0x000fe20000000008 */
[----:B------:R-:W2:Y:S01]  /*0050*/  S2R R7, SR_TID.X ;  /* 0x0000000000077919 */ /* 0x000ea20000002100 */
[----:B------:R-:W-:Y:S01]  /*0060*/  PRMT R6, RZ, 0x7610, R6 ;  /* 0x00007610ff067816 */ /* 0x000fe20000000006 */
[----:B0-----:R-:W-:Y:S01]  /*0070*/  IMAD R4, R0, -0x200, R3 ;  /* 0xfffffe0000047824 */ /* 0x001fe200078e0203 */
[----:B--2---:R-:W-:-:S04]  /*0080*/  MOV R5, R7 ;  /* 0x0000000700057202 */ /* 0x004fc80000000f00 */
[----:B------:R-:W-:-:S13]  /*0090*/  ISETP.GE.AND P0, PT, R7, R4, PT ;  /* 0x000000040700720c */ /* 0x000fda0003f06270 */
[----:B------:R-:W-:-:S04]  /*00a0*/  @!P0 IADD3 R7, PT, PT, R5, 0x80, RZ ;  /* 0x0000008005078810 */ /* 0x000fc80007ffe0ff */
[----:B------:R-:W-:-:S13]  /*00b0*/  ISETP.GE.AND P1, PT, R7, R4, PT ;  /* 0x000000040700720c */ /* 0x000fda0003f26270 */
[----:B------:R-:W-:Y:S01]  /*00c0*/  @!P1 LEA R9, R0, R7, 0x9 ;  /* 0x0000000700099211 */ /* 0x000fe200078e48ff */
[----:B------:R-:W0:Y:S01]  /*00d0*/  @!P1 LDC.64 R10, c[0x0][0x390] ;  /* 0x0000e400ff0a9b82 */ /* 0x000e220000000a00 */
[----:B------:R-:W-:-:S04]  /*00e0*/  @!P1 IADD3 R7, PT, PT, R7, 0x80, RZ ;  /* 0x0000008007079810 */ /* 0x000fc80007ffe0ff */
[----:B------:R-:W-:-:S13]  /*00f0*/  ISETP.GE.AND P3, PT, R7, R4, PT ;  /* 0x000000040700720c */ /* 0x000fda0003f66270 */
[----:B------:R-:W2:Y:S01]  /*0100*/  @!P3 LDC.64 R2, c[0x0][0x390] ;  /* 0x0000e400ff02bb82 */ /* 0x000ea20000000a00 */
[----:B------:R-:W-:Y:S02]  /*0110*/  @!P3 LEA R17, R0, R7, 0x9 ;  /* 0x000000070011b211 */ /* 0x000fe400078e48ff */
[----:B------:R-:W-:Y:S01]  /*0120*/  @!P3 IADD3 R7, PT, PT, R7, 0x80, RZ ;  /* 0x000000800707b810 */ /* 0x000fe20007ffe0ff */
[----:B0-----:R-:W-:-:S03]  /*0130*/  @!P1 IMAD.WIDE.U32 R10, R9, 0x2, R10 ;  /* 0x00000002090a9825 */ /* 0x001fc600078e000a */
[----:B------:R-:W-:Y:S01]  /*0140*/  ISETP.GE.AND P2, PT, R7, R4, PT ;  /* 0x000000040700720c */ /* 0x000fe20003f46270 */
[----:B--2---:R-:W-:Y:S01]  /*0150*/  @!P3 IMAD.WIDE.U32 R16, R17, 0x2, R2 ;  /* 0x000000021110b825 */ /* 0x004fe200078e0002 */
[----:B------:R-:W-:Y:S01]  /*0160*/  @!P0 LEA R9, R0, R5, 0x9 ;  /* 0x0000000500098211 */ /* 0x000fe200078e48ff */
[----:B------:R-:W0:Y:S01]  /*0170*/  @!P0 LDC.64 R2, c[0x0][0x390] ;  /* 0x0000e400ff028b82 */ /* 0x000e220000000a00 */
[----:B------:R-:W-:-:S09]  /*0180*/  IADD3 R19, PT, PT, R5, 0x80, RZ ;  /* 0x0000008005137810 */ /* 0x000fd20007ffe0ff */
[----:B------:R-:W-:Y:S01]  /*0190*/  @!P2 IMAD R7, R0, 0x200, R7 ;  /* 0x000002000007a824 */ /* 0x000fe200078e0207 */
[----:B-1----:R1:W5:Y:S01]  /*01a0*/  @!P1 LDG.E.U16 R8, desc[UR4][R10.64] ;  /* 0x000000040a089981 */ /* 0x002362000c1e1500 */
[----:B------:R-:W2:Y:S01]  /*01b0*/  @!P2 LDC.64 R12, c[0x0][0x390] ;  /* 0x0000e400ff0cab82 */ /* 0x000ea20000000a00 */
[----:B0-----:R-:W-:Y:S01]  /*01c0*/  @!P0 IMAD.WIDE.U32 R2, R9, 0x2, R2 ;  /* 0x0000000209028825 */ /* 0x001fe200078e0002 */
[----:B------:R-:W-:-:S06]  /*01d0*/  PRMT R9, RZ, 0x7610, R9 ;  /* 0x00007610ff097816 */ /* 0x000fcc0000000009 */
[----:B------:R-:W5:Y:S01]  /*01e0*/  @!P0 LDG.E.U16 R9, desc[UR4][R2.64] ;  /* 0x0000000402098981 */ /* 0x000f62000c1e1500 */
[-C--:B------:R-:W-:Y:S01]  /*01f0*/  ISETP.GE.AND P0, PT, R5, R4.reuse, PT ;  /* 0x000000040500720c */ /* 0x080fe20003f06270 */
[----:B--2---:R-:W-:Y:S01]  /*0200*/  @!P2 IMAD.WIDE.U32 R12, R7, 0x2, R12 ;  /* 0x00000002070ca825 */ /* 0x004fe200078e000c */
[----:B------:R-:W-:Y:S02]  /*0210*/  PRMT R7, RZ, 0x7610, R7 ;  /* 0x00007610ff077816 */ /* 0x000fe40000000007 */
[C---:B-1----:R-:W-:Y:S02]  /*0220*/  IADD3 R11, PT, PT, R5.reuse, 0x100, RZ ;  /* 0x00000100050b7810 */ /* 0x042fe40007ffe0ff */
[----:B------:R0:W5:Y:S04]  /*0230*/  @!P2 LDG.E.U16 R6, desc[UR4][R12.64] ;  /* 0x000000040c06a981 */ /* 0x000168000c1e1500 */
[----:B------:R1:W5:Y:S03]  /*0240*/  @!P3 LDG.E.U16 R7, desc[UR4][R16.64] ;  /* 0x000000041007b981 */ /* 0x000366000c1e1500 */
[----:B------:R-:W2:Y:S01]  /*0250*/  @!P0 LDC.64 R14, c[0x0][0x388] ;  /* 0x0000e200ff0e8b82 */ /* 0x000ea20000000a00 */
[----:B0-----:R-:W-:Y:S01]  /*0260*/  @!P0 LEA R13, R0, R5, 0x9 ;  /* 0x00000005000d8211 */ /* 0x001fe200078e48ff */
[----:B------:R-:W-:Y:S01]  /*0270*/  BSSY.RECONVERGENT B0, `(.L_x_590) ;  /* 0x0000031000007945 */ /* 0x000fe20003800200 */
[----:B-1----:R-:W-:Y:S01]  /*0280*/  IADD3 R17, PT, PT, R5, 0x180, RZ ;  /* 0x0000018005117810 */ /* 0x002fe20007ffe0ff */
[----:B------:R-:W-:Y:S01]  /*0290*/  @!P0 IMAD.MOV.U32 R5, RZ, RZ, R19 ;  /* 0x000000ffff058224 */ /* 0x000fe200078e0013 */
[----:B------:R-:W-:-:S02]  /*02a0*/  ISETP.GE.AND P4, PT, R19, R4, PT ;  /* 0x000000041300720c */ /* 0x000fc40003f86270 */
[-C--:B------:R-:W-:Y:S02]  /*02b0*/  ISETP.GE.AND P1, PT, R11, R4.reuse, PT ;  /* 0x000000040b00720c */ /* 0x080fe40003f26270 */
[-C--:B------:R-:W-:Y:S02]  /*02c0*/  ISETP.GE.AND P2, PT, R17, R4.reuse, PT ;  /* 0x000000041100720c */ /* 0x080fe40003f46270 */
[----:B------:R-:W-:Y:S01]  /*02d0*/  ISETP.GE.AND P3, PT, R5, R4, PT ;  /* 0x000000040500720c */ /* 0x000fe20003f66270 */
[----:B--2---:R-:W-:Y:S01]  /*02e0*/  @!P0 IMAD.WIDE.U32 R2, R13, 0x2, R14 ;  /* 0x000000020d028825 */ /* 0x004fe200078e000e */
[----:B------:R-:W-:Y:S11]  /*02f0*/  @P0 BRA `(.L_x_591) ;  /* 0x0000000000a00947 */ /* 0x000ff60003800000 */
[----:B-----5:R-:W-:Y:S01]  /*0300*/  SHF.L.U32 R9, R9, 0x10, RZ ;  /* 0x0000001009097819 */ /* 0x020fe200000006ff */
[----:B------:R-:W-:-:S03]  /*0310*/  HFMA2 R15, -RZ, RZ, 1.625, 0 ;  /* 0x3e800000ff0f7431 */ /* 0x000fc600000001ff */
        /* <DEDUP_REMOVED lines=19> */
[----:B------:R-:W-:Y:S01]  /*0450*/  FFMA.FTZ R12, R11, -R14, 0.10546888411045074463 ;  /* 0x3dd800120b0c7423 */ /* 0x000fe2000001080e */
[----:B------:R-:W-:-:S03]  /*0460*/  HFMA2 R14, -RZ, RZ, 1.75, 0 ;  /* 0x3f000000ff0e7431 */ /* 0x000fc600000001ff */
[----:B------:R-:W-:-:S04]  /*0470*/  FFMA.FTZ R12, R11, R12, -0.13229703903198242188 ;  /* 0xbe0778e00b0c7423 */ /* 0x000fc8000001000c */
[----:B------:R-:W-:Y:S01]  /*0480*/  FFMA.FTZ R12, R11, R12, 0.14491446316242218018 ;  /* 0x3e1464750b0c7423 */ /* 0x000fe2000001000c */
[----:B------:R-:W-:-:S03]  /*0490*/  LOP3.LUT R9, R14, 0x80000000, R9, 0xb8, !PT ;  /* 0x800000000e097812 */ /* 0x000fc600078eb809 */
        /* <DEDUP_REMOVED lines=12> */
[----:B------:R-:W-:-:S05]  /*0560*/  FMUL.FTZ R9, R9, R12 ;  /* 0x0000000c09097220 */ /* 0x000fca0000410000 */
[----:B------:R-:W-:-:S07]  /*0570*/  F2FP.BF16.F32.PACK_AB R9, RZ, R9 ;  /* 0x00000009ff09723e */ /* 0x000fce00000010ff */
.L_x_591:
[----:B------:R-:W-:Y:S05]  /*0580*/  BSYNC.RECONVERGENT B0 ;  /* 0x0000000000007941 */ /* 0x000fea0003800200 */
.L_x_590:
[----:B------:R-:W-:Y:S04]  /*0590*/  BSSY.RECONVERGENT B0, `(.L_x_592) ;  /* 0x000002a000007945 */ /* 0x000fe80003800200 */
[----:B------:R-:W-:Y:S05]  /*05a0*/  @P4 BRA `(.L_x_593) ;  /* 0x0000000000a04947 */ /* 0x000fea0003800000 */
[----:B-----5:R-:W-:Y:S02]  /*05b0*/  SHF.L.U32 R8, R8, 0x10, RZ ;  /* 0x0000001008087819 */ /* 0x020fe400000006ff */
[----:B------:R-:W-:Y:S02]  /*05c0*/  MOV R15, 0x3e800000 ;  /* 0x3e800000000f7802 */ /* 0x000fe40000000f00 */
        /* <DEDUP_REMOVED lines=16> */
[----:B------:R-:W-:-:S03]  /*06d0*/  HFMA2 R14, -RZ, RZ, 1.3056640625, -1.8671875 ;  /* 0x3d39bf78ff0e7431 */ /* 0x000fc600000001ff */
        /* <DEDUP_REMOVED lines=15> */
[----:B------:R-:W-:Y:S02]  /*07d0*/  MOV R13, 0x3f000000 ;  /* 0x3f000000000d7802 */ /* 0x000fe40000000f00 */
[----:B------:R-:W-:Y:S02]  /*07e0*/  @P4 FSETP.NEU.FTZ.AND P5, PT, R10, RZ, PT ;  /* 0x000000ff0a00420b */ /* 0x000fe40003fbd000 */
[----:B------:R-:W-:Y:S02]  /*07f0*/  LOP3.LUT R11, R13, 0x80000000, R8, 0xb8, !PT ;  /* 0x800000000d0b7812 */ /* 0x000fe400078eb808 */
[----:B------:R-:W-:-:S05]  /*0800*/  @P4 FSEL R12, R12, -RZ, P5 ;  /* 0x800000ff0c0c4208 */ /* 0x000fca0002800000 */
[----:B------:R-:W-:-:S05]  /*0810*/  FMUL.FTZ R8, R11, R12 ;  /* 0x0000000c0b087220 */ /* 0x000fca0000410000 */
[----:B------:R-:W-:-:S07]  /*0820*/  F2FP.BF16.F32.PACK_AB R8, RZ, R8 ;  /* 0x00000008ff08723e */ /* 0x000fce00000010ff */
.L_x_593:
[----:B------:R-:W-:Y:S05]  /*0830*/  BSYNC.RECONVERGENT B0 ;  /* 0x0000000000007941 */ /* 0x000fea0003800200 */
.L_x_592:
[----:B------:R-:W-:Y:S04]  /*0840*/  BSSY.RECONVERGENT B0, `(.L_x_594) ;  /* 0x000002a000007945 */ /* 0x000fe80003800200 */
[----:B------:R-:W-:Y:S05]  /*0850*/  @P1 BRA `(.L_x_595) ;  /* 0x0000000000a01947 */ /* 0x000fea0003800000 */
        /* <DEDUP_REMOVED lines=40> */
.L_x_595:
[----:B------:R-:W-:Y:S05]  /*0ae0*/  BSYNC.RECONVERGENT B0 ;  /* 0x0000000000007941 */ /* 0x000fea0003800200 */
.L_x_594:
        /* <DEDUP_REMOVED lines=42> */
.L_x_597:
[----:B------:R-:W-:Y:S05]  /*0d90*/  BSYNC.RECONVERGENT B0 ;  /* 0x0000000000007941 */ /* 0x000fea0003800200 */
.L_x_596:
[----:B-----5:R0:W-:Y:S01]  /*0da0*/  @!P0 STG.E.U16 desc[UR4][R2.64], R9 ;  /* 0x0000000902008986 */ /* 0x0201e2000c101504 */
[----:B------:R-:W-:Y:S04]  /*0db0*/  BSSY.RECONVERGENT B0, `(.L_x_598) ;  /* 0x000000d000007945 */ /* 0x000fe80003800200 */
[----:B------:R-:W-:Y:S05]  /*0dc0*/  @P3 BRA `(.L_x_599) ;  /* 0x00000000002c3947 */ /* 0x000fea0003800000 */
[----:B0-----:R-:W0:Y:S01]  /*0dd0*/  LDC.64 R2, c[0x0][0x388] ;  /* 0x0000e200ff027b82 */ /* 0x001e220000000a00 */
[----:B------:R-:W-:Y:S02]  /*0de0*/  LEA R9, R0, R5, 0x9 ;  /* 0x0000000500097211 */ /* 0x000fe400078e48ff */
[----:B------:R-:W-:Y:S02]  /*0df0*/  IADD3 R5, PT, PT, R5, 0x80, RZ ;  /* 0x0000008005057810 */ /* 0x000fe40007ffe0ff */
[----:B------:R-:W-:Y:S02]  /*0e00*/  PRMT R6, R8, 0x7610, R6 ;  /* 0x0000761008067816 */ /* 0x000fe40000000006 */
[----:B------:R-:W-:-:S13]  /*0e10*/  ISETP.GE.AND P0, PT, R5, R4, PT ;  /* 0x000000040500720c */ /* 0x000fda0003f06270 */
[----:B------:R-:W-:Y:S02]  /*0e20*/  @!P0 LEA R13, R0, R5, 0x9 ;  /* 0x00000005000d8211 */ /* 0x000fe400078e48ff */
[----:B------:R-:W-:Y:S01]  /*0e30*/  @!P0 IADD3 R5, PT, PT, R5, 0x80, RZ ;  /* 0x0000008005058810 */ /* 0x000fe20007ffe0ff */
[----:B0-----:R-:W-:-:S04]  /*0e40*/  IMAD.WIDE.U32 R8, R9, 0x2, R2 ;  /* 0x0000000209087825 */ /* 0x001fc800078e0002 */
[----:B------:R-:W-:Y:S01]  /*0e50*/  @!P0 IMAD.WIDE.U32 R2, R13, 0x2, R2 ;  /* 0x000000020d028825 */ /* 0x000fe200078e0002 */
[----:B------:R1:W-:Y:S04]  /*0e60*/  STG.E.U16 desc[UR4][R8.64], R6 ;  /* 0x0000000608007986 */ /* 0x0003e8000c101504 */
[----:B------:R1:W-:Y:S02]  /*0e70*/  @!P0 STG.E.U16 desc[UR4][R2.64], R7 ;  /* 0x0000000702008986 */ /* 0x0003e4000c101504 */
.L_x_599:
[----:B------:R-:W-:Y:S05]  /*0e80*/  BSYNC.RECONVERGENT B0 ;  /* 0x0000000000007941 */ /* 0x000fea0003800200 */
.L_x_598:
[----:B------:R-:W-:-:S13]  /*0e90*/  ISETP.GE.AND P0, PT, R5, R4, PT ;  /* 0x000000040500720c */ /* 0x000fda0003f06270 */
[----:B------:R-:W-:Y:S05]  /*0ea0*/  @P0 EXIT ;  /* 0x000000000000094d */ /* 0x000fea0003800000 */
[----:B01----:R-:W0:Y:S01]  /*0eb0*/  LDC.64 R2, c[0x0][0x388] ;  /* 0x0000e200ff027b82 */ /* 0x003e220000000a00 */
[----:B------:R-:W-:-:S05]  /*0ec0*/  LEA R5, R0, R5, 0x9 ;  /* 0x0000000500057211 */ /* 0x000fca00078e48ff */
[----:B0-----:R-:W-:-:S05]  /*0ed0*/  IMAD.WIDE.U32 R2, R5, 0x2, R2 ;  /* 0x0000000205027825 */ /* 0x001fca00078e0002 */
[----:B------:R-:W-:Y:S01]  /*0ee0*/  STG.E.U16 desc[UR4][R2.64], R11 ;  /* 0x0000000b02007986 */ /* 0x000fe2000c101504 */
[----:B------:R-:W-:Y:S05]  /*0ef0*/  EXIT ;  /* 0x000000000000794d */ /* 0x000fea0003800000 */
.L_x_600:
        /* <DEDUP_REMOVED lines=16> */
.L_x_3114:


//--------------------- .text._ZN2at6native29vectorized_elementwise_kernelILi2EZZZNS0_17atanh_kernel_cudaERNS_18TensorIteratorBaseEENKUlvE0_clEvENKUlvE2_clEvEUlN3c108BFloat16EE_St5arrayIPcLm2EEEEviT0_T1_ --------------------------
	.section	.text._ZN2at6native29vectorized_elementwise_kernelILi2EZZZNS0_17atanh_kernel_cudaERNS_18TensorIteratorBaseEENKUlvE0_clEvENKUlvE2_clEvEUlN3c108BFloat16EE_St5arrayIPcLm2EEEEviT0_T1_,"ax",@progbits
	.align	128
        .global         _ZN2at6native29vectorized_elementwise_kernelILi2EZZZNS0_17atanh_kernel_cudaERNS_18TensorIteratorBaseEENKUlvE0_clEvENKUlvE2_clEvEUlN3c108BFloat16EE_St5arrayIPcLm2EEEEviT0_T1_
        .type           _ZN2at6native29vectorized_elementwise_kernelILi2EZZZNS0_17atanh_kernel_cudaERNS_18TensorIteratorBaseEENKUlvE0_clEvENKUlvE2_clEvEUlN3c108BFloat16EE_St5arrayIPcLm2EEEEviT0_T1_,@function
        .size           _ZN2at6native29vectorized_elementwise_kernelILi2EZZZNS0_17atanh_kernel_cudaERNS_18TensorIteratorBaseEENKUlvE0_clEvENKUlvE2_clEvEUlN3c108BFloat16EE_St5arrayIPcLm2EEEEviT0_T1_,(.L_x_3115 - _ZN2at6native29vectorized_elementwise_kernelILi2EZZZNS0_17atanh_kernel_cudaERNS_18TensorIteratorBaseEENKUlvE0_clEvENKUlvE2_clEvEUlN3c108BFloat16EE_St5arrayIPcLm2EEEEviT0_T1_)
        .other          _ZN2at6native29vectorized_elementwise_kernelILi2EZZZNS0_17atanh_kernel_cudaERNS_18TensorIteratorBaseEENKUlvE0_clEvENKUlvE2_clEvEUlN3c108BFloat16EE_St5arrayIPcLm2EEEEviT0_T1_,@"STO_CUDA_ENTRY STV_DEFAULT"
_ZN2at6native29vectorized_elementwise_kernelILi2EZZZNS0_17atanh_kernel_cudaERNS_18TensorIteratorBaseEENKUlvE0_clEvENKUlvE2_clEvEUlN3c108BFloat16EE_St5arrayIPcLm2EEEEviT0_T1_:
.text._ZN2at6native29vectorized_elementwise_kernelILi2EZZZNS0_17atanh_kernel_cudaERNS_18TensorIteratorBaseEENKUlvE0_clEvENKUlvE2_clEvEUlN3c108BFloat16EE_St5arrayIPcLm2EEEEviT0_T1_:
[----:B------:R-:W-:Y:S01]  /*0000*/  LDC R1, c[0x0][0x37c] ;  /* 0x0000df00ff017b82 */ /* 0x000fe20000000800 */
[----:B------:R-:W0:Y:S01]  /*0010*/  S2R R0, SR_CTAID.X ;  /* 0x0000000000007919 */ /* 0x000e220000002500 */
[----:B------:R-:W1:Y:S01]  /*0020*/  LDCU UR6, c[0x0][0x380] ;  /* 0x00007000ff0677ac */ /* 0x000e620008000800 */
[----:B------:R-:W2:Y:S01]  /*0030*/  LDCU.64 UR4, c[0x0][0x358] ;  /* 0x00006b00ff0477ac */ /* 0x000ea20008000a00 */
[----:B0-----:R-:W-:-:S04]  /*0040*/  SHF.L.U32 R0, R0, 0xa, RZ ;  /* 0x0000000a00007819 */ /* 0x001fc800000006ff */
[----:B-1----:R-:W-:-:S04]  /*0050*/  IADD3 R2, PT, PT, -R0, UR6, RZ ;  /* 0x0000000600027c10 */ /* 0x002fc8000fffe1ff */
[----:B------:R-:W-:-:S13]  /*0060*/  ISETP.GT.U32.AND P0, PT, R2, 0x3ff, PT ;  /* 0x000003ff0200780c */ /* 0x000fda0003f04070 */
[----:B--2---:R-:W-:Y:S05]  /*0070*/  @P0 BRA `(.L_x_601) ;  /* 0x0000001c006c0947 */ /* 0x004fea0003800000 */
[----:B------:R-:W0:Y:S01]  /*0080*/  S2R R27, SR_TID.X ;  /* 0x00000000001b7919 */ /* 0x000e220000002100 */
[----:B------:R-:W-:Y:S02]  /*0090*/  PRMT R9, RZ, 0x7610, R9 ;  /* 0x00007610ff097816 */ /* 0x000fe40000000009 */
[----:B0-----:R-:W-:Y:S02]  /*00a0*/  ISETP.GE.U32.AND P0, PT, R27, R2, PT ;  /* 0x000000021b00720c */ /* 0x001fe40003f06070 */
[----:B------:R-:W-:-:S11]  /*00b0*/  MOV R3, R27 ;  /* 0x0000001b00037202 */ /* 0x000fd60000000f00 */
[----:B------:R-:W-:-:S04]  /*00c0*/  @!P0 IADD3 R27, PT, PT, R3, 0x80, RZ ;  /* 0x00000080031b8810 */ /* 0x000fc80007ffe0ff */
[----:B------:R-:W-:-:S13]  /*00d0*/  ISETP.GE.U32.AND P6, PT, R27, R2, PT ;  /* 0x000000021b00720c */ /* 0x000fda0003fc6070 */
[----:B------:R-:W-:Y:S01]  /*00e0*/  @!P6 IADD3 R5, PT, PT, R0, R27, RZ ;  /* 0x0000001b0005e210 */ /* 0x000fe20007ffe0ff */
[----:B------:R-:W0:Y:S01]  /*00f0*/  @!P6 LDC.64 R28, c[0x0][0x390] ;  /* 0x0000e400ff1ceb82 */ /* 0x000e220000000a00 */
[----:B------:R-:W-:-:S04]  /*0100*/  @!P6 IADD3 R27, PT, PT, R27, 0x80, RZ ;  /* 0x000000801b1be810 */ /* 0x000fc80007ffe0ff */
[----:B------:R-:W-:-:S13]  /*0110*/  ISETP.GE.U32.AND P5, PT, R27, R2, PT ;  /* 0x000000021b00720c */ /* 0x000fda0003fa6070 */
[----:B------:R-:W-:Y:S01]  /*0120*/  @!P5 IADD3 R8, PT, PT, R0, R27, RZ ;  /* 0x0000001b0008d210 */ /* 0x000fe20007ffe0ff */
[----:B------:R-:W1:Y:S01]  /*0130*/  @!P5 LDC.64 R20, c[0x0][0x390] ;  /* 0x0000e400ff14db82 */ /* 0x000e620000000a00 */
[----:B------:R-:W-:-:S04]  /*0140*/  @!P5 IADD3 R27, PT, PT, R27, 0x80, RZ ;  /* 0x000000801b1bd810 */ /* 0x000fc80007ffe0ff */
[----:B------:R-:W-:Y:S01]  /*0150*/  ISETP.GE.U32.AND P4, PT, R27, R2, PT ;  /* 0x000000021b00720c */ /* 0x000fe20003f86070 */
[----:B0-----:R-:W-:-:S05]  /*0160*/  @!P6 IMAD.WIDE.U32 R28, R5, 0x2, R28 ;  /* 0x00000002051ce825 */ /* 0x001fca00078e001c */
[----:B------:R-:W5:Y:S07]  /*0170*/  @!P6 LDG.E.U16 R9, desc[UR4][R28.64] ;  /* 0x000000041c09e981 */ /* 0x000f6e000c1e1500 */
[----:B------:R-:W-:Y:S01]  /*0180*/  @!P4 IADD3 R25, PT, PT, R0, R27, RZ ;  /* 0x0000001b0019c210 */ /* 0x000fe20007ffe0ff */
[----:B------:R-:W0:Y:S01]  /*0190*/  @!P4 LDC.64 R4, c[0x0][0x390] ;  /* 0x0000e400ff04cb82 */ /* 0x000e220000000a00 */
[----:B------:R-:W-:-:S04]  /*01a0*/  @!P4 IADD3 R27, PT, PT, R27, 0x80, RZ ;  /* 0x000000801b1bc810 */ /* 0x000fc80007ffe0ff */
[----:B------:R-:W-:-:S13]  /*01b0*/  ISETP.GE.U32.AND P3, PT, R27, R2, PT ;  /* 0x000000021b00720c */ /* 0x000fda0003f66070 */
[----:B------:R-:W-:Y:S02]  /*01c0*/  @!P3 IADD3 R23, PT, PT, R0, R27, RZ ;  /* 0x0000001b0017b210 */ /* 0x000fe40007ffe0ff */
[----:B------:R-:W-:Y:S01]  /*01d0*/  PRMT R16, RZ, 0x7610, R16 ;  /* 0x00007610ff107816 */ /* 0x000fe20000000010 */
[----:B-1----:R-:W-:Y:S01]  /*01e0*/  @!P5 IMAD.WIDE.U32 R20, R8, 0x2, R20 ;  /* 0x000000020814d825 */ /* 0x002fe200078e0014 */
[----:B------:R-:W-:Y:S01]  /*01f0*/  @!P3 IADD3 R27, PT, PT, R27, 0x80, RZ ;  /* 0x000000801b1bb810 */ /* 0x000fe20007ffe0ff */
[----:B------:R-:W1:Y:S03]  /*0200*/  @!P3 LDC.64 R6, c[0x0][0x390] ;  /* 0x0000e400ff06bb82 */ /* 0x000e660000000a00 */
[----:B------:R-:W-:-:S13]  /*0210*/  ISETP.GE.U32.AND P2, PT, R27, R2, PT ;  /* 0x000000021b00720c */ /* 0x000fda0003f46070 */
[----:B------:R-:W-:Y:S01]  /*0220*/  @!P2 IADD3 R19, PT, PT, R0, R27, RZ ;  /* 0x0000001b0013a210 */ /* 0x000fe20007ffe0ff */
[----:B------:R-:W2:Y:S01]  /*0230*/  @!P2 LDC.64 R10, c[0x0][0x390] ;  /* 0x0000e400ff0aab82 */ /* 0x000ea20000000a00 */
[----:B------:R-:W-:-:S04]  /*0240*/  @!P2 IADD3 R27, PT, PT, R27, 0x80, RZ ;  /* 0x000000801b1ba810 */ /* 0x000fc80007ffe0ff */
[----:B------:R-:W-:-:S13]  /*0250*/  ISETP.GE.U32.AND P1, PT, R27, R2, PT ;  /* 0x000000021b00720c */ /* 0x000fda0003f26070 */
[C---:B------:R-:W-:Y:S02]  /*0260*/  @!P1 IADD3 R17, PT, PT, R0.reuse, R27, RZ ;  /* 0x0000001b00119210 */ /* 0x040fe40007ffe0ff */
[----:B------:R-:W-:Y:S01]  /*0270*/  PRMT R8, RZ, 0x7610, R8 ;  /* 0x00007610ff087816 */ /* 0x000fe20000000008 */
[----:B-1----:R-:W-:Y:S01]  /*0280*/  @!P3 IMAD.WIDE.U32 R6, R23, 0x2, R6 ;  /* 0x000000021706b825 */ /* 0x002fe200078e0006 */
[----:B------:R-:W-:Y:S01]  /*0290*/  @!P1 IADD3 R27, PT, PT, R27, 0x80, RZ ;  /* 0x000000801b1b9810 */ /* 0x000fe20007ffe0ff */
[----:B------:R-:W1:Y:S03]  /*02a0*/  @!P1 LDC.64 R14, c[0x0][0x390] ;  /* 0x0000e400ff0e9b82 */ /* 0x000e660000000a00 */
[----:B------:R-:W-:Y:S01]  /*02b0*/  ISETP.GE.U32.AND P6, PT, R27, R2, PT ;  /* 0x000000021b00720c */ /* 0x000fe20003fc6070 */
[----:B------:R3:W5:Y:S04]  /*02c0*/  @!P5 LDG.E.U16 R8, desc[UR4][R20.64] ;  /* 0x000000041408d981 */ /* 0x000768000c1e1500 */
[----:B---3--:R-:W3:Y:S08]  /*02d0*/  @!P0 LDC.64 R20, c[0x0][0x390] ;  /* 0x0000e400ff148b82 */ /* 0x008ef00000000a00 */
[----:B------:R-:W4:Y:S01]  /*02e0*/  @!P6 LDC.64 R12, c[0x0][0x390] ;  /* 0x0000e400ff0ceb82 */ /* 0x000f220000000a00 */
[----:B------:R-:W-:-:S05]  /*02f0*/  @!P6 IADD3 R27, PT, PT, R0, R27, RZ ;  /* 0x0000001b001be210 */ /* 0x000fca0007ffe0ff */
[----:B----4-:R-:W-:-:S05]  /*0300*/  @!P6 IMAD.WIDE.U32 R12, R27, 0x2, R12 ;  /* 0x000000021b0ce825 */ /* 0x010fca00078e000c */
[----:B------:R-:W5:Y:S01]  /*0310*/  @!P6 LDG.E.U16 R16, desc[UR4][R12.64] ;  /* 0x000000040c10e981 */ /* 0x000f62000c1e1500 */
[----:B------:R-:W-:-:S05]  /*0320*/  @!P0 IADD3 R23, PT, PT, R0, R3, RZ ;  /* 0x0000000300178210 */ /* 0x000fca0007ffe0ff */
[----:B---3--:R-:W-:Y:S01]  /*0330*/  @!P0 IMAD.WIDE.U32 R20, R23, 0x2, R20 ;  /* 0x0000000217148825 */ /* 0x008fe200078e0014 */
[----:B------:R-:W-:-:S06]  /*0340*/  PRMT R23, RZ, 0x7610, R23 ;  /* 0x00007610ff177816 */ /* 0x000fcc0000000017 */
[----:B------:R-:W5:Y:S01]  /*0350*/  @!P0 LDG.E.U16 R23, desc[UR4][R20.64] ;  /* 0x0000000414178981 */ /* 0x000f62000c1e1500 */
[----:B------:R-:W-:Y:S01]  /*0360*/  ISETP.GE.U32.AND P0, PT, R3, R2, PT ;  /* 0x000000020300720c */ /* 0x000fe20003f06070 */
[----:B0-----:R-:W-:Y:S01]  /*0370*/  @!P4 IMAD.WIDE.U32 R4, R25, 0x2, R4 ;  /* 0x000000021904c825 */ /* 0x001fe200078e0004 */
[----:B------:R-:W-:-:S06]  /*0380*/  PRMT R22, RZ, 0x7610, R22 ;  /* 0x00007610ff167816 */ /* 0x000fcc0000000016 */
[----:B------:R0:W5:Y:S01]  /*0390*/  @!P4 LDG.E.U16 R22, desc[UR4][R4.64] ;  /* 0x000000040416c981 */ /* 0x000162000c1e1500 */
[----:B--2---:R-:W-:Y:S01]  /*03a0*/  @!P2 IMAD.WIDE.U32 R10, R19, 0x2, R10 ;  /* 0x00000002130aa825 */ /* 0x004fe200078e000a */
[----:B------:R-:W-:Y:S02]  /*03b0*/  PRMT R19, RZ, 0x7610, R19 ;  /* 0x00007610ff137816 */ /* 0x000fe40000000013 */
[----:B------:R-:W-:Y:S01]  /*03c0*/  PRMT R18, RZ, 0x7610, R18 ;  /* 0x00007610ff127816 */ /* 0x000fe20000000012 */
[----:B-1----:R-:W-:Y:S01]  /*03d0*/  @!P1 IMAD.WIDE.U32 R14, R17, 0x2, R14 ;  /* 0x00000002110e9825 */ /* 0x002fe200078e000e */
[----:B0-----:R-:W0:Y:S01]  /*03e0*/  @!P0 LDC.64 R4, c[0x0][0x388] ;  /* 0x0000e200ff048b82 */ /* 0x001e220000000a00 */
[----:B------:R-:W-:Y:S01]  /*03f0*/  PRMT R17, RZ, 0x7610, R17 ;  /* 0x00007610ff117816 */ /* 0x000fe20000000011 */
[----:B------:R1:W5:Y:S01]  /*0400*/  @!P3 LDG.E.U16 R19, desc[UR4][R6.64] ;  /* 0x000000040613b981 */ /* 0x000362000c1e1500 */
[----:B------:R-:W-:Y:S03]  /*0410*/  BSSY.RECONVERGENT B0, `(.L_x_602) ;  /* 0x0000034000007945 */ /* 0x000fe60003800200 */
[----:B------:R2:W5:Y:S04]  /*0420*/  @!P2 LDG.E.U16 R18, desc[UR4][R10.64] ;  /* 0x000000040a12a981 */ /* 0x000568000c1e1500 */
[----:B------:R3:W5:Y:S01]  /*0430*/  @!P1 LDG.E.U16 R17, desc[UR4][R14.64] ;  /* 0x000000040e119981 */ /* 0x000762000c1e1500 */
[----:B-1----:R-:W-:-:S02]  /*0440*/  IADD3 R7, PT, PT, R3, 0x100, RZ ;  /* 0x0000010003077810 */ /* 0x002fc40007ffe0ff */
[C---:B--2---:R-:W-:Y:S02]  /*0450*/  IADD3 R11, PT, PT, R3.reuse, 0x180, RZ ;  /* 0x00000180030b7810 */ /* 0x044fe40007ffe0ff */
[----:B---3--:R-:W-:Y:S02]  /*0460*/  IADD3 R15, PT, PT, R3, 0x200, RZ ;  /* 0x00000200030f7810 */ /* 0x008fe40007ffe0ff */
[-C--:B------:R-:W-:Y:S02]  /*0470*/  ISETP.GE.U32.AND P5, PT, R7, R2.reuse, PT ;  /* 0x000000020700720c */ /* 0x080fe40003fa6070 */
[-C--:B------:R-:W-:Y:S02]  /*0480*/  ISETP.GE.U32.AND P1, PT, R11, R2.reuse, PT ;  /* 0x000000020b00720c */ /* 0x080fe40003f26070 */
[----:B------:R-:W-:Y:S02]  /*0490*/  ISETP.GE.U32.AND P2, PT, R15, R2, PT ;  /* 0x000000020f00720c */ /* 0x000fe40003f46070 */
[----:B------:R-:W-:-:S02]  /*04a0*/  IADD3 R7, PT, PT, R3, 0x80, RZ ;  /* 0x0000008003077810 */ /* 0x000fc40007ffe0ff */
[----:B------:R-:W-:Y:S01]  /*04b0*/  IADD3 R11, PT, PT, R3, 0x280, RZ ;  /* 0x00000280030b7810 */ /* 0x000fe20007ffe0ff */
[----:B------:R-:W-:Y:S08]  /*04c0*/  @P0 BRA `(.L_x_603) ;  /* 0x0000000000a00947 */ /* 0x000ff00003800000 */
[----:B-----5:R-:W-:Y:S01]  /*04d0*/  SHF.L.U32 R6, R23, 0x10, RZ ;  /* 0x0000001017067819 */ /* 0x020fe200000006ff */
[----:B------:R-:W-:Y:S01]  /*04e0*/  HFMA2 R20, -RZ, RZ, 1.625, 0 ;  /* 0x3e800000ff147431 */ /* 0x000fe200000001ff */
[----:B------:R-:W-:Y:S02]  /*04f0*/  MOV R21, 0x3d39bf78 ;  /* 0x3d39bf7800157802 */ /* 0x000fe40000000f00 */
[C---:B------:R-:W-:Y:S01]  /*0500*/  FSETP.GT.FTZ.AND P3, PT, |R6|.reuse, 8.50705917302346158658e+37, PT ;  /* 0x7e8000000600780b */ /* 0x040fe20003f74200 */
[----:B------:R-:W-:-:S04]  /*0510*/  FADD.FTZ R10, |R6|, -RZ ;  /* 0x800000ff060a7221 */ /* 0x000fc80000010200 */
[----:B------:R-:W-:-:S06]  /*0520*/  FADD.FTZ R12, -R10, 1 ;  /* 0x3f8000000a0c7421 */ /* 0x000fcc0000010100 */
[----:B------:R-:W1:Y:S02]  /*0530*/  MUFU.RCP R12, R12 ;  /* 0x0000000c000c7308 */ /* 0x000e640000001000 */
[----:B-1----:R-:W-:-:S04]  /*0540*/  FADD.FTZ R13, R12, R12 ;  /* 0x0000000c0c0d7221 */ /* 0x002fc80000010000 */
        /* <DEDUP_REMOVED lines=10> */
[----:B------:R-:W-:-:S04]  /*05f0*/  FFMA.FTZ R15, R15, R20, -1 ;  /* 0xbf8000000f0f7423 */ /* 0x000fc80000010014 */
        /* <DEDUP_REMOVED lines=14> */
[----:B------:R-:W-:Y:S02]  /*06e0*/  HFMA2 R13, -RZ, RZ, 1.75, 0 ;  /* 0x3f000000ff0d7431 */ /* 0x000fe400000001ff */
[C---:B------:R-:W-:Y:S01]  /*06f0*/  @P4 FFMA.FTZ R12, R10.reuse, R15, +INF ;  /* 0x7f8000000a0c4423 */ /* 0x040fe2000001000f */
[----:B------:R-:W-:-:S04]  /*0700*/  @P3 FSETP.NEU.FTZ.AND P4, PT, R10, RZ, PT ;  /* 0x000000ff0a00320b */ /* 0x000fc80003f9d000 */
[----:B------:R-:W-:Y:S02]  /*0710*/  @P3 FSEL R12, R12, -RZ, P4 ;  /* 0x800000ff0c0c3208 */ /* 0x000fe40002000000 */
[----:B------:R-:W-:-:S05]  /*0720*/  LOP3.LUT R13, R13, 0x80000000, R6, 0xb8, !PT ;  /* 0x800000000d0d7812 */ /* 0x000fca00078eb806 */
[----:B------:R-:W-:-:S05]  /*0730*/  FMUL.FTZ R6, R13, R12 ;  /* 0x0000000c0d067220 */ /* 0x000fca0000410000 */
[----:B------:R-:W-:-:S07]  /*0740*/  F2FP.BF16.F32.PACK_AB R6, RZ, R6 ;  /* 0x00000006ff06723e */ /* 0x000fce00000010ff */
.L_x_603:
[----:B------:R-:W-:Y:S05]  /*0750*/  BSYNC.RECONVERGENT B0 ;  /* 0x0000000000007941 */ /* 0x000fea0003800200 */
.L_x_602:
[-C--:B------:R-:W-:Y:S01]  /*0760*/  ISETP.GE.U32.AND P4, PT, R7, R2.reuse, PT ;  /* 0x000000020700720c */ /* 0x080fe20003f86070 */
[----:B------:R-:W-:Y:S01]  /*0770*/  BSSY.RECONVERGENT B0, `(.L_x_604) ;  /* 0x000002c000007945 */ /* 0x000fe20003800200 */
[----:B------:R-:W-:Y:S02]  /*0780*/  ISETP.GE.U32.AND P3, PT, R11, R2, PT ;  /* 0x000000020b00720c */ /* 0x000fe40003f66070 */
[----:B------:R-:W-:-:S09]  /*0790*/  IADD3 R11, PT, PT, R3, 0x300, RZ ;  /* 0x00000300030b7810 */ /* 0x000fd20007ffe0ff */
[----:B------:R-:W-:Y:S05]  /*07a0*/  @P4 BRA `(.L_x_605) ;  /* 0x0000000000a04947 */ /* 0x000fea0003800000 */
[----:B-----5:R-:W-:Y:S01]  /*07b0*/  SHF.L.U32 R9, R9, 0x10, RZ ;  /* 0x0000001009097819 */ /* 0x020fe200000006ff */
[----:B------:R-:W-:Y:S01]  /*07c0*/  HFMA2 R21, -RZ, RZ, 1.3056640625, -1.8671875 ;  /* 0x3d39bf78ff157431 */ /* 0x000fe200000001ff */
        /* <DEDUP_REMOVED lines=18> */
[----:B------:R-:W-:Y:S01]  /*08f0*/  FMUL.FTZ R13, R13, 1.1920928955078125e-07 ;  /* 0x340000000d0d7820 */ /* 0x000fe20000410000 */
[----:B------:R-:W-:Y:S02]  /*0900*/  HFMA2 R14, -RZ, RZ, 1.75, 0 ;  /* 0x3f000000ff0e7431 */ /* 0x000fe400000001ff */
[----:B------:R-:W-:-:S04]  /*0910*/  FFMA.FTZ R15, R12, -R21, 0.10546888411045074463 ;  /* 0x3dd800120c0f7423 */ /* 0x000fc80000010815 */
        /* <DEDUP_REMOVED lines=14> */
[----:B------:R-:W-:-:S05]  /*0a00*/  @P4 FSEL R12, R12, -RZ, P6 ;  /* 0x800000ff0c0c4208 */ /* 0x000fca0003000000 */
[----:B------:R-:W-:-:S05]  /*0a10*/  FMUL.FTZ R9, R9, R12 ;  /* 0x0000000c09097220 */ /* 0x000fca0000410000 */
[----:B------:R-:W-:-:S07]  /*0a20*/  F2FP.BF16.F32.PACK_AB R9, RZ, R9 ;  /* 0x00000009ff09723e */ /* 0x000fce00000010ff */
.L_x_605:
[----:B------:R-:W-:Y:S05]  /*0a30*/  BSYNC.RECONVERGENT B0 ;  /* 0x0000000000007941 */ /* 0x000fea0003800200 */
.L_x_604:
[----:B------:R-:W-:Y:S01]  /*0a40*/  BSSY.RECONVERGENT B0, `(.L_x_606) ;  /* 0x000002c000007945 */ /* 0x000fe20003800200 */
[----:B------:R-:W-:Y:S02]  /*0a50*/  ISETP.GE.U32.AND P4, PT, R11, R2, PT ;  /* 0x000000020b00720c */ /* 0x000fe40003f86070 */
[----:B------:R-:W-:Y:S01]  /*0a60*/  IADD3 R11, PT, PT, R3, 0x380, RZ ;  /* 0x00000380030b7810 */ /* 0x000fe20007ffe0ff */
[----:B------:R-:W-:Y:S10]  /*0a70*/  @P5 BRA `(.L_x_607) ;  /* 0x0000000000a05947 */ /* 0x000ff40003800000 */
        /* <DEDUP_REMOVED lines=40> */
.L_x_607:
[----:B------:R-:W-:Y:S05]  /*0d00*/  BSYNC.RECONVERGENT B0 ;  /* 0x0000000000007941 */ /* 0x000fea0003800200 */
.L_x_606:
[----:B------:R-:W-:Y:S01]  /*0d10*/  ISETP.GE.U32.AND P5, PT, R11, R2, PT ;  /* 0x000000020b00720c */ /* 0x000fe20003fa6070 */
[----:B------:R-:W-:Y:S01]  /*0d20*/  BSSY.RECONVERGENT B0, `(.L_x_608) ;  /* 0x000002c000007945 */ /* 0x000fe20003800200 */
[----:B------:R-:W-:-:S05]  /*0d30*/  @!P0 IADD3 R11, PT, PT, R0, R3, RZ ;  /* 0x00000003000b8210 */ /* 0x000fca0007ffe0ff */
[----:B0-----:R-:W-:Y:S01]  /*0d40*/  @!P0 IMAD.WIDE.U32 R4, R11, 0x2, R4 ;  /* 0x000000020b048825 */ /* 0x001fe200078e0004 */
[----:B------:R-:W-:Y:S06]  /*0d50*/  @P1 BRA `(.L_x_609) ;  /* 0x0000000000a01947 */ /* 0x000fec0003800000 */
[----:B-----5:R-:W-:Y:S02]  /*0d60*/  SHF.L.U32 R22, R22, 0x10, RZ ;  /* 0x0000001016167819 */ /* 0x020fe400000006ff */
[----:B------:R-:W-:Y:S02]  /*0d70*/  MOV R15, 0x3e800000 ;  /* 0x3e800000000f7802 */ /* 0x000fe40000000f00 */
[C---:B------:R-:W-:Y:S01]  /*0d80*/  FSETP.GT.FTZ.AND P1, PT, |R22|.reuse, 8.50705917302346158658e+37, PT ;  /* 0x7e8000001600780b */ /* 0x040fe20003f34200 */
[----:B------:R-:W-:-:S04]  /*0d90*/  FADD.FTZ R10, |R22|, -RZ ;  /* 0x800000ff160a7221 */ /* 0x000fc80000010200 */
[----:B------:R-:W-:-:S06]  /*0da0*/  FADD.FTZ R12, -R10, 1 ;  /* 0x3f8000000a0c7421 */ /* 0x000fcc0000010100 */
[----:B------:R-:W0:Y:S02]  /*0db0*/  MUFU.RCP R12, R12 ;  /* 0x0000000c000c7308 */ /* 0x000e240000001000 */
[----:B0-----:R-:W-:Y:S01]  /*0dc0*/  FADD.FTZ R11, R12, R12 ;  /* 0x0000000c0c0b7221 */ /* 0x001fe20000010000 */
[----:B------:R-:W-:-:S03]  /*0dd0*/  HFMA2 R12, -RZ, RZ, 1.3056640625, -1.8671875 ;  /* 0x3d39bf78ff0c7431 */ /* 0x000fc600000001ff */
        /* <DEDUP_REMOVED lines=11> */
[----:B------:R-:W-:-:S03]  /*0e90*/  HFMA2 R15, -RZ, RZ, 1.75, 0 ;  /* 0x3f000000ff0f7431 */ /* 0x000fc600000001ff */
[----:B------:R-:W-:Y:S01]  /*0ea0*/  FADD.FTZ R13, R13, R14 ;  /* 0x0000000e0d0d7221 */ /* 0x000fe20000010000 */
[----:B------:R-:W-:-:S03]  /*0eb0*/  FMUL.FTZ R11, R11, 1.1920928955078125e-07 ;  /* 0x340000000b0b7820 */ /* 0x000fc60000410000 */
[----:B------:R-:W-:Y:S01]  /*0ec0*/  FFMA.FTZ R12, R13, -R12, 0.10546888411045074463 ;  /* 0x3dd800120d0c7423 */ /* 0x000fe2000001080c */
[----:B------:R-:W-:-:S03]  /*0ed0*/  LOP3.LUT R22, R15, 0x80000000, R22, 0xb8, !PT ;  /* 0x800000000f167812 */ /* 0x000fc600078eb816 */
        /* <DEDUP_REMOVED lines=16> */
.L_x_609:
[----:B------:R-:W-:Y:S05]  /*0fe0*/  BSYNC.RECONVERGENT B0 ;  /* 0x0000000000007941 */ /* 0x000fea0003800200 */
.L_x_608:
        /* <DEDUP_REMOVED lines=42> */
.L_x_611:
[----:B------:R-:W-:Y:S05]  /*1290*/  BSYNC.RECONVERGENT B0 ;  /* 0x0000000000007941 */ /* 0x000fea0003800200 */
.L_x_610:
        /* <DEDUP_REMOVED lines=42> */
.L_x_613:
[----:B------:R-:W-:Y:S05]  /*1540*/  BSYNC.RECONVERGENT B0 ;  /* 0x0000000000007941 */ /* 0x000fea0003800200 */
.L_x_612:
        /* <DEDUP_REMOVED lines=42> */
.L_x_615:
[----:B------:R-:W-:Y:S05]  /*17f0*/  BSYNC.RECONVERGENT B0 ;  /* 0x0000000000007941 */ /* 0x000fea0003800200 */
.L_x_614:
        /* <DEDUP_REMOVED lines=42> */
.L_x_617:
[----:B------:R-:W-:Y:S05]  /*1aa0*/  BSYNC.RECONVERGENT B0 ;  /* 0x0000000000007941 */ /* 0x000fea0003800200 */
.L_x_616:
[----:B------:R-:W-:Y:S01]  /*1ab0*/  @!P0 MOV R3, R7 ;  /* 0x0000000700038202 */ /* 0x000fe20000000f00 */
[----:B------:R0:W-:Y:S01]  /*1ac0*/  @!P0 STG.E.U16 desc[UR4][R4.64], R6 ;  /* 0x0000000604008986 */ /* 0x0001e2000c101504 */
[----:B------:R-:W-:Y:S04]  /*1ad0*/  BSSY.RECONVERGENT B0, `(.L_x_618) ;  /* 0x000002d000007945 */ /* 0x000fe80003800200 */
[----:B------:R-:W-:Y:S01]  /*1ae0*/  BSSY.RELIABLE B1, `(.L_x_619) ;  /* 0x0000025000017945 */ /* 0x000fe20003800100 */
[----:B------:R-:W-:-:S13]  /*1af0*/  ISETP.GE.U32.AND P0, PT, R3, R2, PT ;  /* 0x000000020300720c */ /* 0x000fda0003f06070 */
[----:B0-----:R-:W-:Y:S05]  /*1b00*/  @P0 BRA `(.L_x_620) ;  /* 0x0000000000300947 */ /* 0x001fea0003800000 */
[----:B------:R-:W0:Y:S01]  /*1b10*/  LDC.64 R4, c[0x0][0x388] ;  /* 0x0000e200ff047b82 */ /* 0x000e220000000a00 */
[----:B------:R-:W-:Y:S02]  /*1b20*/  IADD3 R7, PT, PT, R0, R3, RZ ;  /* 0x0000000300077210 */ /* 0x000fe40007ffe0ff */
[----:B------:R-:W-:-:S04]  /*1b30*/  IADD3 R3, PT, PT, R3, 0x80, RZ ;  /* 0x0000008003037810 */ /* 0x000fc80007ffe0ff */
[----:B------:R-:W-:Y:S01]  /*1b40*/  ISETP.GE.U32.AND P0, PT, R3, R2, PT ;  /* 0x000000020300720c */ /* 0x000fe20003f06070 */
[----:B0-----:R-:W-:-:S05]  /*1b50*/  IMAD.WIDE.U32 R4, R7, 0x2, R4 ;  /* 0x0000000207047825 */ /* 0x001fca00078e0004 */
[----:B-----5:R0:W-:Y:S07]  /*1b60*/  STG.E.U16 desc[UR4][R4.64], R9 ;  /* 0x0000000904007986 */ /* 0x0201ee000c101504 */
[----:B------:R-:W-:Y:S05]  /*1b70*/  @P0 BRA `(.L_x_621) ;  /* 0x0000000000300947 */ /* 0x000fea0003800000 */
[----:B0-----:R-:W0:Y:S01]  /*1b80*/  LDC.64 R4, c[0x0][0x388] ;  /* 0x0000e200ff047b82 */ /* 0x001e220000000a00 */
[----:B------:R-:W-:Y:S02]  /*1b90*/  IADD3 R7, PT, PT, R0, R3, RZ ;  /* 0x0000000300077210 */ /* 0x000fe40007ffe0ff */
[----:B------:R-:W-:-:S03]  /*1ba0*/  IADD3 R3, PT, PT, R3, 0x80, RZ ;  /* 0x0000008003037810 */ /* 0x000fc60007ffe0ff */
[----:B0-----:R-:W-:-:S05]  /*1bb0*/  IMAD.WIDE.U32 R4, R7, 0x2, R4 ;  /* 0x0000000207047825 */ /* 0x001fca00078e0004 */
[----:B------:R0:W-:Y:S02]  /*1bc0*/  STG.E.U16 desc[UR4][R4.64], R8 ;  /* 0x0000000804007986 */ /* 0x0001e4000c101504 */
.L_x_620:
[----:B------:R-:W-:-:S13]  /*1bd0*/  ISETP.GE.U32.AND P0, PT, R3, R2, PT ;  /* 0x000000020300720c */ /* 0x000fda0003f06070 */
[----:B------:R-:W-:Y:S05]  /*1be0*/  @P0 BRA `(.L_x_622) ;  /* 0x0000000000300947 */ /* 0x000fea0003800000 */
[----:B0-----:R-:W0:Y:S01]  /*1bf0*/  LDC.64 R4, c[0x0][0x388] ;  /* 0x0000e200ff047b82 */ /* 0x001e220000000a00 */
[----:B------:R-:W-:Y:S02]  /*1c00*/  IADD3 R7, PT, PT, R0, R3, RZ ;  /* 0x0000000300077210 */ /* 0x000fe40007ffe0ff */
[----:B------:R-:W-:-:S03]  /*1c10*/  IADD3 R3, PT, PT, R3, 0x80, RZ ;  /* 0x0000008003037810 */ /* 0x000fc60007ffe0ff */
[----:B0-----:R-:W-:-:S05]  /*1c20*/  IMAD.WIDE.U32 R4, R7, 0x2, R4 ;  /* 0x0000000207047825 */ /* 0x001fca00078e0004 */
[----:B------:R1:W-:Y:S02]  /*1c30*/  STG.E.U16 desc[UR4][R4.64], R10 ;  /* 0x0000000a04007986 */ /* 0x0003e4000c101504 */
.L_x_621:
[----:B------:R-:W-:-:S13]  /*1c40*/  ISETP.GE.U32.AND P0, PT, R3, R2, PT ;  /* 0x000000020300720c */ /* 0x000fda0003f06070 */
[----:B------:R-:W-:Y:S05]  /*1c50*/  @P0 BRA `(.L_x_623) ;  /* 0x0000000000340947 */ /* 0x000fea0003800000 */
[----:B01----:R-:W0:Y:S01]  /*1c60*/  LDC.64 R4, c[0x0][0x388] ;  /* 0x0000e200ff047b82 */ /* 0x003e220000000a00 */
[----:B------:R-:W-:Y:S02]  /*1c70*/  IADD3 R7, PT, PT, R0, R3, RZ ;  /* 0x0000000300077210 */ /* 0x000fe40007ffe0ff */
[----:B------:R-:W-:-:S03]  /*1c80*/  IADD3 R3, PT, PT, R3, 0x80, RZ ;  /* 0x0000008003037810 */ /* 0x000fc60007ffe0ff */
[----:B0-----:R-:W-:-:S05]  /*1c90*/  IMAD.WIDE.U32 R4, R7, 0x2, R4 ;  /* 0x0000000207047825 */ /* 0x001fca00078e0004 */
[----:B------:R1:W-:Y:S02]  /*1ca0*/  STG.E.U16 desc[UR4][R4.64], R11 ;  /* 0x0000000b04007986 */ /* 0x0003e4000c101504 */
.L_x_622:
[----:B------:R-:W-:-:S13]  /*1cb0*/  ISETP.GE.U32.AND P0, PT, R3, R2, PT ;  /* 0x000000020300720c */ /* 0x000fda0003f06070 */
[----:B------:R-:W-:Y:S05]  /*1cc0*/  @P0 BREAK.RELIABLE B1 ;  /* 0x0000000000010942 */ /* 0x000fea0003800100 */
[----:B------:R-:W-:Y:S05]  /*1cd0*/  @P0 BRA `(.L_x_624) ;  /* 0x0000000000300947 */ /* 0x000fea0003800000 */
[----:B01----:R-:W0:Y:S01]  /*1ce0*/  LDC.64 R4, c[0x0][0x388] ;  /* 0x0000e200ff047b82 */ /* 0x003e220000000a00 */
[----:B------:R-:W-:Y:S02]  /*1cf0*/  IADD3 R7, PT, PT, R0, R3, RZ ;  /* 0x0000000300077210 */ /* 0x000fe40007ffe0ff */
[----:B------:R-:W-:-:S03]  /*1d00*/  IADD3 R3, PT, PT, R3, 0x80, RZ ;  /* 0x0000008003037810 */ /* 0x000fc60007ffe0ff */
[----:B0-----:R-:W-:-:S05]  /*1d10*/  IMAD.WIDE.U32 R4, R7, 0x2, R4 ;  /* 0x0000000207047825 */ /* 0x001fca00078e0004 */
[----:B------:R2:W-:Y:S02]  /*1d20*/  STG.E.U16 desc[UR4][R4.64], R12 ;  /* 0x0000000c04007986 */ /* 0x0005e4000c101504 */
.L_x_623:
[----:B------:R-:W-:Y:S05]  /*1d30*/  BSYNC.RELIABLE B1 ;  /* 0x0000000000017941 */ /* 0x000fea0003800100 */
.L_x_619:
[----:B------:R-:W-:-:S13]  /*1d40*/  ISETP.GE.U32.AND P0, PT, R3, R2, PT ;  /* 0x000000020300720c */ /* 0x000fda0003f06070 */
[----:B012---:R-:W0:Y:S01]  /*1d50*/  @!P0 LDC.64 R4, c[0x0][0x388] ;  /* 0x0000e200ff048b82 */ /* 0x007e220000000a00 */
[----:B------:R-:W-:Y:S02]  /*1d60*/  @!P0 IADD3 R7, PT, PT, R0, R3, RZ ;  /* 0x0000000300078210 */ /* 0x000fe40007ffe0ff */
[----:B------:R-:W-:-:S03]  /*1d70*/  @!P0 IADD3 R3, PT, PT, R3, 0x80, RZ ;  /* 0x0000008003038810 */ /* 0x000fc60007ffe0ff */
[----:B0-----:R-:W-:-:S05]  /*1d80*/  @!P0 IMAD.WIDE.U32 R4, R7, 0x2, R4 ;  /* 0x0000000207048825 */ /* 0x001fca00078e0004 */
[----:B------:R2:W-:Y:S02]  /*1d90*/  @!P0 STG.E.U16 desc[UR4][R4.64], R13 ;  /* 0x0000000d04008986 */ /* 0x0005e4000c101504 */
.L_x_624:
[----:B------:R-:W-:Y:S05]  /*1da0*/  BSYNC.RECONVERGENT B0 ;  /* 0x0000000000007941 */ /* 0x000fea0003800200 */
.L_x_618:
[----:B------:R-:W-:Y:S05]  /*1db0*/  WARPSYNC.ALL ;  /* 0x0000000000007948 */ /* 0x000fea0003800000 */
[----:B------:R-:W-:-:S13]  /*1dc0*/  ISETP.GE.U32.AND P0, PT, R3, R2, PT ;  /* 0x000000020300720c */ /* 0x000fda0003f06070 */
[----:B------:R-:W-:Y:S05]  /*1dd0*/  @P0 EXIT ;  /* 0x000000000000094d */ /* 0x000fea0003800000 */
[----:B012---:R-:W0:Y:S01]  /*1de0*/  LDC.64 R4, c[0x0][0x388] ;  /* 0x0000e200ff047b82 */ /* 0x007e220000000a00 */
[----:B------:R-:W-:-:S05]  /*1df0*/  IADD3 R3, PT, PT, R0, R3, RZ ;  /* 0x0000000300037210 */ /* 0x000fca0007ffe0ff */
[----:B0-----:R-:W-:-:S05]  /*1e00*/  IMAD.WIDE.U32 R2, R3, 0x2, R4 ;  /* 0x0000000203027825 */ /* 0x001fca00078e0004 */
[----:B------:R-:W-:Y:S01]  /*1e10*/  STG.E.U16 desc[UR4][R2.64], R14 ;  /* 0x0000000e02007986 */ /* 0x000fe2000c101504 */
[----:B------:R-:W-:Y:S05]  /*1e20*/  EXIT ;  /* 0x000000000000794d */ /* 0x000fea0003800000 */
.L_x_601:
[----:B------:R-:W0:Y:S01]  /*1e30*/  S2R R4, SR_TID.X ;  /* 0x0000000000047919 */ /* 0x000e220000002100 */
[----:B------:R-:W1:Y:S02]  /*1e40*/  LDC.64 R2, c[0x0][0x390] ;  /* 0x0000e400ff027b82 */ /* 0x000e640000000a00 */
[----:B-1----:R-:W-:-:S04]  /*1e50*/  IMAD.WIDE.U32 R2, R0, 0x2, R2 ;  /* 0x0000000200027825 */ /* 0x002fc800078e0002 */
[----:B0-----:R-:W-:-:S05]  /*1e60*/  IMAD.WIDE.U32 R6, R4, 0x4, R2 ;  /* 0x0000000404067825 */ /* 0x001fca00078e0002 */
[----:B------:R-:W2:Y:S04]  /*1e70*/  LDG.E R3, desc[UR4][R6.64] ;  /* 0x0000000406037981 */ /* 0x000ea8000c1e1900 */
[----:B------:R-:W3:Y:S04]  /*1e80*/  LDG.E R2, desc[UR4][R6.64+0x200] ;  /* 0x0002000406027981 */ /* 0x000ee8000c1e1900 */
[----:B------:R-:W4:Y:S04]  /*1e90*/  LDG.E R9, desc[UR4][R6.64+0x400] ;  /* 0x0004000406097981 */ /* 0x000f28000c1e1900 */
[----:B------:R0:W5:Y:S01]  /*1ea0*/  LDG.E R16, desc[UR4][R6.64+0x600] ;  /* 0x0006000406107981 */ /* 0x000162000c1e1900 */
[----:B--2---:R-:W-:-:S02]  /*1eb0*/  SHF.L.U32 R17, R3, 0x10, RZ ;  /* 0x0000001003117819 */ /* 0x004fc400000006ff */
[----:B------:R-:W-:Y:S02]  /*1ec0*/  PRMT R13, R3, 0x7632, R13 ;  /* 0x00007632030d7816 */ /* 0x000fe4000000000d */
[C---:B------:R-:W-:Y:S01]  /*1ed0*/  FSETP.GT.FTZ.AND P0, PT, |R17|.reuse, 8.50705917302346158658e+37, PT ;  /* 0x7e8000001100780b */ /* 0x040fe20003f14200 */
[----:B------:R-:W-:Y:S01]  /*1ee0*/  FADD.FTZ R5, |R17|, -RZ ;  /* 0x800000ff11057221 */ /* 0x000fe20000010200 */
[----:B------:R-:W-:-:S03]  /*1ef0*/  SHF.L.U32 R13, R13, 0x10, RZ ;  /* 0x000000100d0d7819 */ /* 0x000fc600000006ff */
[----:B------:R-:W-:Y:S02]  /*1f00*/  FADD.FTZ R5, -R5, 1 ;  /* 0x3f80000005057421 */ /* 0x000fe40000010100 */
[----:B------:R-:W-:-:S04]  /*1f10*/  FADD.FTZ R3, |R13|, -RZ ;  /* 0x800000ff0d037221 */ /* 0x000fc80000010200 */
[----:B------:R-:W1:Y:S01]  /*1f20*/  MUFU.RCP R5, R5 ;  /* 0x0000000500057308 */ /* 0x000e620000001000 */
[----:B------:R-:W-:-:S07]  /*1f30*/  FADD.FTZ R10, -R3, 1 ;  /* 0x3f800000030a7421 */ /* 0x000fce0000010100 */
[----:B------:R-:W2:Y:S01]  /*1f40*/  MUFU.RCP R10, R10 ;  /* 0x0000000a000a7308 */ /* 0x000ea20000001000 */
[----:B-1----:R-:W-:-:S04]  /*1f50*/  FADD.FTZ R8, R5, R5 ;  /* 0x0000000505087221 */ /* 0x002fc80000010000 */
[----:B0-----:R-:W-:Y:S01]  /*1f60*/  FMUL.FTZ R6, |R17|, R8 ;  /* 0x0000000811067220 */ /* 0x001fe20000410200 */
[----:B--2---:R-:W-:-:S04]  /*1f70*/  FADD.FTZ R8, R10, R10 ;  /* 0x0000000a0a087221 */ /* 0x004fc80000010000 */
[----:B------:R-:W-:Y:S01]  /*1f80*/  FSEL R6, R6, -2, !P0 ;  /* 0xc000000006067808 */ /* 0x000fe20004000000 */
[----:B------:R-:W-:Y:S01]  /*1f90*/  HFMA2 R10, -RZ, RZ, 1.625, 0 ;  /* 0x3e800000ff0a7431 */ /* 0x000fe200000001ff */
[C---:B------:R-:W-:Y:S01]  /*1fa0*/  FSETP.GT.FTZ.AND P0, PT, |R13|.reuse, 8.50705917302346158658e+37, PT ;  /* 0x7e8000000d00780b */ /* 0x040fe20003f14200 */
[----:B------:R-:W-:Y:S02]  /*1fb0*/  FMUL.FTZ R8, |R13|, R8 ;  /* 0x000000080d087220 */ /* 0x000fe40000410200 */
[----:B------:R-:W-:-:S03]  /*1fc0*/  FADD.FTZ.RZ R3, R6, 1 ;  /* 0x3f80000006037421 */ /* 0x000fc6000001c000 */
[----:B------:R-:W-:Y:S02]  /*1fd0*/  FSEL R11, R8, -2, !P0 ;  /* 0xc0000000080b7808 */ /* 0x000fe40004000000 */
[----:B------:R-:W-:Y:S02]  /*1fe0*/  IADD3 R3, PT, PT, R3, -0x3f400000, RZ ;  /* 0xc0c0000003037810 */ /* 0x000fe40007ffe0ff */
[----:B------:R-:W-:Y:S01]  /*1ff0*/  MOV R8, 0x3d39bf78 ;  /* 0x3d39bf7800087802 */ /* 0x000fe20000000f00 */
[----:B------:R-:W-:Y:S01]  /*2000*/  FADD.FTZ.RZ R5, R11, 1 ;  /* 0x3f8000000b057421 */ /* 0x000fe2000001c000 */
[----:B------:R-:W-:Y:S02]  /*2010*/  LOP3.LUT R7, R3, 0xff800000, RZ, 0xc0, !PT ;  /* 0xff80000003077812 */ /* 0x000fe400078ec0ff */
[----:B------:R-:W-:Y:S02]  /*2020*/  ISETP.GE.U32.AND P0, PT, R6, 0x7f800000, PT ;  /* 0x7f8000000600780c */ /* 0x000fe40003f06070 */
[----:B------:R-:W-:-:S02]  /*2030*/  IADD3 R3, PT, PT, -R7, 0x40800000, RZ ;  /* 0x4080000007037810 */ /* 0x000fc40007ffe1ff */
[-C--:B------:R-:W-:Y:S02]  /*2040*/  IADD3 R15, PT, PT, R6, -R7.reuse, RZ ;  /* 0x80000007060f7210 */ /* 0x080fe40007ffe0ff */
[----:B------:R-:W-:Y:S01]  /*2050*/  IADD3 R5, PT, PT, R5, -0x3f400000, RZ ;  /* 0xc0c0000005057810 */ /* 0x000fe20007ffe0ff */
[----:B------:R-:W-:Y:S01]  /*2060*/  FFMA.FTZ R12, R3, R10, -1 ;  /* 0xbf800000030c7423 */ /* 0x000fe2000001000a */
[C---:B---3--:R-:W-:Y:S02]  /*2070*/  SHF.L.U32 R3, R2.reuse, 0x10, RZ ;  /* 0x0000001002037819 */ /* 0x048fe400000006ff */
[----:B------:R-:W-:Y:S01]  /*2080*/  I2FP.F32.S32 R7, R7 ;  /* 0x0000000700077245 */ /* 0x000fe20000201400 */
[----:B------:R-:W-:Y:S01]  /*2090*/  FADD.FTZ R15, R15, R12 ;  /* 0x0000000c0f0f7221 */ /* 0x000fe20000010000 */
[----:B------:R-:W-:Y:S01]  /*20a0*/  LOP3.LUT R12, R5, 0xff800000, RZ, 0xc0, !PT ;  /* 0xff800000050c7812 */ /* 0x000fe200078ec0ff */
[----:B------:R-:W-:Y:S01]  /*20b0*/  FADD.FTZ R18, |R3|, -RZ ;  /* 0x800000ff03127221 */ /* 0x000fe20000010200 */
[----:B------:R-:W-:Y:S01]  /*20c0*/  PRMT R5, R2, 0x7632, R5 ;  /* 0x0000763202057816 */ /* 0x000fe20000000005 */
[----:B------:R-:W-:Y:S01]  /*20d0*/  FFMA.FTZ R14, R15, -R8, 0.10546888411045074463 ;  /* 0x3dd800120f0e7423 */ /* 0x000fe20000010808 */
[----:B------:R-:W-:Y:S01]  /*20e0*/  IADD3 R21, PT, PT, -R12, 0x40800000, RZ ;  /* 0x408000000c157810 */ /* 0x000fe20007ffe1ff */
[----:B------:R-:W-:Y:S01]  /*20f0*/  FADD.FTZ R20, -R18, 1 ;  /* 0x3f80000012147421 */ /* 0x000fe20000010100 */
[----:B------:R-:W-:Y:S01]  /*2100*/  IADD3 R19, PT, PT, R11, -R12, RZ ;  /* 0x8000000c0b137210 */ /* 0x000fe20007ffe0ff */
[----:B------:R-:W-:Y:S01]  /*2110*/  FFMA.FTZ R14, R15, R14, -0.13229703903198242188 ;  /* 0xbe0778e00f0e7423 */ /* 0x000fe2000001000e */
[----:B------:R-:W-:Y:S01]  /*2120*/  SHF.L.U32 R5, R5, 0x10, RZ ;  /* 0x0000001005057819 */ /* 0x000fe200000006ff */
[----:B------:R-:W-:Y:S01]  /*2130*/  FFMA.FTZ R2, R21, R10, -1 ;  /* 0xbf80000015027423 */ /* 0x000fe2000001000a */
[----:B------:R-:W-:Y:S01]  /*2140*/  FSETP.GT.FTZ.AND P1, PT, |R3|, 8.50705917302346158658e+37, PT ;  /* 0x7e8000000300780b */ /* 0x000fe20003f34200 */
[----:B------:R-:W-:Y:S01]  /*2150*/  FFMA.FTZ R14, R15, R14, 0.14491446316242218018 ;  /* 0x3e1464750f0e7423 */ /* 0x000fe2000001000e */
[C---:B------:R-:W-:Y:S01]  /*2160*/  ISETP.GT.AND P4, PT, R6.reuse, -0x40800000, P0 ;  /* 0xbf8000000600780c */ /* 0x040fe20000784270 */
[----:B------:R-:W-:Y:S01]  /*2170*/  FADD.FTZ R19, R19, R2 ;  /* 0x0000000213137221 */ /* 0x000fe20000010000 */
[----:B------:R-:W-:Y:S01]  /*2180*/  FADD.FTZ R21, |R5|, -RZ ;  /* 0x800000ff05157221 */ /* 0x000fe20000010200 */
[----:B------:R-:W-:Y:S01]  /*2190*/  FFMA.FTZ R14, R15, R14, -0.16641564667224884033 ;  /* 0xbe2a68dd0f0e7423 */ /* 0x000fe2000001000e */
[----:B------:R-:W0:Y:S01]  /*21a0*/  MUFU.RCP R2, R20 ;  /* 0x0000001400027308 */ /* 0x000e220000001000 */
[----:B------:R-:W-:Y:S01]  /*21b0*/  FFMA.FTZ R18, R19, -R8, 0.10546888411045074463 ;  /* 0x3dd8001213127423 */ /* 0x000fe20000010808 */
[----:B------:R-:W-:Y:S01]  /*21c0*/  FADD.FTZ R21, -R21, 1 ;  /* 0x3f80000015157421 */ /* 0x000fe20000010100 */
[----:B------:R-:W-:Y:S01]  /*21d0*/  FFMA.FTZ R14, R15, R14, 0.19988867640495300293 ;  /* 0x3e4caf9e0f0e7423 */ /* 0x000fe2000001000e */
[----:B------:R-:W-:Y:S01]  /*21e0*/  FSETP.GT.FTZ.AND P2, PT, |R5|, 8.50705917302346158658e+37, PT ;  /* 0x7e8000000500780b */ /* 0x000fe20003f54200 */
[----:B------:R-:W-:Y:S01]  /*21f0*/  FFMA.FTZ R18, R19, R18, -0.13229703903198242188 ;  /* 0xbe0778e013127423 */ /* 0x000fe20000010012 */
[----:B------:R-:W-:Y:S01]  /*2200*/  I2FP.F32.S32 R12, R12 ;  /* 0x0000000c000c7245 */ /* 0x000fe20000201400 */
[----:B------:R-:W-:Y:S01]  /*2210*/  FFMA.FTZ R14, R15, R14, -0.25000196695327758789 ;  /* 0xbe8000420f0e7423 */ /* 0x000fe2000001000e */
[----:B------:R-:W1:Y:S01]  /*2220*/  MUFU.RCP R21, R21 ;  /* 0x0000001500157308 */ /* 0x000e620000001000 */
[----:B------:R-:W-:Y:S01]  /*2230*/  FFMA.FTZ R18, R19, R18, 0.14491446316242218018 ;  /* 0x3e14647513127423 */ /* 0x000fe20000010012 */
[----:B------:R-:W-:Y:S01]  /*2240*/  @P0 FSETP.NEU.FTZ.AND P3, PT, R6, RZ, PT ;  /* 0x000000ff0600020b */ /* 0x000fe20003f7d000 */
[----:B------:R-:W-:Y:S01]  /*2250*/  FFMA.FTZ R14, R15, R14, 0.33333510160446166992 ;  /* 0x3eaaaae60f0e7423 */ /* 0x000fe2000001000e */
[----:B------:R-:W-:Y:S01]  /*2260*/  FMUL.FTZ R12, R12, 1.1920928955078125e-07 ;  /* 0x340000000c0c7820 */ /* 0x000fe20000410000 */
[----:B------:R-:W-:-:S02]  /*2270*/  FFMA.FTZ R18, R19, R18, -0.16641564667224884033 ;  /* 0xbe2a68dd13127423 */ /* 0x000fc40000010012 */
[----:B------:R-:W-:Y:S02]  /*2280*/  FFMA.FTZ R14, R15, R14, -0.5 ;  /* 0xbf0000000f0e7423 */ /* 0x000fe4000001000e */
[----:B------:R-:W-:Y:S01]  /*2290*/  FFMA.FTZ R18, R19, R18, 0.19988867640495300293 ;  /* 0x3e4caf9e13127423 */ /* 0x000fe20000010012 */
[----:B0-----:R-:W-:Y:S01]  /*22a0*/  FADD.FTZ R2, R2, R2 ;  /* 0x0000000202027221 */ /* 0x001fe20000010000 */
[----:B------:R-:W-:Y:S02]  /*22b0*/  FMUL.FTZ R14, R15, R14 ;  /* 0x0000000e0f0e7220 */ /* 0x000fe40000410000 */
[----:B------:R-:W-:Y:S02]  /*22c0*/  FFMA.FTZ R18, R19, R18, -0.25000196695327758789 ;  /* 0xbe80004213127423 */ /* 0x000fe40000010012 */
[----:B------:R-:W-:Y:S01]  /*22d0*/  FFMA.FTZ R15, R15, R14, R15 ;  /* 0x0000000e0f0f7223 */ /* 0x000fe2000001000f */
[----:B------:R-:W-:Y:S01]  /*22e0*/  FMUL.FTZ R14, |R3|, R2 ;  /* 0x00000002030e7220 */ /* 0x000fe20000410200 */
[----:B------:R-:W-:Y:S01]  /*22f0*/  FFMA.FTZ R18, R19, R18, 0.33333510160446166992 ;  /* 0x3eaaaae613127423 */ /* 0x000fe20000010012 */
[----:B-1----:R-:W-:-:S03]  /*2300*/  FADD.FTZ R20, R21, R21 ;  /* 0x0000001515147221 */ /* 0x002fc60000010000 */
[----:B------:R-:W-:Y:S01]  /*2310*/  FFMA.FTZ R2, R19, R18, -0.5 ;  /* 0xbf00000013027423 */ /* 0x000fe20000010012 */
[----:B------:R-:W-:Y:S01]  /*2320*/  FMUL.FTZ R21, |R5|, R20 ;  /* 0x0000001405157220 */ /* 0x000fe20000410200 */
[----:B------:R-:W-:Y:S01]  /*2330*/  FMUL.FTZ R18, R7, 1.1920928955078125e-07 ;  /* 0x3400000007127820 */ /* 0x000fe20000410000 */
[----:B------:R-:W-:Y:S01]  /*2340*/  FSEL R14, R14, -2, !P1 ;  /* 0xc00000000e0e7808 */ /* 0x000fe20004800000 */
[----:B------:R-:W-:Y:S02]  /*2350*/  FMUL.FTZ R20, R19, R2 ;  /* 0x0000000213147220 */ /* 0x000fe40000410000 */
[----:B------:R-:W-:Y:S01]  /*2360*/  FFMA.FTZ R18, R18, 0.69314718246459960938, R15 ;  /* 0x3f31721812127823 */ /* 0x000fe2000001000f */
[----:B------:R-:W-:Y:S01]  /*2370*/  FSEL R2, R21, -2, !P2 ;  /* 0xc000000015027808 */ /* 0x000fe20005000000 */
[----:B------:R-:W-:Y:S01]  /*2380*/  FFMA.FTZ R15, R19, R20, R19 ;  /* 0x00000014130f7223 */ /* 0x000fe20000010013 */
[----:B------:R-:W-:Y:S01]  /*2390*/  @P0 MOV R19, 0x7f800000 ;  /* 0x7f80000000130802 */ /* 0x000fe20000000f00 */
[----:B------:R-:W-:Y:S01]  /*23a0*/  FADD.FTZ.RZ R7, R14, 1 ;  /* 0x3f8000000e077421 */ /* 0x000fe2000001c000 */
[----:B------:R-:W-:Y:S01]  /*23b0*/  ISETP.GE.U32.AND P2, PT, R11, 0x7f800000, PT ;  /* 0x7f8000000b00780c */ /* 0x000fe20003f46070 */
[----:B------:R-:W-:Y:S01]  /*23c0*/  FADD.FTZ.RZ R20, R2, 1 ;  /* 0x3f80000002147421 */ /* 0x000fe2000001c000 */
[----:B------:R-:W-:Y:S01]  /*23d0*/  FFMA.FTZ R12, R12, 0.69314718246459960938, R15 ;  /* 0x3f3172180c0c7823 */ /* 0x000fe2000001000f */
[----:B------:R-:W-:Y:S01]  /*23e0*/  @P4 FFMA.FTZ R18, R6, R19, +INF ;  /* 0x7f80000006124423 */ /* 0x000fe20000010013 */
[----:B------:R-:W-:Y:S01]  /*23f0*/  IADD3 R19, PT, PT, R7, -0x3f400000, RZ ;  /* 0xc0c0000007137810 */ /* 0x000fe20007ffe0ff */
[----:B------:R-:W-:Y:S01]  /*2400*/  HFMA2 R6, -RZ, RZ, 1.75, 0 ;  /* 0x3f000000ff067431 */ /* 0x000fe200000001ff */
[----:B------:R-:W-:-:S02]  /*2410*/  IADD3 R20, PT, PT, R20, -0x3f400000, RZ ;  /* 0xc0c0000014147810 */ /* 0x000fc40007ffe0ff */
[----:B------:R-:W-:Y:S02]  /*2420*/  LOP3.LUT R19, R19, 0xff800000, RZ, 0xc0, !PT ;  /* 0xff80000013137812 */ /* 0x000fe400078ec0ff */
[----:B----4-:R-:W-:Y:S02]  /*2430*/  SHF.L.U32 R7, R9, 0x10, RZ ;  /* 0x0000001009077819 */ /* 0x010fe400000006ff */
[----:B------:R-:W-:Y:S02]  /*2440*/  IADD3 R21, PT, PT, -R19, 0x40800000, RZ ;  /* 0x4080000013157810 */ /* 0x000fe40007ffe1ff */
[----:B------:R-:W-:Y:S01]  /*2450*/  LOP3.LUT R15, R20, 0xff800000, RZ, 0xc0, !PT ;  /* 0xff800000140f7812 */ /* 0x000fe200078ec0ff */
[----:B------:R-:W-:Y:S01]  /*2460*/  FADD.FTZ R24, |R7|, -RZ ;  /* 0x800000ff07187221 */ /* 0x000fe20000010200 */
[----:B------:R-:W-:Y:S01]  /*2470*/  IADD3 R23, PT, PT, R14, -R19, RZ ;  /* 0x800000130e177210 */ /* 0x000fe20007ffe0ff */
[----:B------:R-:W-:Y:S01]  /*2480*/  FFMA.FTZ R20, R21, R10, -1 ;  /* 0xbf80000015147423 */ /* 0x000fe2000001000a */
[----:B------:R-:W-:-:S02]  /*2490*/  ISETP.GT.AND P4, PT, R11, -0x40800000, P2 ;  /* 0xbf8000000b00780c */ /* 0x000fc40001784270 */
[----:B------:R-:W-:Y:S01]  /*24a0*/  IADD3 R25, PT, PT, -R15, 0x40800000, RZ ;  /* 0x408000000f197810 */ /* 0x000fe20007ffe1ff */
[----:B------:R-:W-:Y:S01]  /*24b0*/  FADD.FTZ R23, R23, R20 ;  /* 0x0000001417177221 */ /* 0x000fe20000010000 */
[----:B------:R-:W-:Y:S01]  /*24c0*/  IADD3 R21, PT, PT, R2, -R15, RZ ;  /* 0x8000000f02157210 */ /* 0x000fe20007ffe0ff */
[----:B------:R-:W-:Y:S01]  /*24d0*/  FADD.FTZ R20, -R24, 1 ;  /* 0x3f80000018147421 */ /* 0x000fe20000010100 */
[----:B------:R-:W-:Y:S01]  /*24e0*/  @P2 MOV R24, 0x7f800000 ;  /* 0x7f80000000182802 */ /* 0x000fe20000000f00 */
[----:B------:R-:W-:Y:S01]  /*24f0*/  FFMA.FTZ R22, R25, R10, -1 ;  /* 0xbf80000019167423 */ /* 0x000fe2000001000a */
[----:B------:R-:W-:Y:S02]  /*2500*/  @P2 FSETP.NEU.FTZ.AND P1, PT, R11, RZ, PT ;  /* 0x000000ff0b00220b */ /* 0x000fe40003f3d000 */
[----:B------:R-:W-:Y:S01]  /*2510*/  LOP3.LUT R17, R6, 0x80000000, R17, 0xb8, !PT ;  /* 0x8000000006117812 */ /* 0x000fe200078eb811 */
[----:B------:R-:W-:Y:S01]  /*2520*/  FADD.FTZ R21, R21, R22 ;  /* 0x0000001615157221 */ /* 0x000fe20000010000 */
[----:B------:R-:W0:Y:S01]  /*2530*/  MUFU.RCP R20, R20 ;  /* 0x0000001400147308 */ /* 0x000e220000001000 */
[----:B------:R-:W-:Y:S01]  /*2540*/  FFMA.FTZ R22, R23, -R8, 0.10546888411045074463 ;  /* 0x3dd8001217167423 */ /* 0x000fe20000010808 */
[----:B------:R-:W-:Y:S01]  /*2550*/  @P4 FFMA.FTZ R12, R11, R24, +INF ;  /* 0x7f8000000b0c4423 */ /* 0x000fe20000010018 */
[----:B------:R-:W-:Y:S01]  /*2560*/  FFMA.FTZ R24, R21, -R8, 0.10546888411045074463 ;  /* 0x3dd8001215187423 */ /* 0x000fe20000010808 */
[----:B------:R-:W-:Y:S01]  /*2570*/  PRMT R11, R9, 0x7632, R11 ;  /* 0x00007632090b7816 */ /* 0x000fe2000000000b */
[----:B------:R-:W-:Y:S01]  /*2580*/  FFMA.FTZ R22, R23, R22, -0.13229703903198242188 ;  /* 0xbe0778e017167423 */ /* 0x000fe20000010016 */
[----:B------:R-:W-:Y:S01]  /*2590*/  @P0 FSEL R18, R18, -RZ, P3 ;  /* 0x800000ff12120208 */ /* 0x000fe20001800000 */
[----:B------:R-:W-:Y:S01]  /*25a0*/  FFMA.FTZ R24, R21, R24, -0.13229703903198242188 ;  /* 0xbe0778e015187423 */ /* 0x000fe20000010018 */
[----:B------:R-:W-:Y:S01]  /*25b0*/  SHF.L.U32 R11, R11, 0x10, RZ ;  /* 0x000000100b0b7819 */ /* 0x000fe200000006ff */
[----:B------:R-:W-:Y:S01]  /*25c0*/  FFMA.FTZ R22, R23, R22, 0.14491446316242218018 ;  /* 0x3e14647517167423 */ /* 0x000fe20000010016 */
[----:B------:R-:W-:Y:S01]  /*25d0*/  FSETP.GT.FTZ.AND P3, PT, |R7|, 8.50705917302346158658e+37, PT ;  /* 0x7e8000000700780b */ /* 0x000fe20003f74200 */
[----:B------:R-:W-:Y:S01]  /*25e0*/  FFMA.FTZ R24, R21, R24, 0.14491446316242218018 ;  /* 0x3e14647515187423 */ /* 0x000fe20000010018 */
[----:B------:R-:W-:Y:S01]  /*25f0*/  FMUL.FTZ R9, R17, R18 ;  /* 0x0000001211097220 */ /* 0x000fe20000410000 */
[----:B------:R-:W-:Y:S01]  /*2600*/  FFMA.FTZ R22, R23, R22, -0.16641564667224884033 ;  /* 0xbe2a68dd17167423 */ /* 0x000fe20000010016 */
[----:B------:R-:W-:Y:S01]  /*2610*/  LOP3.LUT R17, R6, 0x80000000, R13, 0xb8, !PT ;  /* 0x8000000006117812 */ /* 0x000fe200078eb80d */
[----:B------:R-:W-:Y:S01]  /*2620*/  FFMA.FTZ R24, R21, R24, -0.16641564667224884033 ;  /* 0xbe2a68dd15187423 */ /* 0x000fe20000010018 */
[----:B------:R-:W-:Y:S01]  /*2630*/  FADD.FTZ R13, |R11|, -RZ ;  /* 0x800000ff0b0d7221 */ /* 0x000fe20000010200 */
[----:B0-----:R-:W-:Y:S01]  /*2640*/  FADD.FTZ R20, R20, R20 ;  /* 0x0000001414147221 */ /* 0x001fe20000010000 */
[----:B------:R-:W-:Y:S01]  /*2650*/  FFMA.FTZ R22, R23, R22, 0.19988867640495300293 ;  /* 0x3e4caf9e17167423 */ /* 0x000fe20000010016 */
[----:B------:R-:W-:Y:S01]  /*2660*/  FFMA.FTZ R24, R21, R24, 0.19988867640495300293 ;  /* 0x3e4caf9e15187423 */ /* 0x000fe20000010018 */
[----:B------:R-:W-:Y:S01]  /*2670*/  FADD.FTZ R13, -R13, 1 ;  /* 0x3f8000000d0d7421 */ /* 0x000fe20000010100 */
[----:B------:R-:W-:Y:S01]  /*2680*/  FMUL.FTZ R18, |R7|, R20 ;  /* 0x0000001407127220 */ /* 0x000fe20000410200 */
[----:B------:R-:W-:Y:S01]  /*2690*/  FFMA.FTZ R22, R23, R22, -0.25000196695327758789 ;  /* 0xbe80004217167423 */ /* 0x000fe20000010016 */
[----:B------:R-:W-:Y:S01]  /*26a0*/  FFMA.FTZ R24, R21, R24, -0.25000196695327758789 ;  /* 0xbe80004215187423 */ /* 0x000fe20000010018 */
[----:B------:R-:W-:-:S02]  /*26b0*/  ISETP.GE.U32.AND P0, PT, R14, 0x7f800000, PT ;  /* 0x7f8000000e00780c */ /* 0x000fc40003f06070 */
[----:B------:R-:W-:Y:S01]  /*26c0*/  FFMA.FTZ R22, R23, R22, 0.33333510160446166992 ;  /* 0x3eaaaae617167423 */ /* 0x000fe20000010016 */
[----:B------:R-:W-:Y:S01]  /*26d0*/  FSEL R18, R18, -2, !P3 ;  /* 0xc000000012127808 */ /* 0x000fe20005800000 */
[----:B------:R-:W-:Y:S01]  /*26e0*/  FFMA.FTZ R24, R21, R24, 0.33333510160446166992 ;  /* 0x3eaaaae615187423 */ /* 0x000fe20000010018 */
[----:B------:R-:W0:Y:S01]  /*26f0*/  MUFU.RCP R13, R13 ;  /* 0x0000000d000d7308 */ /* 0x000e220000001000 */
[----:B------:R-:W-:Y:S01]  /*2700*/  ISETP.GT.AND P3, PT, R14, -0x40800000, P0 ;  /* 0xbf8000000e00780c */ /* 0x000fe20000764270 */
[----:B------:R-:W-:Y:S01]  /*2710*/  FFMA.FTZ R22, R23, R22, -0.5 ;  /* 0xbf00000017167423 */ /* 0x000fe20000010016 */
[----:B------:R-:W-:Y:S01]  /*2720*/  FADD.FTZ.RZ R20, R18, 1 ;  /* 0x3f80000012147421 */ /* 0x000fe2000001c000 */
[----:B------:R-:W-:Y:S01]  /*2730*/  FFMA.FTZ R24, R21, R24, -0.5 ;  /* 0xbf00000015187423 */ /* 0x000fe20000010018 */
[----:B------:R-:W-:Y:S01]  /*2740*/  @P2 FSEL R12, R12, -RZ, P1 ;  /* 0x800000ff0c0c2208 */ /* 0x000fe20000800000 */
[----:B------:R-:W-:Y:S01]  /*2750*/  FMUL.FTZ R22, R23, R22 ;  /* 0x0000001617167220 */ /* 0x000fe20000410000 */
[----:B------:R-:W-:Y:S01]  /*2760*/  I2FP.F32.S32 R19, R19 ;  /* 0x0000001300137245 */ /* 0x000fe20000201400 */
[----:B------:R-:W-:Y:S01]  /*2770*/  FMUL.FTZ R24, R21, R24 ;  /* 0x0000001815187220 */ /* 0x000fe20000410000 */
[----:B------:R-:W-:Y:S01]  /*2780*/  IADD3 R20, PT, PT, R20, -0x3f400000, RZ ;  /* 0xc0c0000014147810 */ /* 0x000fe20007ffe0ff */
[----:B------:R-:W-:Y:S01]  /*2790*/  FMUL.FTZ R12, R17, R12 ;  /* 0x0000000c110c7220 */ /* 0x000fe20000410000 */
[----:B------:R-:W-:Y:S01]  /*27a0*/  FFMA.FTZ R22, R23, R22, R23 ;  /* 0x0000001617167223 */ /* 0x000fe20000010017 */
[----:B------:R-:W-:Y:S01]  /*27b0*/  FMUL.FTZ R19, R19, 1.1920928955078125e-07 ;  /* 0x3400000013137820 */ /* 0x000fe20000410000 */
[----:B------:R-:W-:Y:S01]  /*27c0*/  @P0 MOV R17, 0x7f800000 ;  /* 0x7f80000000110802 */ /* 0x000fe20000000f00 */
[----:B------:R-:W-:Y:S01]  /*27d0*/  FFMA.FTZ R24, R21, R24, R21 ;  /* 0x0000001815187223 */ /* 0x000fe20000010015 */
[----:B------:R-:W-:Y:S01]  /*27e0*/  LOP3.LUT R21, R20, 0xff800000, RZ, 0xc0, !PT ;  /* 0xff80000014157812 */ /* 0x000fe200078ec0ff */
[----:B------:R-:W-:Y:S01]  /*27f0*/  FFMA.FTZ R19, R19, 0.69314718246459960938, R22 ;  /* 0x3f31721813137823 */ /* 0x000fe20000010016 */
[----:B0-----:R-:W-:Y:S01]  /*2800*/  FADD.FTZ R20, R13, R13 ;  /* 0x0000000d0d147221 */ /* 0x001fe20000010000 */
[----:B------:R-:W-:Y:S01]  /*2810*/  @P3 FFMA.FTZ R19, R14, R17, +INF ;  /* 0x7f8000000e133423 */ /* 0x000fe20000010011 */
[----:B------:R-:W-:-:S02]  /*2820*/  IADD3 R17, PT, PT, -R21, 0x40800000, RZ ;  /* 0x4080000015117810 */ /* 0x000fc40007ffe1ff */
[----:B------:R-:W-:Y:S01]  /*2830*/  I2FP.F32.S32 R15, R15 ;  /* 0x0000000f000f7245 */ /* 0x000fe20000201400 */
[----:B------:R-:W-:Y:S01]  /*2840*/  FMUL.FTZ R20, |R11|, R20 ;  /* 0x000000140b147220 */ /* 0x000fe20000410200 */
[----:B------:R-:W-:Y:S01]  /*2850*/  @P0 FSETP.NEU.FTZ.AND P2, PT, R14, RZ, PT ;  /* 0x000000ff0e00020b */ /* 0x000fe20003f5d000 */
[----:B------:R-:W-:Y:S01]  /*2860*/  FFMA.FTZ R14, R17, R10, -1 ;  /* 0xbf800000110e7423 */ /* 0x000fe2000001000a */
[----:B------:R-:W-:Y:S01]  /*2870*/  IADD3 R25, PT, PT, R18, -R21, RZ ;  /* 0x8000001512197210 */ /* 0x000fe20007ffe0ff */
[----:B------:R-:W-:Y:S01]  /*2880*/  FMUL.FTZ R15, R15, 1.1920928955078125e-07 ;  /* 0x340000000f0f7820 */ /* 0x000fe20000410000 */
[----:B------:R-:W-:Y:S02]  /*2890*/  FSETP.GT.FTZ.AND P1, PT, |R11|, 8.50705917302346158658e+37, PT ;  /* 0x7e8000000b00780b */ /* 0x000fe40003f34200 */
[----:B------:R-:W-:Y:S01]  /*28a0*/  ISETP.GE.U32.AND P5, PT, R2, 0x7f800000, PT ;  /* 0x7f8000000200780c */ /* 0x000fe20003fa6070 */
[----:B------:R-:W-:Y:S01]  /*28b0*/  FADD.FTZ R25, R25, R14 ;  /* 0x0000000e19197221 */ /* 0x000fe20000010000 */
[----:B------:R-:W-:Y:S01]  /*28c0*/  FSEL R14, R20, -2, !P1 ;  /* 0xc0000000140e7808 */ /* 0x000fe20004800000 */
[----:B------:R-:W-:Y:S01]  /*28d0*/  FFMA.FTZ R13, R15, 0.69314718246459960938, R24 ;  /* 0x3f3172180f0d7823 */ /* 0x000fe20000010018 */
[----:B-----5:R-:W-:-:S02]  /*28e0*/  SHF.L.U32 R15, R16, 0x10, RZ ;  /* 0x00000010100f7819 */ /* 0x020fc400000006ff */
[----:B------:R-:W-:Y:S01]  /*28f0*/  PRMT R17, R16, 0x7632, R17 ;  /* 0x0000763210117816 */ /* 0x000fe20000000011 */
[----:B------:R-:W-:Y:S01]  /*2900*/  FFMA.FTZ R16, R25, -R8, 0.10546888411045074463 ;  /* 0x3dd8001219107423 */ /* 0x000fe20000010808 */
[----:B------:R-:W-:Y:S01]  /*2910*/  ISETP.GT.AND P1, PT, R2, -0x40800000, P5 ;  /* 0xbf8000000200780c */ /* 0x000fe20002f24270 */
[----:B------:R-:W-:Y:S01]  /*2920*/  FADD.FTZ.RZ R20, R14, 1 ;  /* 0x3f8000000e147421 */ /* 0x000fe2000001c000 */
[----:B------:R-:W-:Y:S01]  /*2930*/  FADD.FTZ R22, |R15|, -RZ ;  /* 0x800000ff0f167221 */ /* 0x000fe20000010200 */
[----:B------:R-:W-:Y:S01]  /*2940*/  FFMA.FTZ R16, R25, R16, -0.13229703903198242188 ;  /* 0xbe0778e019107423 */ /* 0x000fe20000010010 */
[----:B------:R-:W-:Y:S02]  /*2950*/  SHF.L.U32 R17, R17, 0x10, RZ ;  /* 0x0000001011117819 */ /* 0x000fe400000006ff */
[----:B------:R-:W-:Y:S01]  /*2960*/  IADD3 R23, PT, PT, R20, -0x3f400000, RZ ;  /* 0xc0c0000014177810 */ /* 0x000fe20007ffe0ff */
[----:B------:R-:W-:Y:S01]  /*2970*/  FFMA.FTZ R16, R25, R16, 0.14491446316242218018 ;  /* 0x3e14647519107423 */ /* 0x000fe20000010010 */
[----:B------:R-:W-:Y:S01]  /*2980*/  @P5 MOV R27, 0x7f800000 ;  /* 0x7f800000001b5802 */ /* 0x000fe20000000f00 */
[----:B------:R-:W-:Y:S01]  /*2990*/  FADD.FTZ R26, -R22, 1 ;  /* 0x3f800000161a7421 */ /* 0x000fe20000010100 */
[----:B------:R-:W-:Y:S01]  /*29a0*/  LOP3.LUT R23, R23, 0xff800000, RZ, 0xc0, !PT ;  /* 0xff80000017177812 */ /* 0x000fe200078ec0ff */
[----:B------:R-:W-:Y:S01]  /*29b0*/  FADD.FTZ R22, |R17|, -RZ ;  /* 0x800000ff11167221 */ /* 0x000fe20000010200 */
[----:B------:R-:W-:Y:S01]  /*29c0*/  FFMA.FTZ R16, R25, R16, -0.16641564667224884033 ;  /* 0xbe2a68dd19107423 */ /* 0x000fe20000010010 */
[----:B------:R-:W-:Y:S01]  /*29d0*/  @P1 FFMA.FTZ R13, R2, R27, +INF ;  /* 0x7f800000020d1423 */ /* 0x000fe2000001001b */
[----:B------:R-:W-:Y:S01]  /*29e0*/  IADD3 R27, PT, PT, -R23, 0x40800000, RZ ;  /* 0x40800000171b7810 */ /* 0x000fe20007ffe1ff */
[----:B------:R0:W1:Y:S01]  /*29f0*/  MUFU.RCP R20, R26 ;  /* 0x0000001a00147308 */ /* 0x0000620000001000 */
[----:B------:R-:W-:Y:S01]  /*2a00*/  FADD.FTZ R22, -R22, 1 ;  /* 0x3f80000016167421 */ /* 0x000fe20000010100 */
[----:B------:R-:W-:Y:S01]  /*2a10*/  FFMA.FTZ R24, R25, R16, 0.19988867640495300293 ;  /* 0x3e4caf9e19187423 */ /* 0x000fe20000010010 */
[----:B------:R-:W-:-:S02]  /*2a20*/  LOP3.LUT R16, R6, 0x80000000, R3, 0xb8, !PT ;  /* 0x8000000006107812 */ /* 0x000fc400078eb803 */
[----:B------:R-:W-:Y:S01]  /*2a30*/  IADD3 R3, PT, PT, R14, -R23, RZ ;  /* 0x800000170e037210 */ /* 0x000fe20007ffe0ff */
[----:B------:R-:W-:Y:S01]  /*2a40*/  FFMA.FTZ R24, R25, R24, -0.25000196695327758789 ;  /* 0xbe80004219187423 */ /* 0x000fe20000010018 */
[----:B------:R-:W-:Y:S01]  /*2a50*/  @P5 FSETP.NEU.FTZ.AND P6, PT, R2, RZ, PT ;  /* 0x000000ff0200520b */ /* 0x000fe20003fdd000 */
[----:B------:R-:W2:Y:S01]  /*2a60*/  MUFU.RCP R22, R22 ;  /* 0x0000001600167308 */ /* 0x000ea20000001000 */
[----:B0-----:R-:W-:Y:S01]  /*2a70*/  FFMA.FTZ R26, R27, R10, -1 ;  /* 0xbf8000001b1a7423 */ /* 0x001fe2000001000a */
[----:B------:R-:W-:Y:S01]  /*2a80*/  FFMA.FTZ R24, R25, R24, 0.33333510160446166992 ;  /* 0x3eaaaae619187423 */ /* 0x000fe20000010018 */
[----:B------:R-:W-:Y:S02]  /*2a90*/  @P0 FSEL R19, R19, -RZ, P2 ;  /* 0x800000ff13130208 */ /* 0x000fe40001000000 */
[----:B------:R-:W-:Y:S01]  /*2aa0*/  FADD.FTZ R3, R3, R26 ;  /* 0x0000001a03037221 */ /* 0x000fe20000010000 */
[----:B------:R-:W-:Y:S01]  /*2ab0*/  FFMA.FTZ R24, R25, R24, -0.5 ;  /* 0xbf00000019187423 */ /* 0x000fe20000010018 */
[----:B------:R-:W-:Y:S01]  /*2ac0*/  ISETP.GE.U32.AND P0, PT, R18, 0x7f800000, PT ;  /* 0x7f8000001200780c */ /* 0x000fe20003f06070 */
[----:B------:R-:W-:Y:S01]  /*2ad0*/  FMUL.FTZ R16, R16, R19 ;  /* 0x0000001310107220 */ /* 0x000fe20000410000 */
[----:B------:R-:W-:Y:S01]  /*2ae0*/  FFMA.FTZ R2, R3, -R8, 0.10546888411045074463 ;  /* 0x3dd8001203027423 */ /* 0x000fe20000010808 */
[----:B-1----:R-:W-:Y:S01]  /*2af0*/  FADD.FTZ R26, R20, R20 ;  /* 0x00000014141a7221 */ /* 0x002fe20000010000 */
[----:B------:R-:W-:Y:S01]  /*2b00*/  FMUL.FTZ R24, R25, R24 ;  /* 0x0000001819187220 */ /* 0x000fe20000410000 */
[----:B------:R-:W-:Y:S01]  /*2b10*/  FSETP.GT.FTZ.AND P1, PT, |R15|, 8.50705917302346158658e+37, PT ;  /* 0x7e8000000f00780b */ /* 0x000fe20003f34200 */
[----:B------:R-:W-:Y:S01]  /*2b20*/  FFMA.FTZ R2, R3, R2, -0.13229703903198242188 ;  /* 0xbe0778e003027423 */ /* 0x000fe20000010002 */
[----:B------:R-:W-:Y:S01]  /*2b30*/  FMUL.FTZ R19, |R15|, R26 ;  /* 0x0000001a0f137220 */ /* 0x000fe20000410200 */
[----:B------:R-:W-:Y:S01]  /*2b40*/  I2FP.F32.S32 R21, R21 ;  /* 0x0000001500157245 */ /* 0x000fe20000201400 */
[----:B------:R-:W-:Y:S01]  /*2b50*/  FFMA.FTZ R20, R25, R24, R25 ;  /* 0x0000001819147223 */ /* 0x000fe20000010019 */
[----:B------:R-:W-:Y:S01]  /*2b60*/  FFMA.FTZ R2, R3, R2, 0.14491446316242218018 ;  /* 0x3e14647503027423 */ /* 0x000fe20000010002 */
[----:B--2---:R-:W-:Y:S01]  /*2b70*/  FADD.FTZ R22, R22, R22 ;  /* 0x0000001616167221 */ /* 0x004fe20000010000 */
[----:B------:R-:W-:Y:S01]  /*2b80*/  ISETP.GT.AND P2, PT, R18, -0x40800000, P0 ;  /* 0xbf8000001200780c */ /* 0x000fe20000744270 */
[----:B------:R-:W-:Y:S01]  /*2b90*/  FMUL.FTZ R21, R21, 1.1920928955078125e-07 ;  /* 0x3400000015157820 */ /* 0x000fe20000410000 */
[----:B------:R-:W-:Y:S01]  /*2ba0*/  FFMA.FTZ R2, R3, R2, -0.16641564667224884033 ;  /* 0xbe2a68dd03027423 */ /* 0x000fe20000010002 */
[----:B------:R-:W-:Y:S01]  /*2bb0*/  FSEL R19, R19, -2, !P1 ;  /* 0xc000000013137808 */ /* 0x000fe20004800000 */
[C---:B------:R-:W-:Y:S01]  /*2bc0*/  FMUL.FTZ R24, |R17|.reuse, R22 ;  /* 0x0000001611187220 */ /* 0x040fe20000410200 */
[----:B------:R-:W-:Y:S01]  /*2bd0*/  FSETP.GT.FTZ.AND P1, PT, |R17|, 8.50705917302346158658e+37, PT ;  /* 0x7e8000001100780b */ /* 0x000fe20003f34200 */
[----:B------:R-:W-:Y:S01]  /*2be0*/  FFMA.FTZ R2, R3, R2, 0.19988867640495300293 ;  /* 0x3e4caf9e03027423 */ /* 0x000fe20000010002 */
[----:B------:R-:W-:Y:S01]  /*2bf0*/  FFMA.FTZ R20, R21, 0.69314718246459960938, R20 ;  /* 0x3f31721815147823 */ /* 0x000fe20000010014 */
[----:B------:R-:W-:Y:S01]  /*2c00*/  FADD.FTZ.RZ R22, R19, 1 ;  /* 0x3f80000013167421 */ /* 0x000fe2000001c000 */
[----:B------:R-:W-:Y:S01]  /*2c10*/  @P0 MOV R25, 0x7f800000 ;  /* 0x7f80000000190802 */ /* 0x000fe20000000f00 */
[----:B------:R-:W-:Y:S01]  /*2c20*/  FFMA.FTZ R2, R3, R2, -0.25000196695327758789 ;  /* 0xbe80004203027423 */ /* 0x000fe20000010002 */
[----:B------:R-:W-:-:S02]  /*2c30*/  FSEL R21, R24, -2, !P1 ;  /* 0xc000000018157808 */ /* 0x000fc40004800000 */
[----:B------:R-:W-:Y:S01]  /*2c40*/  IADD3 R22, PT, PT, R22, -0x3f400000, RZ ;  /* 0xc0c0000016167810 */ /* 0x000fe20007ffe0ff */
[----:B------:R-:W-:Y:S01]  /*2c50*/  FFMA.FTZ R2, R3, R2, 0.33333510160446166992 ;  /* 0x3eaaaae603027423 */ /* 0x000fe20000010002 */
[----:B------:R-:W-:Y:S01]  /*2c60*/  @P2 FFMA.FTZ R20, R18, R25, +INF ;  /* 0x7f80000012142423 */ /* 0x000fe20000010019 */
[----:B------:R-:W-:Y:S01]  /*2c70*/  FADD.FTZ.RZ R25, R21, 1 ;  /* 0x3f80000015197421 */ /* 0x000fe2000001c000 */
[----:B------:R-:W-:Y:S01]  /*2c80*/  LOP3.LUT R22, R22, 0xff800000, RZ, 0xc0, !PT ;  /* 0xff80000016167812 */ /* 0x000fe200078ec0ff */
[----:B------:R-:W-:Y:S01]  /*2c90*/  FFMA.FTZ R2, R3, R2, -0.5 ;  /* 0xbf00000003027423 */ /* 0x000fe20000010002 */
[----:B------:R-:W-:Y:S02]  /*2ca0*/  @P0 FSETP.NEU.FTZ.AND P1, PT, R18, RZ, PT ;  /* 0x000000ff1200020b */ /* 0x000fe40003f3d000 */
[----:B------:R-:W-:Y:S01]  /*2cb0*/  IADD3 R18, PT, PT, R25, -0x3f400000, RZ ;  /* 0xc0c0000019127810 */ /* 0x000fe20007ffe0ff */
[----:B------:R-:W-:Y:S01]  /*2cc0*/  FMUL.FTZ R2, R3, R2 ;  /* 0x0000000203027220 */ /* 0x000fe20000410000 */
[----:B------:R-:W-:-:S02]  /*2cd0*/  IADD3 R27, PT, PT, -R22, 0x40800000, RZ ;  /* 0x40800000161b7810 */ /* 0x000fc40007ffe1ff */
[----:B------:R-:W-:Y:S01]  /*2ce0*/  LOP3.LUT R18, R18, 0xff800000, RZ, 0xc0, !PT ;  /* 0xff80000012127812 */ /* 0x000fe200078ec0ff */
[----:B------:R-:W-:Y:S01]  /*2cf0*/  FFMA.FTZ R24, R3, R2, R3 ;  /* 0x0000000203187223 */ /* 0x000fe20000010003 */
[----:B------:R-:W-:Y:S01]  /*2d00*/  I2FP.F32.S32 R23, R23 ;  /* 0x0000001700177245 */ /* 0x000fe20000201400 */
[----:B------:R-:W-:Y:S01]  /*2d10*/  FFMA.FTZ R2, R27, R10, -1 ;  /* 0xbf8000001b027423 */ /* 0x000fe2000001000a */
[----:B------:R-:W-:Y:S02]  /*2d20*/  IADD3 R27, PT, PT, -R18, 0x40800000, RZ ;  /* 0x40800000121b7810 */ /* 0x000fe40007ffe1ff */
[----:B------:R-:W-:Y:S02]  /*2d30*/  IADD3 R25, PT, PT, R19, -R22, RZ ;  /* 0x8000001613197210 */ /* 0x000fe40007ffe0ff */
[C---:B------:R-:W-:Y:S01]  /*2d40*/  ISETP.GE.U32.AND P2, PT, R14.reuse, 0x7f800000, PT ;  /* 0x7f8000000e00780c */ /* 0x040fe20003f46070 */
[----:B------:R-:W-:Y:S01]  /*2d50*/  FFMA.FTZ R29, R27, R10, -1 ;  /* 0xbf8000001b1d7423 */ /* 0x000fe2000001000a */
[----:B------:R-:W-:Y:S01]  /*2d60*/  IADD3 R10, PT, PT, R21, -R18, RZ ;  /* 0x80000012150a7210 */ /* 0x000fe20007ffe0ff */
[----:B------:R-:W-:Y:S01]  /*2d70*/  FMUL.FTZ R27, R23, 1.1920928955078125e-07 ;  /* 0x34000000171b7820 */ /* 0x000fe20000410000 */
[----:B------:R-:W-:Y:S01]  /*2d80*/  FADD.FTZ R25, R25, R2 ;  /* 0x0000000219197221 */ /* 0x000fe20000010000 */
[----:B------:R-:W-:Y:S01]  /*2d90*/  ISETP.GT.AND P3, PT, R14, -0x40800000, P2 ;  /* 0xbf8000000e00780c */ /* 0x000fe20001764270 */
[----:B------:R-:W0:Y:S01]  /*2da0*/  LDC.64 R2, c[0x0][0x388] ;  /* 0x0000e200ff027b82 */ /* 0x000e220000000a00 */
[----:B------:R-:W-:Y:S01]  /*2db0*/  FADD.FTZ R23, R10, R29 ;  /* 0x0000001d0a177221 */ /* 0x000fe20000010000 */
[----:B------:R-:W-:Y:S01]  /*2dc0*/  FFMA.FTZ R10, R27, 0.69314718246459960938, R24 ;  /* 0x3f3172181b0a7823 */ /* 0x000fe20000010018 */
[-C--:B------:R-:W-:Y:S01]  /*2dd0*/  FFMA.FTZ R24, R25, -R8.reuse, 0.10546888411045074463 ;  /* 0x3dd8001219187423 */ /* 0x080fe20000010808 */
[----:B------:R-:W-:Y:S01]  /*2de0*/  ISETP.GE.U32.AND P4, PT, R21, 0x7f800000, PT ;  /* 0x7f8000001500780c */ /* 0x000fe20003f86070 */
[----:B------:R-:W-:Y:S01]  /*2df0*/  FFMA.FTZ R8, R23, -R8, 0.10546888411045074463 ;  /* 0x3dd8001217087423 */ /* 0x000fe20000010808 */
[----:B------:R-:W-:Y:S01]  /*2e00*/  I2FP.F32.S32 R22, R22 ;  /* 0x0000001600167245 */ /* 0x000fe20000201400 */
[----:B------:R-:W-:Y:S01]  /*2e10*/  FFMA.FTZ R24, R25, R24, -0.13229703903198242188 ;  /* 0xbe0778e019187423 */ /* 0x000fe20000010018 */
[----:B------:R-:W-:Y:S01]  /*2e20*/  @P2 MOV R27, 0x7f800000 ;  /* 0x7f800000001b2802 */ /* 0x000fe20000000f00 */
[----:B------:R-:W-:Y:S01]  /*2e30*/  FFMA.FTZ R8, R23, R8, -0.13229703903198242188 ;  /* 0xbe0778e017087423 */ /* 0x000fe20000010008 */
[----:B------:R-:W-:Y:S01]  /*2e40*/  @P5 FSEL R13, R13, -RZ, P6 ;  /* 0x800000ff0d0d5208 */ /* 0x000fe20003000000 */
[----:B------:R-:W-:Y:S01]  /*2e50*/  FFMA.FTZ R24, R25, R24, 0.14491446316242218018 ;  /* 0x3e14647519187423 */ /* 0x000fe20000010018 */
[----:B------:R-:W-:Y:S01]  /*2e60*/  ISETP.GT.AND P5, PT, R21, -0x40800000, P4 ;  /* 0xbf8000001500780c */ /* 0x000fe200027a4270 */
[----:B------:R-:W-:Y:S01]  /*2e70*/  FFMA.FTZ R8, R23, R8, 0.14491446316242218018 ;  /* 0x3e14647517087423 */ /* 0x000fe20000010008 */
[----:B------:R-:W-:Y:S01]  /*2e80*/  @P3 FFMA.FTZ R10, R14, R27, +INF ;  /* 0x7f8000000e0a3423 */ /* 0x000fe2000001001b */
[----:B------:R-:W-:Y:S01]  /*2e90*/  FFMA.FTZ R24, R25, R24, -0.16641564667224884033 ;  /* 0xbe2a68dd19187423 */ /* 0x000fe20000010018 */
[----:B------:R-:W-:Y:S01]  /*2ea0*/  ISETP.GE.U32.AND P3, PT, R19, 0x7f800000, PT ;  /* 0x7f8000001300780c */ /* 0x000fe20003f66070 */
[----:B------:R-:W-:Y:S01]  /*2eb0*/  FFMA.FTZ R8, R23, R8, -0.16641564667224884033 ;  /* 0xbe2a68dd17087423 */ /* 0x000fe20000010008 */
[----:B------:R-:W-:Y:S01]  /*2ec0*/  I2FP.F32.S32 R18, R18 ;  /* 0x0000001200127245 */ /* 0x000fe20000201400 */
[----:B------:R-:W-:Y:S01]  /*2ed0*/  FFMA.FTZ R24, R25, R24, 0.19988867640495300293 ;  /* 0x3e4caf9e19187423 */ /* 0x000fe20000010018 */
[----:B------:R-:W-:Y:S01]  /*2ee0*/  ISETP.GT.AND P6, PT, R19, -0x40800000, P3 ;  /* 0xbf8000001300780c */ /* 0x000fe20001fc4270 */
[----:B------:R-:W-:Y:S01]  /*2ef0*/  FFMA.FTZ R8, R23, R8, 0.19988867640495300293 ;  /* 0x3e4caf9e17087423 */ /* 0x000fe20000010008 */
[----:B------:R-:W-:Y:S01]  /*2f00*/  FMUL.FTZ R22, R22, 1.1920928955078125e-07 ;  /* 0x3400000016167820 */ /* 0x000fe20000410000 */
[----:B------:R-:W-:Y:S01]  /*2f10*/  FFMA.FTZ R24, R25, R24, -0.25000196695327758789 ;  /* 0xbe80004219187423 */ /* 0x000fe20000010018 */
[----:B0-----:R-:W-:-:S04]  /*2f20*/  IMAD.WIDE.U32 R2, R0, 0x2, R2 ;  /* 0x0000000200027825 */ /* 0x001fc800078e0002 */
[----:B------:R-:W-:Y:S01]  /*2f30*/  FFMA.FTZ R8, R23, R8, -0.25000196695327758789 ;  /* 0xbe80004217087423 */ /* 0x000fe20000010008 */
[----:B------:R-:W-:Y:S01]  /*2f40*/  @P0 FSEL R20, R20, -RZ, P1 ;  /* 0x800000ff14140208 */ /* 0x000fe20000800000 */
[----:B------:R-:W-:Y:S01]  /*2f50*/  FFMA.FTZ R24, R25, R24, 0.33333510160446166992 ;  /* 0x3eaaaae619187423 */ /* 0x000fe20000010018 */
[----:B------:R-:W-:Y:S01]  /*2f60*/  @P2 FSETP.NEU.FTZ.AND P1, PT, R14, RZ, PT ;  /* 0x000000ff0e00220b */ /* 0x000fe20003f3d000 */
[----:B------:R-:W-:Y:S01]  /*2f70*/  FFMA.FTZ R8, R23, R8, 0.33333510160446166992 ;  /* 0x3eaaaae617087423 */ /* 0x000fe20000010008 */
[----:B------:R-:W-:Y:S01]  /*2f80*/  FMUL.FTZ R18, R18, 1.1920928955078125e-07 ;  /* 0x3400000012127820 */ /* 0x000fe20000410000 */
[----:B------:R-:W-:Y:S01]  /*2f90*/  FFMA.FTZ R24, R25, R24, -0.5 ;  /* 0xbf00000019187423 */ /* 0x000fe20000010018 */
[----:B------:R-:W-:Y:S01]  /*2fa0*/  @P3 MOV R14, 0x7f800000 ;  /* 0x7f800000000e3802 */ /* 0x000fe20000000f00 */
[----:B------:R-:W-:Y:S01]  /*2fb0*/  FFMA.FTZ R8, R23, R8, -0.5 ;  /* 0xbf00000017087423 */ /* 0x000fe20000010008 */
[----:B------:R-:W-:Y:S01]  /*2fc0*/  @P3 FSETP.NEU.FTZ.AND P0, PT, R19, RZ, PT ;  /* 0x000000ff1300320b */ /* 0x000fe20003f1d000 */
[----:B------:R-:W-:Y:S01]  /*2fd0*/  FMUL.FTZ R24, R25, R24 ;  /* 0x0000001819187220 */ /* 0x000fe20000410000 */
[C---:B------:R-:W-:Y:S01]  /*2fe0*/  LOP3.LUT R7, R6.reuse, 0x80000000, R7, 0xb8, !PT ;  /* 0x8000000006077812 */ /* 0x040fe200078eb807 */
[----:B------:R-:W-:Y:S01]  /*2ff0*/  FMUL.FTZ R8, R23, R8 ;  /* 0x0000000817087220 */ /* 0x000fe20000410000 */
[C---:B------:R-:W-:Y:S01]  /*3000*/  LOP3.LUT R15, R6.reuse, 0x80000000, R15, 0xb8, !PT ;  /* 0x80000000060f7812 */ /* 0x040fe200078eb80f */
[----:B------:R-:W-:Y:S01]  /*3010*/  FFMA.FTZ R25, R25, R24, R25 ;  /* 0x0000001819197223 */ /* 0x000fe20000010019 */
[C---:B------:R-:W-:Y:S01]  /*3020*/  LOP3.LUT R11, R6.reuse, 0x80000000, R11, 0xb8, !PT ;  /* 0x80000000060b7812 */ /* 0x040fe200078eb80b */
[----:B------:R-:W-:Y:S01]  /*3030*/  FFMA.FTZ R23, R23, R8, R23 ;  /* 0x0000000817177223 */ /* 0x000fe20000010017 */
[----:B------:R-:W-:Y:S01]  /*3040*/  LOP3.LUT R17, R6, 0x80000000, R17, 0xb8, !PT ;  /* 0x8000000006117812 */ /* 0x000fe200078eb811 */
[----:B------:R-:W-:Y:S01]  /*3050*/  FFMA.FTZ R0, R22, 0.69314718246459960938, R25 ;  /* 0x3f31721816007823 */ /* 0x000fe20000010019 */
[----:B------:R-:W-:Y:S01]  /*3060*/  @P4 MOV R22, 0x7f800000 ;  /* 0x7f80000000164802 */ /* 0x000fe20000000f00 */
[----:B------:R-:W-:Y:S01]  /*3070*/  FFMA.FTZ R8, R18, 0.69314718246459960938, R23 ;  /* 0x3f31721812087823 */ /* 0x000fe20000010017 */
[----:B------:R-:W-:Y:S01]  /*3080*/  @P6 FFMA.FTZ R0, R19, R14, +INF ;  /* 0x7f80000013006423 */ /* 0x000fe2000001000e */
[----:B------:R-:W-:Y:S01]  /*3090*/  @P4 FSETP.NEU.FTZ.AND P6, PT, R21, RZ, PT ;  /* 0x000000ff1500420b */ /* 0x000fe20003fdd000 */
[----:B------:R-:W-:Y:S01]  /*30a0*/  FMUL.FTZ R7, R7, R20 ;  /* 0x0000001407077220 */ /* 0x000fe20000410000 */
[----:B------:R-:W-:Y:S01]  /*30b0*/  @P5 FFMA.FTZ R8, R21, R22, +INF ;  /* 0x7f80000015085423 */ /* 0x000fe20000010016 */
[----:B------:R-:W-:Y:S01]  /*30c0*/  LOP3.LUT R14, R6, 0x80000000, R5, 0xb8, !PT ;  /* 0x80000000060e7812 */ /* 0x000fe200078eb805 */
[----:B------:R-:W-:Y:S01]  /*30d0*/  IMAD.WIDE.U32 R2, R4, 0x4, R2 ;  /* 0x0000000404027825 */ /* 0x000fe200078e0002 */
[----:B------:R-:W-:-:S02]  /*30e0*/  @P2 FSEL R10, R10, -RZ, P1 ;  /* 0x800000ff0a0a2208 */ /* 0x000fc40000800000 */
[----:B------:R-:W-:Y:S01]  /*30f0*/  @P3 FSEL R0, R0, -RZ, P0 ;  /* 0x800000ff00003208 */ /* 0x000fe20000000000 */
[----:B------:R-:W-:Y:S01]  /*3100*/  FMUL.FTZ R5, R14, R13 ;  /* 0x0000000d0e057220 */ /* 0x000fe20000410000 */
[----:B------:R-:W-:Y:S01]  /*3110*/  @P4 FSEL R8, R8, -RZ, P6 ;  /* 0x800000ff08084208 */ /* 0x000fe20003000000 */
[----:B------:R-:W-:Y:S01]  /*3120*/  FMUL.FTZ R10, R11, R10 ;  /* 0x0000000a0b0a7220 */ /* 0x000fe20000410000 */
[----:B------:R-:W-:Y:S01]  /*3130*/  F2FP.BF16.F32.PACK_AB R9, R12, R9 ;  /* 0x000000090c09723e */ /* 0x000fe200000010ff */
[----:B------:R-:W-:Y:S01]  /*3140*/  FMUL.FTZ R0, R15, R0 ;  /* 0x000000000f007220 */ /* 0x000fe20000410000 */
[----:B------:R-:W-:Y:S01]  /*3150*/  F2FP.BF16.F32.PACK_AB R5, R5, R16 ;  /* 0x000000100505723e */ /* 0x000fe200000010ff */
[----:B------:R-:W-:Y:S01]  /*3160*/  FMUL.FTZ R17, R17, R8 ;  /* 0x0000000811117220 */ /* 0x000fe20000410000 */
[----:B------:R-:W-:Y:S01]  /*3170*/  F2FP.BF16.F32.PACK_AB R7, R10, R7 ;  /* 0x000000070a07723e */ /* 0x000fe200000010ff */
[----:B------:R-:W-:Y:S03]  /*3180*/  STG.E desc[UR4][R2.64], R9 ;  /* 0x0000000902007986 */ /* 0x000fe6000c101904 */
[----:B------:R-:W-:Y:S01]  /*3190*/  F2FP.BF16.F32.PACK_AB R17, R17, R0 ;  /* 0x000000001111723e */ /* 0x000fe200000010ff */
[----:B------:R-:W-:Y:S04]  /*31a0*/  STG.E desc[UR4][R2.64+0x200], R5 ;  /* 0x0002000502007986 */ /* 0x000fe8000c101904 */
[----:B------:R-:W-:Y:S04]  /*31b0*/  STG.E desc[UR4][R2.64+0x400], R7 ;  /* 0x0004000702007986 */ /* 0x000fe8000c101904 */
[----:B------:R-:W-:Y:S01]  /*31c0*/  STG.E desc[UR4][R2.64+0x600], R17 ;  /* 0x0006001102007986 */ /* 0x000fe2000c101904 */
[----:B------:R-:W-:Y:S05]  /*31d0*/  EXIT ;  /* 0x000000000000794d */ /* 0x000fea0003800000 */
.L_x_625:
        /* <DEDUP_REMOVED lines=10> */
.L_x_3115:


//--------------------- .text._ZN2at6native29vectorized_elementwise_kernelILi4EZZZNS0_17atanh_kernel_cudaERNS_18TensorIteratorBaseEENKUlvE0_clEvENKUlvE2_clEvEUlN3c108BFloat16EE_St5arrayIPcLm2EEEEviT0_T1_ --------------------------
	.section	.text._ZN2at6native29vectorized_elementwise_kernelILi4EZZZNS0_17atanh_kernel_cudaERNS_18TensorIteratorBaseEENKUlvE0_clEvENKUlvE2_clEvEUlN3c108BFloat16EE_St5arrayIPcLm2EEEEviT0_T1_,"ax",@progbits
	.align	128
        .global         _ZN2at6native29vectorized_elementwise_kernelILi4EZZZNS0_17atanh_kernel_cudaERNS_18TensorIteratorBaseEENKUlvE0_clEvENKUlvE2_clEvEUlN3c108BFloat16EE_St5arrayIPcLm2EEEEviT0_T1_
        .type           _ZN2at6native29vectorized_elementwise_kernelILi4EZZZNS0_17atanh_kernel_cudaERNS_18TensorIteratorBaseEENKUlvE0_clEvENKUlvE2_clEvEUlN3c108BFloat16EE_St5arrayIPcLm2EEEEviT0_T1_,@function
        .size           _ZN2at6native29vectorized_elementwise_kernelILi4EZZZNS0_17atanh_kernel_cudaERNS_18TensorIteratorBaseEENKUlvE0_clEvENKUlvE2_clEvEUlN3c108BFloat16EE_St5arrayIPcLm2EEEEviT0_T1_,(.L_x_3116 - _ZN2at6native29vectorized_elementwise_kernelILi4EZZZNS0_17atanh_kernel_cudaERNS_18TensorIteratorBaseEENKUlvE0_clEvENKUlvE2_clEvEUlN3c108BFloat16EE_St5arrayIPcLm2EEEEviT0_T1_)
        .other          _ZN2at6native29vectorized_elementwise_kernelILi4EZZZNS0_17atanh_kernel_cudaERNS_18TensorIteratorBaseEENKUlvE0_clEvENKUlvE2_clEvEUlN3c108BFloat16EE_St5arrayIPcLm2EEEEviT0_T1_,@"STO_CUDA_ENTRY STV_DEFAULT"
_ZN2at6native29vectorized_elementwise_kernelILi4EZZZNS0_17atanh_kernel_cudaERNS_18TensorIteratorBaseEENKUlvE0_clEvENKUlvE2_clEvEUlN3c108BFloat16EE_St5arrayIPcLm2EEEEviT0_T1_:
.text._ZN2at6native29vectorized_elementwise_kernelILi4EZZZNS0_17atanh_kernel_cudaERNS_18TensorIteratorBaseEENKUlvE0_clEvENKUlvE2_clEvEUlN3c108BFloat16EE_St5arrayIPcLm2EEEEviT0_T1_:
        /* <DEDUP_REMOVED lines=117> */
.L_x_628:
[----:B------:R-:W-:Y:S05]  /*0750*/  BSYNC.RECONVERGENT B0 ;  /* 0x0000000000007941 */ /* 0x000fea0003800200 */
.L_x_627:
        /* <DEDUP_REMOVED lines=45> */
.L_x_630:
[----:B------:R-:W-:Y:S05]  /*0a30*/  BSYNC.RECONVERGENT B0 ;  /* 0x0000000000007941 */ /* 0x000fea0003800200 */
.L_x_629:
        /* <DEDUP_REMOVED lines=44> */
.L_x_632:
[----:B------:R-:W-:Y:S05]  /*0d00*/  BSYNC.RECONVERGENT B0 ;  /* 0x0000000000007941 */ /* 0x000fea0003800200 */
.L_x_631:
        /* <DEDUP_REMOVED lines=45> */
.L_x_634:
[----:B------:R-:W-:Y:S05]  /*0fe0*/  BSYNC.RECONVERGENT B0 ;  /* 0x0000000000007941 */ /* 0x000fea0003800200 */
.L_x_633:
        /* <DEDUP_REMOVED lines=42> */
.L_x_636:
[----:B------:R-:W-:Y:S05]  /*1290*/  BSYNC.RECONVERGENT B0 ;  /* 0x0000000000007941 */ /* 0x000fea0003800200 */
.L_x_635:
        /* <DEDUP_REMOVED lines=42> */
.L_x_638:
[----:B------:R-:W-:Y:S05]  /*1540*/  BSYNC.RECONVERGENT B0 ;  /* 0x0000000000007941 */ /* 0x000fea0003800200 */
.L_x_637:
        /* <DEDUP_REMOVED lines=42> */
.L_x_640:
[----:B------:R-:W-:Y:S05]  /*17f0*/  BSYNC.RECONVERGENT B0 ;  /* 0x0000000000007941 */ /* 0x000fea0003800200 */
.L_x_639:
        /* <DEDUP_REMOVED lines=42> */
.L_x_642:
[----:B------:R-:W-:Y:S05]  /*1aa0*/  BSYNC.RECONVERGENT B0 ;  /* 0x0000000000007941 */ /* 0x000fea0003800200 */
.L_x_641:
        /* <DEDUP_REMOVED lines=18> */
.L_x_645:
[----:B------:R-:W-:-:S13]  /*1bd0*/  ISETP.GE.U32.AND P0, PT, R3, R2, PT ;  /* 0x000000020300720c */ /* 0x000fda0003f06070 */
[----:B------:R-:W-:Y:S05]  /*1be0*/  @P0 BRA `(.L_x_647) ;  /* 0x0000000000300947 */ /* 0x000fea0003800000 */
[----:B0-----:R-:W0:Y:S01]  /*1bf0*/  LDC.64 R4, c[0x0][0x388] ;  /* 0x0000e200ff047b82 */ /* 0x001e220000000a00 */
[----:B------:R-:W-:Y:S02]  /*1c00*/  IADD3 R7, PT, PT, R0, R3, RZ ;  /* 0x0000000300077210 */ /* 0x000fe40007ffe0ff */
[----:B------:R-:W-:-:S03]  /*1c10*/  IADD3 R3, PT, PT, R3, 0x80, RZ ;  /* 0x0000008003037810 */ /* 0x000fc60007ffe0ff */
[----:B0-----:R-:W-:-:S05]  /*1c20*/  IMAD.WIDE.U32 R4, R7, 0x2, R4 ;  /* 0x0000000207047825 */ /* 0x001fca00078e0004 */
[----:B------:R1:W-:Y:S02]  /*1c30*/  STG.E.U16 desc[UR4][R4.64], R10 ;  /* 0x0000000a04007986 */ /* 0x0003e4000c101504 */
.L_x_646:
[----:B------:R-:W-:-:S13]  /*1c40*/  ISETP.GE.U32.AND P0, PT, R3, R2, PT ;  /* 0x000000020300720c */ /* 0x000fda0003f06070 */
[----:B------:R-:W-:Y:S05]  /*1c50*/  @P0 BRA `(.L_x_648) ;  /* 0x0000000000340947 */ /* 0x000fea0003800000 */
[----:B01----:R-:W0:Y:S01]  /*1c60*/  LDC.64 R4, c[0x0][0x388] ;  /* 0x0000e200ff047b82 */ /* 0x003e220000000a00 */
[----:B------:R-:W-:Y:S02]  /*1c70*/  IADD3 R7, PT, PT, R0, R3, RZ ;  /* 0x0000000300077210 */ /* 0x000fe40007ffe0ff */
[----:B------:R-:W-:-:S03]  /*1c80*/  IADD3 R3, PT, PT, R3, 0x80, RZ ;  /* 0x0000008003037810 */ /* 0x000fc60007ffe0ff */
[----:B0-----:R-:W-:-:S05]  /*1c90*/  IMAD.WIDE.U32 R4, R7, 0x2, R4 ;  /* 0x0000000207047825 */ /* 0x001fca00078e0004 */
[----:B------:R1:W-:Y:S02]  /*1ca0*/  STG.E.U16 desc[UR4][R4.64], R11 ;  /* 0x0000000b04007986 */ /* 0x0003e4000c101504 */
.L_x_647:
        /* <DEDUP_REMOVED lines=8> */
.L_x_648:
[----:B------:R-:W-:Y:S05]  /*1d30*/  BSYNC.RELIABLE B1 ;  /* 0x0000000000017941 */ /* 0x000fea0003800100 */
.L_x_644:
[----:B------:R-:W-:-:S13]  /*1d40*/  ISETP.GE.U32.AND P0, PT, R3, R2, PT ;  /* 0x000000020300720c */ /* 0x000fda0003f06070 */
[----:B012---:R-:W0:Y:S01]  /*1d50*/  @!P0 LDC.64 R4, c[0x0][0x388] ;  /* 0x0000e200ff048b82 */ /* 0x007e220000000a00 */
[----:B------:R-:W-:Y:S02]  /*1d60*/  @!P0 IADD3 R7, PT, PT, R0, R3, RZ ;  /* 0x0000000300078210 */ /* 0x000fe40007ffe0ff */
[----:B------:R-:W-:-:S03]  /*1d70*/  @!P0 IADD3 R3, PT, PT, R3, 0x80, RZ ;  /* 0x0000008003038810 */ /* 0x000fc60007ffe0ff */
[----:B0-----:R-:W-:-:S05]  /*1d80*/  @!P0 IMAD.WIDE.U32 R4, R7, 0x2, R4 ;  /* 0x0000000207048825 */ /* 0x001fca00078e0004 */
[----:B------:R2:W-:Y:S02]  /*1d90*/  @!P0 STG.E.U16 desc[UR4][R4.64], R13 ;  /* 0x0000000d04008986 */ /* 0x0005e4000c101504 */
.L_x_649:
[----:B------:R-:W-:Y:S05]  /*1da0*/  BSYNC.RECONVERGENT B0 ;  /* 0x0000000000007941 */ /* 0x000fea0003800200 */
.L_x_643:
        /* <DEDUP_REMOVED lines=8> */
.L_x_626:
[----:B------:R-:W0:Y:S01]  /*1e30*/  S2R R5, SR_TID.X ;  /* 0x0000000000057919 */ /* 0x000e220000002100 */
[----:B------:R-:W1:Y:S02]  /*1e40*/  LDC.64 R2, c[0x0][0x390] ;  /* 0x0000e400ff027b82 */ /* 0x000e640000000a00 */
[----:B-1----:R-:W-:-:S04]  /*1e50*/  IMAD.WIDE.U32 R2, R0, 0x2, R2 ;  /* 0x0000000200027825 */ /* 0x002fc800078e0002 */
[----:B0-----:R-:W-:-:S05]  /*1e60*/  IMAD.WIDE.U32 R6, R5, 0x8, R2 ;  /* 0x0000000805067825 */ /* 0x001fca00078e0002 */
[----:B------:R-:W2:Y:S04]  /*1e70*/  LDG.E.64 R18, desc[UR4][R6.64] ;  /* 0x0000000406127981 */ /* 0x000ea8000c1e1b00 */
[----:B------:R0:W3:Y:S01]  /*1e80*/  LDG.E.64 R2, desc[UR4][R6.64+0x400] ;  /* 0x0004000406027981 */ /* 0x0000e2000c1e1b00 */
[C---:B--2---:R-:W-:Y:S02]  /*1e90*/  SHF.L.U32 R12, R18.reuse, 0x10, RZ ;  /* 0x00000010120c7819 */ /* 0x044fe400000006ff */
[----:B------:R-:W-:Y:S02]  /*1ea0*/  SHF.L.U32 R14, R19, 0x10, RZ ;  /* 0x00000010130e7819 */ /* 0x000fe400000006ff */
[----:B------:R-:W-:Y:S01]  /*1eb0*/  PRMT R18, R18, 0x7632, R18 ;  /* 0x0000763212127816 */ /* 0x000fe20000000012 */
[C---:B------:R-:W-:Y:S01]  /*1ec0*/  FADD.FTZ R4, |R12|.reuse, -RZ ;  /* 0x800000ff0c047221 */ /* 0x040fe20000010200 */
[----:B------:R-:W-:Y:S01]  /*1ed0*/  FSETP.GT.FTZ.AND P0, PT, |R12|, 8.50705917302346158658e+37, PT ;  /* 0x7e8000000c00780b */ /* 0x000fe20003f14200 */
[----:B------:R-:W-:Y:S01]  /*1ee0*/  FADD.FTZ R8, |R14|, -RZ ;  /* 0x800000ff0e087221 */ /* 0x000fe20000010200 */
[----:B------:R-:W-:Y:S01]  /*1ef0*/  SHF.L.U32 R18, R18, 0x10, RZ ;  /* 0x0000001012127819 */ /* 0x000fe200000006ff */
[----:B------:R-:W-:-:S02]  /*1f00*/  FADD.FTZ R4, -R4, 1 ;  /* 0x3f80000004047421 */ /* 0x000fc40000010100 */
[----:B------:R-:W-:Y:S01]  /*1f10*/  FADD.FTZ R10, -R8, 1 ;  /* 0x3f800000080a7421 */ /* 0x000fe20000010100 */
[----:B------:R-:W-:Y:S01]  /*1f20*/  PRMT R8, R19, 0x7632, R8 ;  /* 0x0000763213087816 */ /* 0x000fe20000000008 */
[----:B0-----:R-:W-:Y:S02]  /*1f30*/  FADD.FTZ R6, |R18|, -RZ ;  /* 0x800000ff12067221 */ /* 0x001fe40000010200 */
[----:B------:R-:W0:Y:S01]  /*1f40*/  MUFU.RCP R4, R4 ;  /* 0x0000000400047308 */ /* 0x000e220000001000 */
[----:B------:R-:W-:Y:S01]  /*1f50*/  SHF.L.U32 R8, R8, 0x10, RZ ;  /* 0x0000001008087819 */ /* 0x000fe200000006ff */
[----:B------:R-:W-:-:S03]  /*1f60*/  FADD.FTZ R11, -R6, 1 ;  /* 0x3f800000060b7421 */ /* 0x000fc60000010100 */
[C---:B------:R-:W-:Y:S01]  /*1f70*/  FSETP.GT.FTZ.AND P1, PT, |R8|.reuse, 8.50705917302346158658e+37, PT ;  /* 0x7e8000000800780b */ /* 0x040fe20003f34200 */
[----:B------:R-:W-:Y:S02]  /*1f80*/  FADD.FTZ R6, |R8|, -RZ ;  /* 0x800000ff08067221 */ /* 0x000fe40000010200 */
[----:B------:R-:W1:Y:S08]  /*1f90*/  MUFU.RCP R10, R10 ;  /* 0x0000000a000a7308 */ /* 0x000e700000001000 */
[----:B------:R-:W2:Y:S01]  /*1fa0*/  MUFU.RCP R11, R11 ;  /* 0x0000000b000b7308 */ /* 0x000ea20000001000 */
[----:B0-----:R-:W-:-:S04]  /*1fb0*/  FADD.FTZ R9, R4, R4 ;  /* 0x0000000404097221 */ /* 0x001fc80000010000 */
[----:B------:R-:W-:Y:S01]  /*1fc0*/  FMUL.FTZ R9, |R12|, R9 ;  /* 0x000000090c097220 */ /* 0x000fe20000410200 */
[----:B-1----:R-:W-:-:S04]  /*1fd0*/  FADD.FTZ R7, R10, R10 ;  /* 0x0000000a0a077221 */ /* 0x002fc80000010000 */
[----:B------:R-:W-:Y:S01]  /*1fe0*/  FSEL R13, R9, -2, !P0 ;  /* 0xc0000000090d7808 */ /* 0x000fe20004000000 */
[----:B------:R-:W-:Y:S01]  /*1ff0*/  FADD.FTZ R9, -R6, 1 ;  /* 0x3f80000006097421 */ /* 0x000fe20000010100 */
[----:B------:R-:W-:Y:S02]  /*2000*/  HFMA2 R6, -RZ, RZ, 1.625, 0 ;  /* 0x3e800000ff067431 */ /* 0x000fe400000001ff */
[C---:B------:R-:W-:Y:S01]  /*2010*/  FMUL.FTZ R15, |R14|.reuse, R7 ;  /* 0x000000070e0f7220 */ /* 0x040fe20000410200 */
[----:B------:R-:W-:Y:S01]  /*2020*/  FSETP.GT.FTZ.AND P0, PT, |R14|, 8.50705917302346158658e+37, PT ;  /* 0x7e8000000e00780b */ /* 0x000fe20003f14200 */
[C---:B------:R-:W-:Y:S01]  /*2030*/  FADD.FTZ.RZ R4, R13.reuse, 1 ;  /* 0x3f8000000d047421 */ /* 0x040fe2000001c000 */
[----:B------:R-:W-:Y:S01]  /*2040*/  ISETP.GE.U32.AND P4, PT, R13, 0x7f800000, PT ;  /* 0x7f8000000d00780c */ /* 0x000fe20003f86070 */
[----:B------:R-:W0:Y:S01]  /*2050*/  MUFU.RCP R9, R9 ;  /* 0x0000000900097308 */ /* 0x000e220000001000 */
[----:B------:R-:W-:Y:S01]  /*2060*/  FSEL R15, R15, -2, !P0 ;  /* 0xc00000000f0f7808 */ /* 0x000fe20004000000 */
[----:B--2---:R-:W-:Y:S01]  /*2070*/  FADD.FTZ R11, R11, R11 ;  /* 0x0000000b0b0b7221 */ /* 0x004fe20000010000 */
[----:B------:R-:W-:-:S02]  /*2080*/  IADD3 R4, PT, PT, R4, -0x3f400000, RZ ;  /* 0xc0c0000004047810 */ /* 0x000fc40007ffe0ff */
[C---:B------:R-:W-:Y:S01]  /*2090*/  FSETP.GT.FTZ.AND P0, PT, |R18|.reuse, 8.50705917302346158658e+37, PT ;  /* 0x7e8000001200780b */ /* 0x040fe20003f14200 */
[----:B------:R-:W-:Y:S01]  /*20a0*/  FMUL.FTZ R11, |R18|, R11 ;  /* 0x0000000b120b7220 */ /* 0x000fe20000410200 */
[----:B------:R-:W-:Y:S01]  /*20b0*/  LOP3.LUT R10, R4, 0xff800000, RZ, 0xc0, !PT ;  /* 0xff800000040a7812 */ /* 0x000fe200078ec0ff */
[----:B------:R-:W-:-:S03]  /*20c0*/  FADD.FTZ.RZ R4, R15, 1 ;  /* 0x3f8000000f047421 */ /* 0x000fc6000001c000 */
[----:B------:R-:W-:Y:S02]  /*20d0*/  IADD3 R7, PT, PT, -R10, 0x40800000, RZ ;  /* 0x408000000a077810 */ /* 0x000fe40007ffe1ff */
[----:B------:R-:W-:Y:S02]  /*20e0*/  IADD3 R26, PT, PT, R13, -R10, RZ ;  /* 0x8000000a0d1a7210 */ /* 0x000fe40007ffe0ff */
[----:B------:R-:W-:Y:S01]  /*20f0*/  IADD3 R4, PT, PT, R4, -0x3f400000, RZ ;  /* 0xc0c0000004047810 */ /* 0x000fe20007ffe0ff */
[----:B------:R-:W-:Y:S01]  /*2100*/  FFMA.FTZ R7, R7, R6, -1 ;  /* 0xbf80000007077423 */ /* 0x000fe20000010006 */
[----:B0-----:R-:W-:Y:S01]  /*2110*/  FADD.FTZ R9, R9, R9 ;  /* 0x0000000909097221 */ /* 0x001fe20000010000 */
[----:B------:R-:W-:Y:S02]  /*2120*/  FSEL R17, R11, -2, !P0 ;  /* 0xc00000000b117808 */ /* 0x000fe40004000000 */
[----:B------:R-:W-:Y:S01]  /*2130*/  FADD.FTZ R26, R26, R7 ;  /* 0x000000071a1a7221 */ /* 0x000fe20000010000 */
[----:B------:R-:W-:Y:S01]  /*2140*/  FMUL.FTZ R9, |R8|, R9 ;  /* 0x0000000908097220 */ /* 0x000fe20000410200 */
[----:B------:R-:W-:-:S02]  /*2150*/  MOV R7, 0x3d39bf78 ;  /* 0x3d39bf7800077802 */ /* 0x000fc40000000f00 */
[----:B------:R-:W-:Y:S01]  /*2160*/  LOP3.LUT R20, R4, 0xff800000, RZ, 0xc0, !PT ;  /* 0xff80000004147812 */ /* 0x000fe200078ec0ff */
[----:B------:R-:W-:Y:S01]  /*2170*/  FADD.FTZ.RZ R4, R17, 1 ;  /* 0x3f80000011047421 */ /* 0x000fe2000001c000 */
[----:B------:R-:W-:Y:S01]  /*2180*/  FSEL R11, R9, -2, !P1 ;  /* 0xc0000000090b7808 */ /* 0x000fe20004800000 */
[----:B------:R-:W-:Y:S01]  /*2190*/  FFMA.FTZ R9, R26, -R7, 0.10546888411045074463 ;  /* 0x3dd800121a097423 */ /* 0x000fe20000010807 */
[----:B------:R-:W-:Y:S02]  /*21a0*/  IADD3 R19, PT, PT, -R20, 0x40800000, RZ ;  /* 0x4080000014137810 */ /* 0x000fe40007ffe1ff */
[----:B------:R-:W-:Y:S01]  /*21b0*/  IADD3 R28, PT, PT, R15, -R20, RZ ;  /* 0x800000140f1c7210 */ /* 0x000fe20007ffe0ff */
[----:B------:R-:W-:Y:S01]  /*21c0*/  FFMA.FTZ R9, R26, R9, -0.13229703903198242188 ;  /* 0xbe0778e01a097423 */ /* 0x000fe20000010009 */
[----:B------:R-:W-:Y:S01]  /*21d0*/  FADD.FTZ.RZ R21, R11, 1 ;  /* 0x3f8000000b157421 */ /* 0x000fe2000001c000 */
[----:B------:R-:W-:Y:S01]  /*21e0*/  FFMA.FTZ R19, R19, R6, -1 ;  /* 0xbf80000013137423 */ /* 0x000fe20000010006 */
[----:B------:R-:W-:Y:S01]  /*21f0*/  IADD3 R4, PT, PT, R4, -0x3f400000, RZ ;  /* 0xc0c0000004047810 */ /* 0x000fe20007ffe0ff */
[----:B------:R-:W-:Y:S01]  /*2200*/  FFMA.FTZ R9, R26, R9, 0.14491446316242218018 ;  /* 0x3e1464751a097423 */ /* 0x000fe20000010009 */
[----:B------:R-:W-:Y:S01]  /*2210*/  I2FP.F32.S32 R10, R10 ;  /* 0x0000000a000a7245 */ /* 0x000fe20000201400 */
[----:B------:R-:W-:Y:S01]  /*2220*/  FADD.FTZ R28, R28, R19 ;  /* 0x000000131c1c7221 */ /* 0x000fe20000010000 */
[----:B------:R-:W-:Y:S01]  /*2230*/  LOP3.LUT R16, R4, 0xff800000, RZ, 0xc0, !PT ;  /* 0xff80000004107812 */ /* 0x000fe200078ec0ff */
[----:B------:R-:W-:Y:S01]  /*2240*/  FFMA.FTZ R9, R26, R9, -0.16641564667224884033 ;  /* 0xbe2a68dd1a097423 */ /* 0x000fe20000010009 */
[----:B------:R-:W-:Y:S01]  /*2250*/  IADD3 R4, PT, PT, R21, -0x3f400000, RZ ;  /* 0xc0c0000015047810 */ /* 0x000fe20007ffe0ff */
[----:B------:R-:W-:Y:S01]  /*2260*/  FFMA.FTZ R21, R28, -R7, 0.10546888411045074463 ;  /* 0x3dd800121c157423 */ /* 0x000fe20000010807 */
[----:B------:R-:W-:Y:S01]  /*2270*/  IADD3 R19, PT, PT, -R16, 0x40800000, RZ ;  /* 0x4080000010137810 */ /* 0x000fe20007ffe1ff */
[----:B------:R-:W-:Y:S01]  /*2280*/  FFMA.FTZ R9, R26, R9, 0.19988867640495300293 ;  /* 0x3e4caf9e1a097423 */ /* 0x000fe20000010009 */
[----:B------:R-:W-:Y:S01]  /*2290*/  LOP3.LUT R4, R4, 0xff800000, RZ, 0xc0, !PT ;  /* 0xff80000004047812 */ /* 0x000fe200078ec0ff */
[----:B------:R-:W-:Y:S01]  /*22a0*/  FFMA.FTZ R21, R28, R21, -0.13229703903198242188 ;  /* 0xbe0778e01c157423 */ /* 0x000fe20000010015 */
[----:B------:R-:W-:Y:S01]  /*22b0*/  IADD3 R24, PT, PT, R17, -R16, RZ ;  /* 0x8000001011187210 */ /* 0x000fe20007ffe0ff */
[----:B------:R-:W-:Y:S01]  /*22c0*/  FFMA.FTZ R9, R26, R9, -0.25000196695327758789 ;  /* 0xbe8000421a097423 */ /* 0x000fe20000010009 */
[----:B------:R-:W-:Y:S01]  /*22d0*/  FFMA.FTZ R19, R19, R6, -1 ;  /* 0xbf80000013137423 */ /* 0x000fe20000010006 */
[----:B------:R-:W-:Y:S01]  /*22e0*/  IADD3 R23, PT, PT, -R4, 0x40800000, RZ ;  /* 0x4080000004177810 */ /* 0x000fe20007ffe1ff */
[----:B------:R-:W-:Y:S01]  /*22f0*/  FFMA.FTZ R21, R28, R21, 0.14491446316242218018 ;  /* 0x3e1464751c157423 */ /* 0x000fe20000010015 */
[----:B------:R-:W-:Y:S01]  /*2300*/  FFMA.FTZ R9, R26, R9, 0.33333510160446166992 ;  /* 0x3eaaaae61a097423 */ /* 0x000fe20000010009 */
[----:B------:R-:W-:Y:S01]  /*2310*/  FADD.FTZ R24, R24, R19 ;  /* 0x0000001318187221 */ /* 0x000fe20000010000 */
[----:B------:R-:W-:Y:S01]  /*2320*/  IADD3 R22, PT, PT, R11, -R4, RZ ;  /* 0x800000040b167210 */ /* 0x000fe20007ffe0ff */
[----:B------:R-:W-:Y:S01]  /*2330*/  FFMA.FTZ R23, R23, R6, -1 ;  /* 0xbf80000017177423 */ /* 0x000fe20000010006 */
[----:B------:R-:W-:Y:S01]  /*2340*/  FFMA.FTZ R9, R26, R9, -0.5 ;  /* 0xbf0000001a097423 */ /* 0x000fe20000010009 */
[----:B------:R-:W-:Y:S01]  /*2350*/  FFMA.FTZ R21, R28, R21, -0.16641564667224884033 ;  /* 0xbe2a68dd1c157423 */ /* 0x000fe20000010015 */
[----:B------:R-:W-:Y:S01]  /*2360*/  FFMA.FTZ R19, R24, -R7, 0.10546888411045074463 ;  /* 0x3dd8001218137423 */ /* 0x000fe20000010807 */
[----:B------:R-:W-:Y:S01]  /*2370*/  FADD.FTZ R22, R22, R23 ;  /* 0x0000001716167221 */ /* 0x000fe20000010000 */
[----:B------:R-:W-:Y:S01]  /*2380*/  FMUL.FTZ R9, R26, R9 ;  /* 0x000000091a097220 */ /* 0x000fe20000410000 */
[----:B------:R-:W-:Y:S01]  /*2390*/  FFMA.FTZ R21, R28, R21, 0.19988867640495300293 ;  /* 0x3e4caf9e1c157423 */ /* 0x000fe20000010015 */
[----:B------:R-:W-:Y:S01]  /*23a0*/  FFMA.FTZ R19, R24, R19, -0.13229703903198242188 ;  /* 0xbe0778e018137423 */ /* 0x000fe20000010013 */
[----:B------:R-:W-:Y:S01]  /*23b0*/  ISETP.GT.AND P0, PT, R13, -0x40800000, P4 ;  /* 0xbf8000000d00780c */ /* 0x000fe20002704270 */
[----:B------:R-:W-:Y:S01]  /*23c0*/  FFMA.FTZ R26, R26, R9, R26 ;  /* 0x000000091a1a7223 */ /* 0x000fe2000001001a */
[----:B------:R-:W-:Y:S01]  /*23d0*/  FFMA.FTZ R9, R22, -R7, 0.10546888411045074463 ;  /* 0x3dd8001216097423 */ /* 0x000fe20000010807 */
[----:B------:R-:W-:Y:S01]  /*23e0*/  FFMA.FTZ R21, R28, R21, -0.25000196695327758789 ;  /* 0xbe8000421c157423 */ /* 0x000fe20000010015 */
[----:B------:R-:W-:Y:S01]  /*23f0*/  FFMA.FTZ R19, R24, R19, 0.14491446316242218018 ;  /* 0x3e14647518137423 */ /* 0x000fe20000010013 */
[C---:B------:R-:W-:Y:S01]  /*2400*/  ISETP.GE.U32.AND P1, PT, R17.reuse, 0x7f800000, PT ;  /* 0x7f8000001100780c */ /* 0x040fe20003f26070 */
[----:B------:R-:W-:Y:S01]  /*2410*/  FFMA.FTZ R23, R22, R9, -0.13229703903198242188 ;  /* 0xbe0778e016177423 */ /* 0x000fe20000010009 */
[----:B------:R-:W-:Y:S01]  /*2420*/  FFMA.FTZ R21, R28, R21, 0.33333510160446166992 ;  /* 0x3eaaaae61c157423 */ /* 0x000fe20000010015 */
[----:B------:R-:W-:Y:S01]  /*2430*/  FFMA.FTZ R9, R24, R19, -0.16641564667224884033 ;  /* 0xbe2a68dd18097423 */ /* 0x000fe20000010013 */
[----:B------:R-:W-:Y:S01]  /*2440*/  I2FP.F32.S32 R16, R16 ;  /* 0x0000001000107245 */ /* 0x000fe20000201400 */
[----:B------:R-:W-:Y:S01]  /*2450*/  FFMA.FTZ R23, R22, R23, 0.14491446316242218018 ;  /* 0x3e14647516177423 */ /* 0x000fe20000010017 */
[----:B------:R-:W-:Y:S01]  /*2460*/  FFMA.FTZ R21, R28, R21, -0.5 ;  /* 0xbf0000001c157423 */ /* 0x000fe20000010015 */
[----:B------:R-:W-:Y:S01]  /*2470*/  FFMA.FTZ R9, R24, R9, 0.19988867640495300293 ;  /* 0x3e4caf9e18097423 */ /* 0x000fe20000010009 */
[----:B------:R-:W-:Y:S01]  /*2480*/  ISETP.GT.AND P6, PT, R17, -0x40800000, P1 ;  /* 0xbf8000001100780c */ /* 0x000fe20000fc4270 */
[----:B------:R-:W-:Y:S01]  /*2490*/  FFMA.FTZ R23, R22, R23, -0.16641564667224884033 ;  /* 0xbe2a68dd16177423 */ /* 0x000fe20000010017 */
[----:B------:R-:W-:Y:S01]  /*24a0*/  FMUL.FTZ R21, R28, R21 ;  /* 0x000000151c157220 */ /* 0x000fe20000410000 */
[----:B------:R-:W-:Y:S01]  /*24b0*/  FFMA.FTZ R9, R24, R9, -0.25000196695327758789 ;  /* 0xbe80004218097423 */ /* 0x000fe20000010009 */
[----:B------:R-:W-:Y:S01]  /*24c0*/  I2FP.F32.S32 R4, R4 ;  /* 0x0000000400047245 */ /* 0x000fe20000201400 */
[----:B------:R-:W-:Y:S01]  /*24d0*/  FFMA.FTZ R23, R22, R23, 0.19988867640495300293 ;  /* 0x3e4caf9e16177423 */ /* 0x000fe20000010017 */
[----:B------:R-:W-:Y:S01]  /*24e0*/  FFMA.FTZ R19, R28, R21, R28 ;  /* 0x000000151c137223 */ /* 0x000fe2000001001c */
[----:B------:R-:W-:Y:S01]  /*24f0*/  FFMA.FTZ R21, R24, R9, 0.33333510160446166992 ;  /* 0x3eaaaae618157423 */ /* 0x000fe20000010009 */
[----:B------:R-:W-:Y:S01]  /*2500*/  FMUL.FTZ R9, R10, 1.1920928955078125e-07 ;  /* 0x340000000a097820 */ /* 0x000fe20000410000 */
[----:B------:R-:W-:Y:S01]  /*2510*/  FFMA.FTZ R23, R22, R23, -0.25000196695327758789 ;  /* 0xbe80004216177423 */ /* 0x000fe20000010017 */
[----:B------:R-:W-:Y:S01]  /*2520*/  I2FP.F32.S32 R10, R20 ;  /* 0x00000014000a7245 */ /* 0x000fe20000201400 */
[----:B------:R-:W-:Y:S01]  /*2530*/  FFMA.FTZ R21, R24, R21, -0.5 ;  /* 0xbf00000018157423 */ /* 0x000fe20000010015 */
[----:B------:R-:W-:Y:S01]  /*2540*/  FFMA.FTZ R20, R9, 0.69314718246459960938, R26 ;  /* 0x3f31721809147823 */ /* 0x000fe2000001001a */
[----:B------:R-:W-:Y:S01]  /*2550*/  FFMA.FTZ R23, R22, R23, 0.33333510160446166992 ;  /* 0x3eaaaae616177423 */ /* 0x000fe20000010017 */
[----:B---3--:R-:W-:Y:S01]  /*2560*/  SHF.L.U32 R9, R3, 0x10, RZ ;  /* 0x0000001003097819 */ /* 0x008fe200000006ff */
[----:B------:R-:W-:Y:S01]  /*2570*/  FMUL.FTZ R26, R10, 1.1920928955078125e-07 ;  /* 0x340000000a1a7820 */ /* 0x000fe20000410000 */
[----:B------:R-:W-:Y:S01]  /*2580*/  FMUL.FTZ R21, R24, R21 ;  /* 0x0000001518157220 */ /* 0x000fe20000410000 */
[----:B------:R-:W-:Y:S01]  /*2590*/  SHF.L.U32 R10, R2, 0x10, RZ ;  /* 0x00000010020a7819 */ /* 0x000fe200000006ff */
[----:B------:R-:W-:Y:S01]  /*25a0*/  FFMA.FTZ R23, R22, R23, -0.5 ;  /* 0xbf00000016177423 */ /* 0x000fe20000010017 */
[----:B------:R-:W-:Y:S01]  /*25b0*/  FFMA.FTZ R19, R26, 0.69314718246459960938, R19 ;  /* 0x3f3172181a137823 */ /* 0x000fe20000010013 */
[----:B------:R-:W-:Y:S01]  /*25c0*/  FFMA.FTZ R24, R24, R21, R24 ;  /* 0x0000001518187223 */ /* 0x000fe20000010018 */
[----:B------:R-:W-:Y:S01]  /*25d0*/  @P4 MOV R26, 0x7f800000 ;  /* 0x7f800000001a4802 */ /* 0x000fe20000000f00 */
[----:B------:R-:W-:Y:S01]  /*25e0*/  FMUL.FTZ R23, R22, R23 ;  /* 0x0000001716177220 */ /* 0x000fe20000410000 */
[----:B------:R-:W-:Y:S01]  /*25f0*/  FADD.FTZ R21, |R10|, -RZ ;  /* 0x800000ff0a157221 */ /* 0x000fe20000010200 */
[----:B------:R-:W-:Y:S01]  /*2600*/  FMUL.FTZ R25, R16, 1.1920928955078125e-07 ;  /* 0x3400000010197820 */ /* 0x000fe20000410000 */
[----:B------:R-:W-:Y:S01]  /*2610*/  ISETP.GE.U32.AND P5, PT, R11, 0x7f800000, PT ;  /* 0x7f8000000b00780c */ /* 0x000fe20003fa6070 */
[----:B------:R-:W-:Y:S01]  /*2620*/  FFMA.FTZ R22, R22, R23, R22 ;  /* 0x0000001716167223 */ /* 0x000fe20000010016 */
[----:B------:R-:W-:Y:S01]  /*2630*/  FADD.FTZ R21, -R21, 1 ;  /* 0x3f80000015157421 */ /* 0x000fe20000010100 */
[----:B------:R-:W-:Y:S01]  /*2640*/  FADD.FTZ R23, |R9|, -RZ ;  /* 0x800000ff09177221 */ /* 0x000fe20000010200 */
[----:B------:R-:W-:Y:S01]  /*2650*/  @P0 FFMA.FTZ R20, R13, R26, +INF ;  /* 0x7f8000000d140423 */ /* 0x000fe2000001001a */
[----:B------:R-:W-:Y:S01]  /*2660*/  ISETP.GE.U32.AND P0, PT, R15, 0x7f800000, PT ;  /* 0x7f8000000f00780c */ /* 0x000fe20003f06070 */
[----:B------:R-:W-:Y:S01]  /*2670*/  FFMA.FTZ R16, R25, 0.69314718246459960938, R24 ;  /* 0x3f31721819107823 */ /* 0x000fe20000010018 */
[----:B------:R-:W-:Y:S01]  /*2680*/  FADD.FTZ R23, -R23, 1 ;  /* 0x3f80000017177421 */ /* 0x000fe20000010100 */
[----:B------:R-:W0:Y:S01]  /*2690*/  MUFU.RCP R21, R21 ;  /* 0x0000001500157308 */ /* 0x000e220000001000 */
[----:B------:R-:W-:Y:S01]  /*26a0*/  ISETP.GT.AND P2, PT, R15, -0x40800000, P0 ;  /* 0xbf8000000f00780c */ /* 0x000fe20000744270 */
[----:B------:R-:W-:Y:S01]  /*26b0*/  FMUL.FTZ R27, R4, 1.1920928955078125e-07 ;  /* 0x34000000041b7820 */ /* 0x000fe20000410000 */
[----:B------:R-:W-:-:S02]  /*26c0*/  @P1 MOV R24, 0x7f800000 ;  /* 0x7f80000000181802 */ /* 0x000fc40000000f00 */
[----:B------:R-:W-:Y:S01]  /*26d0*/  ISETP.GT.AND P3, PT, R11, -0x40800000, P5 ;  /* 0xbf8000000b00780c */ /* 0x000fe20002f64270 */
[----:B------:R-:W-:Y:S01]  /*26e0*/  FFMA.FTZ R4, R27, 0.69314718246459960938, R22 ;  /* 0x3f3172181b047823 */ /* 0x000fe20000010016 */
[----:B------:R-:W-:Y:S01]  /*26f0*/  @P5 MOV R26, 0x7f800000 ;  /* 0x7f800000001a5802 */ /* 0x000fe20000000f00 */
[----:B------:R-:W1:Y:S01]  /*2700*/  MUFU.RCP R23, R23 ;  /* 0x0000001700177308 */ /* 0x000e620000001000 */
[----:B------:R-:W-:Y:S01]  /*2710*/  @P6 FFMA.FTZ R16, R17, R24, +INF ;  /* 0x7f80000011106423 */ /* 0x000fe20000010018 */
[----:B------:R-:W-:Y:S02]  /*2720*/  @P0 MOV R22, 0x7f800000 ;  /* 0x7f80000000160802 */ /* 0x000fe40000000f00 */
[----:B------:R-:W-:Y:S01]  /*2730*/  @P4 FSETP.NEU.FTZ.AND P6, PT, R13, RZ, PT ;  /* 0x000000ff0d00420b */ /* 0x000fe20003fdd000 */
[----:B------:R-:W-:Y:S01]  /*2740*/  HFMA2 R13, -RZ, RZ, 1.75, 0 ;  /* 0x3f000000ff0d7431 */ /* 0x000fe200000001ff */
[----:B------:R-:W-:Y:S01]  /*2750*/  PRMT R24, R2, 0x7632, R24 ;  /* 0x0000763202187816 */ /* 0x000fe20000000018 */
[----:B------:R-:W-:Y:S01]  /*2760*/  @P2 FFMA.FTZ R19, R15, R22, +INF ;  /* 0x7f8000000f132423 */ /* 0x000fe20000010016 */
[----:B------:R-:W-:Y:S01]  /*2770*/  @P4 FSEL R20, R20, -RZ, P6 ;  /* 0x800000ff14144208 */ /* 0x000fe20003000000 */
[----:B0-----:R-:W-:Y:S01]  /*2780*/  FADD.FTZ R21, R21, R21 ;  /* 0x0000001515157221 */ /* 0x001fe20000010000 */
[C---:B------:R-:W-:Y:S01]  /*2790*/  FSETP.GT.FTZ.AND P4, PT, |R10|.reuse, 8.50705917302346158658e+37, PT ;  /* 0x7e8000000a00780b */ /* 0x040fe20003f94200 */
[C---:B------:R-:W-:Y:S01]  /*27a0*/  @P3 FFMA.FTZ R4, R11.reuse, R26, +INF ;  /* 0x7f8000000b043423 */ /* 0x040fe2000001001a */
[----:B------:R-:W-:Y:S01]  /*27b0*/  @P5 FSETP.NEU.FTZ.AND P6, PT, R11, RZ, PT ;  /* 0x000000ff0b00520b */ /* 0x000fe20003fdd000 */
[----:B------:R-:W-:Y:S01]  /*27c0*/  FMUL.FTZ R21, |R10|, R21 ;  /* 0x000000150a157220 */ /* 0x000fe20000410200 */
[----:B------:R-:W-:-:S02]  /*27d0*/  @P0 FSETP.NEU.FTZ.AND P2, PT, R15, RZ, PT ;  /* 0x000000ff0f00020b */ /* 0x000fc40003f5d000 */
[----:B------:R-:W-:Y:S01]  /*27e0*/  LOP3.LUT R15, R13, 0x80000000, R12, 0xb8, !PT ;  /* 0x800000000d0f7812 */ /* 0x000fe200078eb80c */
[----:B-1----:R-:W-:Y:S01]  /*27f0*/  FADD.FTZ R22, R23, R23 ;  /* 0x0000001717167221 */ /* 0x002fe20000010000 */
[----:B------:R-:W-:Y:S02]  /*2800*/  FSEL R11, R21, -2, !P4 ;  /* 0xc0000000150b7808 */ /* 0x000fe40006000000 */
[C---:B------:R-:W-:Y:S01]  /*2810*/  FSETP.GT.FTZ.AND P4, PT, |R9|.reuse, 8.50705917302346158658e+37, PT ;  /* 0x7e8000000900780b */ /* 0x040fe20003f94200 */
[----:B------:R-:W-:Y:S01]  /*2820*/  FMUL.FTZ R22, |R9|, R22 ;  /* 0x0000001609167220 */ /* 0x000fe20000410200 */
[----:B------:R-:W-:Y:S01]  /*2830*/  LOP3.LUT R2, R13, 0x80000000, R14, 0xb8, !PT ;  /* 0x800000000d027812 */ /* 0x000fe200078eb80e */
[----:B------:R-:W-:Y:S01]  /*2840*/  FMUL.FTZ R12, R15, R20 ;  /* 0x000000140f0c7220 */ /* 0x000fe20000410000 */
[----:B------:R-:W-:Y:S01]  /*2850*/  @P1 FSETP.NEU.FTZ.AND P3, PT, R17, RZ, PT ;  /* 0x000000ff1100120b */ /* 0x000fe20003f7d000 */
[----:B------:R-:W-:Y:S01]  /*2860*/  FADD.FTZ.RZ R17, R11, 1 ;  /* 0x3f8000000b117421 */ /* 0x000fe2000001c000 */
[----:B------:R-:W-:-:S02]  /*2870*/  FSEL R14, R22, -2, !P4 ;  /* 0xc0000000160e7808 */ /* 0x000fc40006000000 */
[----:B------:R-:W-:Y:S02]  /*2880*/  @P0 FSEL R19, R19, -RZ, P2 ;  /* 0x800000ff13130208 */ /* 0x000fe40001000000 */
[----:B------:R-:W-:Y:S01]  /*2890*/  SHF.L.U32 R24, R24, 0x10, RZ ;  /* 0x0000001018187819 */ /* 0x000fe200000006ff */
[----:B------:R-:W-:Y:S01]  /*28a0*/  FADD.FTZ.RZ R20, R14, 1 ;  /* 0x3f8000000e147421 */ /* 0x000fe2000001c000 */
[----:B------:R-:W-:Y:S01]  /*28b0*/  PRMT R22, R3, 0x7632, R22 ;  /* 0x0000763203167816 */ /* 0x000fe20000000016 */
[----:B------:R-:W-:Y:S01]  /*28c0*/  FMUL.FTZ R15, R2, R19 ;  /* 0x00000013020f7220 */ /* 0x000fe20000410000 */
[----:B------:R-:W-:Y:S01]  /*28d0*/  IADD3 R2, PT, PT, R17, -0x3f400000, RZ ;  /* 0xc0c0000011027810 */ /* 0x000fe20007ffe0ff */
[----:B------:R-:W-:Y:S01]  /*28e0*/  FADD.FTZ R3, |R24|, -RZ ;  /* 0x800000ff18037221 */ /* 0x000fe20000010200 */
[----:B------:R-:W-:Y:S02]  /*28f0*/  IADD3 R20, PT, PT, R20, -0x3f400000, RZ ;  /* 0xc0c0000014147810 */ /* 0x000fe40007ffe0ff */
[----:B------:R-:W-:Y:S01]  /*2900*/  LOP3.LUT R2, R2, 0xff800000, RZ, 0xc0, !PT ;  /* 0xff80000002027812 */ /* 0x000fe200078ec0ff */
[----:B------:R-:W-:Y:S01]  /*2910*/  FADD.FTZ R19, -R3, 1 ;  /* 0x3f80000003137421 */ /* 0x000fe20000010100 */
[----:B------:R-:W-:-:S02]  /*2920*/  LOP3.LUT R3, R20, 0xff800000, RZ, 0xc0, !PT ;  /* 0xff80000014037812 */ /* 0x000fc400078ec0ff */
[----:B------:R-:W-:Y:S02]  /*2930*/  IADD3 R21, PT, PT, -R2, 0x40800000, RZ ;  /* 0x4080000002157810 */ /* 0x000fe40007ffe1ff */
[----:B------:R-:W-:Y:S01]  /*2940*/  LOP3.LUT R17, R13, 0x80000000, R18, 0xb8, !PT ;  /* 0x800000000d117812 */ /* 0x000fe200078eb812 */
[----:B------:R-:W0:Y:S01]  /*2950*/  MUFU.RCP R19, R19 ;  /* 0x0000001300137308 */ /* 0x000e220000001000 */
[----:B------:R-:W-:Y:S01]  /*2960*/  IADD3 R23, PT, PT, -R3, 0x40800000, RZ ;  /* 0x4080000003177810 */ /* 0x000fe20007ffe1ff */
[----:B------:R-:W-:Y:S01]  /*2970*/  FFMA.FTZ R21, R21, R6, -1 ;  /* 0xbf80000015157423 */ /* 0x000fe20000010006 */
[----:B------:R-:W-:Y:S02]  /*2980*/  SHF.L.U32 R22, R22, 0x10, RZ ;  /* 0x0000001016167819 */ /* 0x000fe400000006ff */
[----:B------:R-:W-:Y:S01]  /*2990*/  IADD3 R18, PT, PT, R11, -R2, RZ ;  /* 0x800000020b127210 */ /* 0x000fe20007ffe0ff */
[----:B------:R-:W-:Y:S01]  /*29a0*/  FFMA.FTZ R23, R23, R6, -1 ;  /* 0xbf80000017177423 */ /* 0x000fe20000010006 */
[----:B------:R-:W-:Y:S01]  /*29b0*/  IADD3 R20, PT, PT, R14, -R3, RZ ;  /* 0x800000030e147210 */ /* 0x000fe20007ffe0ff */
[----:B------:R-:W-:Y:S01]  /*29c0*/  FADD.FTZ R25, |R22|, -RZ ;  /* 0x800000ff16197221 */ /* 0x000fe20000010200 */
[----:B------:R-:W-:Y:S01]  /*29d0*/  @P1 FSEL R16, R16, -RZ, P3 ;  /* 0x800000ff10101208 */ /* 0x000fe20001800000 */
[----:B------:R-:W-:Y:S01]  /*29e0*/  FADD.FTZ R18, R18, R21 ;  /* 0x0000001512127221 */ /* 0x000fe20000010000 */
[----:B------:R-:W-:Y:S01]  /*29f0*/  FSETP.GT.FTZ.AND P0, PT, |R24|, 8.50705917302346158658e+37, PT ;  /* 0x7e8000001800780b */ /* 0x000fe20003f14200 */
[----:B------:R-:W-:Y:S01]  /*2a00*/  FADD.FTZ R20, R20, R23 ;  /* 0x0000001714147221 */ /* 0x000fe20000010000 */
[----:B------:R-:W-:Y:S01]  /*2a10*/  FADD.FTZ R21, -R25, 1 ;  /* 0x3f80000019157421 */ /* 0x000fe20000010100 */
[-C--:B------:R-:W-:Y:S01]  /*2a20*/  FFMA.FTZ R23, R18, -R7.reuse, 0.10546888411045074463 ;  /* 0x3dd8001212177423 */ /* 0x080fe20000010807 */
[----:B------:R-:W-:Y:S01]  /*2a30*/  FMUL.FTZ R17, R17, R16 ;  /* 0x0000001011117220 */ /* 0x000fe20000410000 */
[----:B------:R-:W-:Y:S01]  /*2a40*/  FFMA.FTZ R27, R20, -R7, 0.10546888411045074463 ;  /* 0x3dd80012141b7423 */ /* 0x000fe20000010807 */
[----:B0-----:R-:W-:Y:S01]  /*2a50*/  FADD.FTZ R25, R19, R19 ;  /* 0x0000001313197221 */ /* 0x001fe20000010000 */
[----:B------:R-:W-:Y:S01]  /*2a60*/  FFMA.FTZ R23, R18, R23, -0.13229703903198242188 ;  /* 0xbe0778e012177423 */ /* 0x000fe20000010017 */
[----:B------:R-:W0:Y:S01]  /*2a70*/  MUFU.RCP R21, R21 ;  /* 0x0000001500157308 */ /* 0x000e220000001000 */
[----:B------:R-:W-:Y:S01]  /*2a80*/  FFMA.FTZ R27, R20, R27, -0.13229703903198242188 ;  /* 0xbe0778e0141b7423 */ /* 0x000fe2000001001b */
[----:B------:R-:W-:Y:S01]  /*2a90*/  FMUL.FTZ R16, |R24|, R25 ;  /* 0x0000001918107220 */ /* 0x000fe20000410200 */
[----:B------:R-:W-:Y:S01]  /*2aa0*/  FFMA.FTZ R23, R18, R23, 0.14491446316242218018 ;  /* 0x3e14647512177423 */ /* 0x000fe20000010017 */
[C---:B------:R-:W-:Y:S01]  /*2ab0*/  LOP3.LUT R19, R13.reuse, 0x80000000, R8, 0xb8, !PT ;  /* 0x800000000d137812 */ /* 0x040fe200078eb808 */
[----:B------:R-:W-:Y:S01]  /*2ac0*/  FFMA.FTZ R27, R20, R27, 0.14491446316242218018 ;  /* 0x3e146475141b7423 */ /* 0x000fe2000001001b */
[C---:B------:R-:W-:Y:S01]  /*2ad0*/  LOP3.LUT R10, R13.reuse, 0x80000000, R10, 0xb8, !PT ;  /* 0x800000000d0a7812 */ /* 0x040fe200078eb80a */
[----:B------:R-:W-:Y:S01]  /*2ae0*/  FFMA.FTZ R23, R18, R23, -0.16641564667224884033 ;  /* 0xbe2a68dd12177423 */ /* 0x000fe20000010017 */
[C---:B------:R-:W-:Y:S01]  /*2af0*/  LOP3.LUT R9, R13.reuse, 0x80000000, R9, 0xb8, !PT ;  /* 0x800000000d097812 */ /* 0x040fe200078eb809 */
[----:B------:R-:W-:Y:S01]  /*2b00*/  FFMA.FTZ R27, R20, R27, -0.16641564667224884033 ;  /* 0xbe2a68dd141b7423 */ /* 0x000fe2000001001b */
[C---:B------:R-:W-:Y:S01]  /*2b10*/  LOP3.LUT R8, R13.reuse, 0x80000000, R24, 0xb8, !PT ;  /* 0x800000000d087812 */ /* 0x040fe200078eb818 */
[----:B------:R-:W-:Y:S01]  /*2b20*/  FFMA.FTZ R23, R18, R23, 0.19988867640495300293 ;  /* 0x3e4caf9e12177423 */ /* 0x000fe20000010017 */
[----:B------:R-:W-:Y:S01]  /*2b30*/  FSEL R16, R16, -2, !P0 ;  /* 0xc000000010107808 */ /* 0x000fe20004000000 */
[----:B------:R-:W-:Y:S01]  /*2b40*/  FFMA.FTZ R27, R20, R27, 0.19988867640495300293 ;  /* 0x3e4caf9e141b7423 */ /* 0x000fe2000001001b */
[----:B------:R-:W-:Y:S01]  /*2b50*/  FSETP.GT.FTZ.AND P0, PT, |R22|, 8.50705917302346158658e+37, PT ;  /* 0x7e8000001600780b */ /* 0x000fe20003f14200 */
[----:B------:R-:W-:Y:S01]  /*2b60*/  FFMA.FTZ R23, R18, R23, -0.25000196695327758789 ;  /* 0xbe80004212177423 */ /* 0x000fe20000010017 */
[----:B------:R-:W-:Y:S01]  /*2b70*/  LOP3.LUT R13, R13, 0x80000000, R22, 0xb8, !PT ;  /* 0x800000000d0d7812 */ /* 0x000fe200078eb816 */
[----:B0-----:R-:W-:Y:S01]  /*2b80*/  FADD.FTZ R25, R21, R21 ;  /* 0x0000001515197221 */ /* 0x001fe20000010000 */
[----:B------:R-:W-:Y:S01]  /*2b90*/  FFMA.FTZ R27, R20, R27, -0.25000196695327758789 ;  /* 0xbe800042141b7423 */ /* 0x000fe2000001001b */
[----:B------:R-:W-:Y:S01]  /*2ba0*/  FFMA.FTZ R23, R18, R23, 0.33333510160446166992 ;  /* 0x3eaaaae612177423 */ /* 0x000fe20000010017 */
[----:B------:R-:W-:Y:S01]  /*2bb0*/  FADD.FTZ.RZ R21, R16, 1 ;  /* 0x3f80000010157421 */ /* 0x000fe2000001c000 */
[----:B------:R-:W-:Y:S01]  /*2bc0*/  FMUL.FTZ R22, |R22|, R25 ;  /* 0x0000001916167220 */ /* 0x000fe20000410200 */
[----:B------:R-:W-:Y:S01]  /*2bd0*/  FFMA.FTZ R27, R20, R27, 0.33333510160446166992 ;  /* 0x3eaaaae6141b7423 */ /* 0x000fe2000001001b */
[----:B------:R-:W-:Y:S01]  /*2be0*/  FFMA.FTZ R23, R18, R23, -0.5 ;  /* 0xbf00000012177423 */ /* 0x000fe20000010017 */
[----:B------:R-:W-:-:S02]  /*2bf0*/  I2FP.F32.S32 R2, R2 ;  /* 0x0000000200027245 */ /* 0x000fc40000201400 */
[----:B------:R-:W-:Y:S01]  /*2c00*/  FSEL R22, R22, -2, !P0 ;  /* 0xc000000016167808 */ /* 0x000fe20004000000 */
[----:B------:R-:W-:Y:S01]  /*2c10*/  FMUL.FTZ R23, R18, R23 ;  /* 0x0000001712177220 */ /* 0x000fe20000410000 */
[----:B------:R-:W-:Y:S01]  /*2c20*/  FFMA.FTZ R27, R20, R27, -0.5 ;  /* 0xbf000000141b7423 */ /* 0x000fe2000001001b */
[----:B------:R-:W-:Y:S02]  /*2c30*/  IADD3 R21, PT, PT, R21, -0x3f400000, RZ ;  /* 0xc0c0000015157810 */ /* 0x000fe40007ffe0ff */
[----:B------:R-:W-:Y:S01]  /*2c40*/  FFMA.FTZ R24, R18, R23, R18 ;  /* 0x0000001712187223 */ /* 0x000fe20000010012 */
[----:B------:R-:W-:Y:S01]  /*2c50*/  FADD.FTZ.RZ R23, R22, 1 ;  /* 0x3f80000016177421 */ /* 0x000fe2000001c000 */
[C---:B------:R-:W-:Y:S01]  /*2c60*/  FMUL.FTZ R27, R20.reuse, R27 ;  /* 0x0000001b141b7220 */ /* 0x040fe20000410000 */
[----:B------:R-:W-:Y:S02]  /*2c70*/  LOP3.LUT R21, R21, 0xff800000, RZ, 0xc0, !PT ;  /* 0xff80000015157812 */ /* 0x000fe400078ec0ff */
[----:B------:R-:W-:Y:S01]  /*2c80*/  ISETP.GE.U32.AND P0, PT, R11, 0x7f800000, PT ;  /* 0x7f8000000b00780c */ /* 0x000fe20003f06070 */
[----:B------:R-:W-:Y:S01]  /*2c90*/  FFMA.FTZ R20, R20, R27, R20 ;  /* 0x0000001b14147223 */ /* 0x000fe20000010014 */
[----:B------:R-:W-:-:S02]  /*2ca0*/  IADD3 R23, PT, PT, R23, -0x3f400000, RZ ;  /* 0xc0c0000017177810 */ /* 0x000fc40007ffe0ff */
[----:B------:R-:W-:Y:S02]  /*2cb0*/  IADD3 R25, PT, PT, -R21, 0x40800000, RZ ;  /* 0x4080000015197810 */ /* 0x000fe40007ffe1ff */
[----:B------:R-:W-:Y:S02]  /*2cc0*/  LOP3.LUT R23, R23, 0xff800000, RZ, 0xc0, !PT ;  /* 0xff80000017177812 */ /* 0x000fe400078ec0ff */
[----:B------:R-:W-:Y:S01]  /*2cd0*/  IADD3 R18, PT, PT, R16, -R21, RZ ;  /* 0x8000001510127210 */ /* 0x000fe20007ffe0ff */
[-C--:B------:R-:W-:Y:S01]  /*2ce0*/  FFMA.FTZ R25, R25, R6.reuse, -1 ;  /* 0xbf80000019197423 */ /* 0x080fe20000010006 */
[----:B------:R-:W-:Y:S02]  /*2cf0*/  IADD3 R27, PT, PT, -R23, 0x40800000, RZ ;  /* 0x40800000171b7810 */ /* 0x000fe40007ffe1ff */
[----:B------:R-:W-:Y:S01]  /*2d00*/  ISETP.GT.AND P2, PT, R11, -0x40800000, P0 ;  /* 0xbf8000000b00780c */ /* 0x000fe20000744270 */
[----:B------:R-:W-:Y:S01]  /*2d10*/  FADD.FTZ R18, R18, R25 ;  /* 0x0000001912127221 */ /* 0x000fe20000010000 */
[----:B------:R-:W-:Y:S01]  /*2d20*/  I2FP.F32.S32 R3, R3 ;  /* 0x0000000300037245 */ /* 0x000fe20000201400 */
[----:B------:R-:W-:Y:S01]  /*2d30*/  FFMA.FTZ R27, R27, R6, -1 ;  /* 0xbf8000001b1b7423 */ /* 0x000fe20000010006 */
[----:B------:R-:W-:Y:S01]  /*2d40*/  IADD3 R6, PT, PT, R22, -R23, RZ ;  /* 0x8000001716067210 */ /* 0x000fe20007ffe0ff */
[----:B------:R-:W-:Y:S01]  /*2d50*/  FFMA.FTZ R25, R18, -R7, 0.10546888411045074463 ;  /* 0x3dd8001212197423 */ /* 0x000fe20000010807 */
[----:B------:R-:W-:Y:S01]  /*2d60*/  ISETP.GE.U32.AND P3, PT, R16, 0x7f800000, PT ;  /* 0x7f8000001000780c */ /* 0x000fe20003f66070 */
[----:B------:R-:W-:Y:S01]  /*2d70*/  FMUL.FTZ R3, R3, 1.1920928955078125e-07 ;  /* 0x3400000003037820 */ /* 0x000fe20000410000 */
[----:B------:R-:W-:Y:S01]  /*2d80*/  @P5 FSEL R4, R4, -RZ, P6 ;  /* 0x800000ff04045208 */ /* 0x000fe20003000000 */
[----:B------:R-:W-:Y:S01]  /*2d90*/  FADD.FTZ R6, R6, R27 ;  /* 0x0000001b06067221 */ /* 0x000fe20000010000 */
[----:B------:R-:W-:Y:S01]  /*2da0*/  FFMA.FTZ R25, R18, R25, -0.13229703903198242188 ;  /* 0xbe0778e012197423 */ /* 0x000fe20000010019 */
[----:B------:R-:W-:Y:S01]  /*2db0*/  ISETP.GE.U32.AND P1, PT, R14, 0x7f800000, PT ;  /* 0x7f8000000e00780c */ /* 0x000fe20003f26070 */
[----:B------:R-:W-:Y:S01]  /*2dc0*/  FFMA.FTZ R20, R3, 0.69314718246459960938, R20 ;  /* 0x3f31721803147823 */ /* 0x000fe20000010014 */
[----:B------:R-:W-:Y:S01]  /*2dd0*/  FFMA.FTZ R7, R6, -R7, 0.10546888411045074463 ;  /* 0x3dd8001206077423 */ /* 0x000fe20000010807 */
[----:B------:R-:W-:Y:S01]  /*2de0*/  FFMA.FTZ R25, R18, R25, 0.14491446316242218018 ;  /* 0x3e14647512197423 */ /* 0x000fe20000010019 */
[----:B------:R-:W-:Y:S01]  /*2df0*/  ISETP.GE.U32.AND P5, PT, R22, 0x7f800000, PT ;  /* 0x7f8000001600780c */ /* 0x000fe20003fa6070 */
[----:B------:R-:W-:Y:S01]  /*2e00*/  FMUL.FTZ R4, R19, R4 ;  /* 0x0000000413047220 */ /* 0x000fe20000410000 */
[----:B------:R-:W-:Y:S01]  /*2e10*/  FFMA.FTZ R27, R6, R7, -0.13229703903198242188 ;  /* 0xbe0778e0061b7423 */ /* 0x000fe20000010007 */
[----:B------:R-:W-:Y:S01]  /*2e20*/  FFMA.FTZ R25, R18, R25, -0.16641564667224884033 ;  /* 0xbe2a68dd12197423 */ /* 0x000fe20000010019 */
[----:B------:R-:W-:Y:S01]  /*2e30*/  FMUL.FTZ R7, R2, 1.1920928955078125e-07 ;  /* 0x3400000002077820 */ /* 0x000fe20000410000 */
[----:B------:R-:W-:Y:S01]  /*2e40*/  ISETP.GT.AND P6, PT, R16, -0x40800000, P3 ;  /* 0xbf8000001000780c */ /* 0x000fe20001fc4270 */
[----:B------:R-:W-:Y:S01]  /*2e50*/  FFMA.FTZ R27, R6, R27, 0.14491446316242218018 ;  /* 0x3e146475061b7423 */ /* 0x000fe2000001001b */
[----:B------:R-:W-:Y:S01]  /*2e60*/  FFMA.FTZ R25, R18, R25, 0.19988867640495300293 ;  /* 0x3e4caf9e12197423 */ /* 0x000fe20000010019 */
[----:B------:R-:W-:Y:S01]  /*2e70*/  FFMA.FTZ R7, R7, 0.69314718246459960938, R24 ;  /* 0x3f31721807077823 */ /* 0x000fe20000010018 */
[----:B------:R-:W-:Y:S01]  /*2e80*/  @P0 MOV R24, 0x7f800000 ;  /* 0x7f80000000180802 */ /* 0x000fe20000000f00 */
[----:B------:R-:W-:Y:S01]  /*2e90*/  FFMA.FTZ R27, R6, R27, -0.16641564667224884033 ;  /* 0xbe2a68dd061b7423 */ /* 0x000fe2000001001b */
[----:B------:R-:W-:Y:S01]  /*2ea0*/  FFMA.FTZ R25, R18, R25, -0.25000196695327758789 ;  /* 0xbe80004212197423 */ /* 0x000fe20000010019 */
[----:B------:R-:W0:Y:S01]  /*2eb0*/  LDC.64 R2, c[0x0][0x388] ;  /* 0x0000e200ff027b82 */ /* 0x000e220000000a00 */
[----:B------:R-:W-:Y:S01]  /*2ec0*/  I2FP.F32.S32 R21, R21 ;  /* 0x0000001500157245 */ /* 0x000fe20000201400 */
[----:B------:R-:W-:Y:S01]  /*2ed0*/  FFMA.FTZ R27, R6, R27, 0.19988867640495300293 ;  /* 0x3e4caf9e061b7423 */ /* 0x000fe2000001001b */
[----:B------:R-:W-:Y:S01]  /*2ee0*/  FFMA.FTZ R25, R18, R25, 0.33333510160446166992 ;  /* 0x3eaaaae612197423 */ /* 0x000fe20000010019 */
[----:B------:R-:W-:Y:S01]  /*2ef0*/  I2FP.F32.S32 R23, R23 ;  /* 0x0000001700177245 */ /* 0x000fe20000201400 */
[----:B------:R-:W-:Y:S01]  /*2f00*/  @P2 FFMA.FTZ R7, R11, R24, +INF ;  /* 0x7f8000000b072423 */ /* 0x000fe20000010018 */
[----:B------:R-:W-:Y:S01]  /*2f10*/  FFMA.FTZ R27, R6, R27, -0.25000196695327758789 ;  /* 0xbe800042061b7423 */ /* 0x000fe2000001001b */
[----:B------:R-:W-:Y:S01]  /*2f20*/  FFMA.FTZ R25, R18, R25, -0.5 ;  /* 0xbf00000012197423 */ /* 0x000fe20000010019 */
[----:B------:R-:W-:Y:S01]  /*2f30*/  ISETP.GT.AND P4, PT, R14, -0x40800000, P1 ;  /* 0xbf8000000e00780c */ /* 0x000fe20000f84270 */
[----:B------:R-:W-:Y:S01]  /*2f40*/  FMUL.FTZ R21, R21, 1.1920928955078125e-07 ;  /* 0x3400000015157820 */ /* 0x000fe20000410000 */
[----:B------:R-:W-:Y:S01]  /*2f50*/  FFMA.FTZ R27, R6, R27, 0.33333510160446166992 ;  /* 0x3eaaaae6061b7423 */ /* 0x000fe2000001001b */
[----:B------:R-:W-:Y:S01]  /*2f60*/  FMUL.FTZ R25, R18, R25 ;  /* 0x0000001912197220 */ /* 0x000fe20000410000 */
[----:B------:R-:W-:Y:S01]  /*2f70*/  ISETP.GT.AND P2, PT, R22, -0x40800000, P5 ;  /* 0xbf8000001600780c */ /* 0x000fe20002f44270 */
[----:B------:R-:W-:Y:S01]  /*2f80*/  FMUL.FTZ R23, R23, 1.1920928955078125e-07 ;  /* 0x3400000017177820 */ /* 0x000fe20000410000 */
[----:B------:R-:W-:Y:S01]  /*2f90*/  FFMA.FTZ R27, R6, R27, -0.5 ;  /* 0xbf000000061b7423 */ /* 0x000fe2000001001b */
[----:B------:R-:W-:Y:S01]  /*2fa0*/  FFMA.FTZ R18, R18, R25, R18 ;  /* 0x0000001912127223 */ /* 0x000fe20000010012 */
[----:B------:R-:W-:-:S02]  /*2fb0*/  @P3 MOV R25, 0x7f800000 ;  /* 0x7f80000000193802 */ /* 0x000fc40000000f00 */
[----:B------:R-:W-:Y:S01]  /*2fc0*/  FMUL.FTZ R27, R6, R27 ;  /* 0x0000001b061b7220 */ /* 0x000fe20000410000 */
[----:B------:R-:W-:Y:S01]  /*2fd0*/  FFMA.FTZ R21, R21, 0.69314718246459960938, R18 ;  /* 0x3f31721815157823 */ /* 0x000fe20000010012 */
[----:B------:R-:W-:Y:S01]  /*2fe0*/  F2FP.BF16.F32.PACK_AB R15, R4, R15 ;  /* 0x0000000f040f723e */ /* 0x000fe200000010ff */
[----:B------:R-:W-:Y:S01]  /*2ff0*/  @P6 FFMA.FTZ R21, R16, R25, +INF ;  /* 0x7f80000010156423 */ /* 0x000fe20000010019 */
[----:B------:R-:W-:Y:S01]  /*3000*/  FFMA.FTZ R6, R6, R27, R6 ;  /* 0x0000001b06067223 */ /* 0x000fe20000010006 */
[----:B------:R-:W-:Y:S01]  /*3010*/  @P1 MOV R27, 0x7f800000 ;  /* 0x7f800000001b1802 */ /* 0x000fe20000000f00 */
[----:B0-----:R-:W-:Y:S01]  /*3020*/  IMAD.WIDE.U32 R2, R0, 0x2, R2 ;  /* 0x0000000200027825 */ /* 0x001fe200078e0002 */
[----:B------:R-:W-:-:S03]  /*3030*/  @P0 FSETP.NEU.FTZ.AND P6, PT, R11, RZ, PT ;  /* 0x000000ff0b00020b */ /* 0x000fc60003fdd000 */
[----:B------:R-:W-:Y:S01]  /*3040*/  FFMA.FTZ R6, R23, 0.69314718246459960938, R6 ;  /* 0x3f31721817067823 */ /* 0x000fe20000010006 */
[----:B------:R-:W-:Y:S01]  /*3050*/  @P5 MOV R23, 0x7f800000 ;  /* 0x7f80000000175802 */ /* 0x000fe20000000f00 */
[C---:B------:R-:W-:Y:S01]  /*3060*/  @P4 FFMA.FTZ R20, R14.reuse, R27, +INF ;  /* 0x7f8000000e144423 */ /* 0x040fe2000001001b */
[----:B------:R-:W-:Y:S01]  /*3070*/  @P0 FSEL R7, R7, -RZ, P6 ;  /* 0x800000ff07070208 */ /* 0x000fe20003000000 */
[----:B------:R-:W-:Y:S01]  /*3080*/  IMAD.WIDE.U32 R2, R5, 0x8, R2 ;  /* 0x0000000805027825 */ /* 0x000fe200078e0002 */
[----:B------:R-:W-:-:S03]  /*3090*/  @P1 FSETP.NEU.FTZ.AND P4, PT, R14, RZ, PT ;  /* 0x000000ff0e00120b */ /* 0x000fc60003f9d000 */
[----:B------:R-:W-:Y:S01]  /*30a0*/  @P2 FFMA.FTZ R6, R22, R23, +INF ;  /* 0x7f80000016062423 */ /* 0x000fe20000010017 */
[----:B------:R-:W-:Y:S01]  /*30b0*/  @P3 FSETP.NEU.FTZ.AND P2, PT, R16, RZ, PT ;  /* 0x000000ff1000320b */ /* 0x000fe20003f5d000 */
[----:B------:R-:W-:Y:S01]  /*30c0*/  FMUL.FTZ R10, R10, R7 ;  /* 0x000000070a0a7220 */ /* 0x000fe20000410000 */
[----:B------:R-:W-:Y:S02]  /*30d0*/  @P5 FSETP.NEU.FTZ.AND P0, PT, R22, RZ, PT ;  /* 0x000000ff1600520b */ /* 0x000fe40003f1d000 */
[----:B------:R-:W-:Y:S02]  /*30e0*/  @P1 FSEL R20, R20, -RZ, P4 ;  /* 0x800000ff14141208 */ /* 0x000fe40002000000 */
[----:B------:R-:W-:Y:S02]  /*30f0*/  @P3 FSEL R21, R21, -RZ, P2 ;  /* 0x800000ff15153208 */ /* 0x000fe40001000000 */
[----:B------:R-:W-:Y:S01]  /*3100*/  @P5 FSEL R6, R6, -RZ, P0 ;  /* 0x800000ff06065208 */ /* 0x000fe20000000000 */
[----:B------:R-:W-:Y:S01]  /*3110*/  FMUL.FTZ R20, R9, R20 ;  /* 0x0000001409147220 */ /* 0x000fe20000410000 */
[----:B------:R-:W-:Y:S01]  /*3120*/  F2FP.BF16.F32.PACK_AB R14, R17, R12 ;  /* 0x0000000c110e723e */ /* 0x000fe200000010ff */
[----:B------:R-:W-:-:S02]  /*3130*/  FMUL.FTZ R21, R8, R21 ;  /* 0x0000001508157220 */ /* 0x000fc40000410000 */
[----:B------:R-:W-:Y:S02]  /*3140*/  FMUL.FTZ R13, R13, R6 ;  /* 0x000000060d0d7220 */ /* 0x000fe40000410000 */
[----:B------:R-:W-:Y:S01]  /*3150*/  STG.E.64 desc[UR4][R2.64], R14 ;  /* 0x0000000e02007986 */ /* 0x000fe2000c101b04 */
[----:B------:R-:W-:Y:S02]  /*3160*/  F2FP.BF16.F32.PACK_AB R12, R21, R10 ;  /* 0x0000000a150c723e */ /* 0x000fe400000010ff */
[----:B------:R-:W-:-:S05]  /*3170*/  F2FP.BF16.F32.PACK_AB R13, R13, R20 ;  /* 0x000000140d0d723e */ /* 0x000fca00000010ff */
[----:B------:R-:W-:Y:S01]  /*3180*/  STG.E.64 desc[UR4][R2.64+0x400], R12 ;  /* 0x0004000c02007986 */ /* 0x000fe2000c101b04 */
[----:B------:R-:W-:Y:S05]  /*3190*/  EXIT ;  /* 0x000000000000794d */ /* 0x000fea0003800000 */
.L_x_650:
        /* <DEDUP_REMOVED lines=14> */
.L_x_3116:


//--------------------- .text._ZN2at6native29vectorized_elementwise_kernelILi8EZZZNS0_17atanh_kernel_cudaERNS_18TensorIteratorBaseEENKUlvE0_clEvENKUlvE2_clEvEUlN3c108BFloat16EE_St5arrayIPcLm2EEEEviT0_T1_ --------------------------
	.section	.text._ZN2at6native29vectorized_elementwise_kernelILi8EZZZNS0_17atanh_kernel_cudaERNS_18TensorIteratorBaseEENKUlvE0_clEvENKUlvE2_clEvEUlN3c108BFloat16EE_St5arrayIPcLm2EEEEviT0_T1_,"ax",@progbits
	.align	128
        .global         _ZN2at6native29vectorized_elementwise_kernelILi8EZZZNS0_17atanh_kernel_cudaERNS_18TensorIteratorBaseEENKUlvE0_clEvENKUlvE2_clEvEUlN3c108BFloat16EE_St5arrayIPcLm2EEEEviT0_T1_
        .type           _ZN2at6native29vectorized_elementwise_kernelILi8EZZZNS0_17atanh_kernel_cudaERNS_18TensorIteratorBaseEENKUlvE0_clEvENKUlvE2_clEvEUlN3c108BFloat16EE_St5arrayIPcLm2EEEEviT0_T1_,@function
        .size           _ZN2at6native29vectorized_elementwise_kernelILi8EZZZNS0_17atanh_kernel_cudaERNS_18TensorIteratorBaseEENKUlvE0_clEvENKUlvE2_clEvEUlN3c108BFloat16EE_St5arrayIPcLm2EEEEviT0_T1_,(.L_x_3117 - _ZN2at6native29vectorized_elementwise_kernelILi8EZZZNS0_17atanh_kernel_cudaERNS_18TensorIteratorBaseEENKUlvE0_clEvENKUlvE2_clEvEUlN3c108BFloat16EE_St5arrayIPcLm2EEEEviT0_T1_)
        .other          _ZN2at6native29vectorized_elementwise_kernelILi8EZZZNS0_17atanh_kernel_cudaERNS_18TensorIteratorBaseEENKUlvE0_clEvENKUlvE2_clEvEUlN3c108BFloat16EE_St5arrayIPcLm2EEEEviT0_T1_,@"STO_CUDA_ENTRY STV_DEFAULT"
_ZN2at6native29vectorized_elementwise_kernelILi8EZZZNS0_17atanh_kernel_cudaERNS_18TensorIteratorBaseEENKUlvE0_clEvENKUlvE2_clEvEUlN3c108BFloat16EE_St5arrayIPcLm2EEEEviT0_T1_:
.text._ZN2at6native29vectorized_elementwise_kernelILi8EZZZNS0_17atanh_kernel_cudaERNS_18TensorIteratorBaseEENKUlvE0_clEvENKUlvE2_clEvEUlN3c108BFloat16EE_St5arrayIPcLm2EEEEviT0_T1_:
        /* <DEDUP_REMOVED lines=117> */
.L_x_653:
[----:B------:R-:W-:Y:S05]  /*0750*/  BSYNC.RECONVERGENT B0 ;  /* 0x0000000000007941 */ /* 0x000fea0003800200 */
.L_x_652:
        /* <DEDUP_REMOVED lines=45> */
.L_x_655:
[----:B------:R-:W-:Y:S05]  /*0a30*/  BSYNC.RECONVERGENT B0 ;  /* 0x0000000000007941 */ /* 0x000fea0003800200 */
.L_x_654:
        /* <DEDUP_REMOVED lines=44> */
.L_x_657:
[----:B------:R-:W-:Y:S05]  /*0d00*/  BSYNC.RECONVERGENT B0 ;  /* 0x0000000000007941 */ /* 0x000fea0003800200 */
.L_x_656:
        /* <DEDUP_REMOVED lines=45> */
.L_x_659:
[----:B------:R-:W-:Y:S05]  /*0fe0*/  BSYNC.RECONVERGENT B0 ;  /* 0x0000000000007941 */ /* 0x000fea0003800200 */
.L_x_658:
        /* <DEDUP_REMOVED lines=42> */
.L_x_661:
[----:B------:R-:W-:Y:S05]  /*1290*/  BSYNC.RECONVERGENT B0 ;  /* 0x0000000000007941 */ /* 0x000fea0003800200 */
.L_x_660:
        /* <DEDUP_REMOVED lines=42> */
.L_x_663:
[----:B------:R-:W-:Y:S05]  /*1540*/  BSYNC.RECONVERGENT B0 ;  /* 0x0000000000007941 */ /* 0x000fea0003800200 */
.L_x_662:
        /* <DEDUP_REMOVED lines=42> */
.L_x_665:
[----:B------:R-:W-:Y:S05]  /*17f0*/  BSYNC.RECONVERGENT B0 ;  /* 0x0000000000007941 */ /* 0x000fea0003800200 */
.L_x_664:
        /* <DEDUP_REMOVED lines=42> */
.L_x_667:
[----:B------:R-:W-:Y:S05]  /*1aa0*/  BSYNC.RECONVERGENT B0 ;  /* 0x0000000000007941 */ /* 0x000fea0003800200 */
.L_x_666:
        /* <DEDUP_REMOVED lines=18> */
.L_x_670:
[----:B------:R-:W-:-:S13]  /*1bd0*/  ISETP.GE.U32.AND P0, PT, R3, R0, PT ;  /* 0x000000000300720c */ /* 0x000fda0003f06070 */
[----:B------:R-:W-:Y:S05]  /*1be0*/  @P0 BRA `(.L_x_672) ;  /* 0x0000000000300947 */ /* 0x000fea0003800000 */
[----:B0-----:R-:W0:Y:S01]  /*1bf0*/  LDC.64 R4, c[0x0][0x388] ;  /* 0x0000e200ff047b82 */ /* 0x001e220000000a00 */
[----:B------:R-:W-:Y:S02]  /*1c00*/  IADD3 R7, PT, PT, R2, R3, RZ ;  /* 0x0000000302077210 */ /* 0x000fe40007ffe0ff */
[----:B------:R-:W-:-:S03]  /*1c10*/  IADD3 R3, PT, PT, R3, 0x80, RZ ;  /* 0x0000008003037810 */ /* 0x000fc60007ffe0ff */
[----:B0-----:R-:W-:-:S05]  /*1c20*/  IMAD.WIDE.U32 R4, R7, 0x2, R4 ;  /* 0x0000000207047825 */ /* 0x001fca00078e0004 */
[----:B------:R1:W-:Y:S02]  /*1c30*/  STG.E.U16 desc[UR4][R4.64], R10 ;  /* 0x0000000a04007986 */ /* 0x0003e4000c101504 */
.L_x_671:
[----:B------:R-:W-:-:S13]  /*1c40*/  ISETP.GE.U32.AND P0, PT, R3, R0, PT ;  /* 0x000000000300720c */ /* 0x000fda0003f06070 */
[----:B------:R-:W-:Y:S05]  /*1c50*/  @P0 BRA `(.L_x_673) ;  /* 0x0000000000340947 */ /* 0x000fea0003800000 */
[----:B01----:R-:W0:Y:S01]  /*1c60*/  LDC.64 R4, c[0x0][0x388] ;  /* 0x0000e200ff047b82 */ /* 0x003e220000000a00 */
[----:B------:R-:W-:Y:S02]  /*1c70*/  IADD3 R7, PT, PT, R2, R3, RZ ;  /* 0x0000000302077210 */ /* 0x000fe40007ffe0ff */
[----:B------:R-:W-:-:S03]  /*1c80*/  IADD3 R3, PT, PT, R3, 0x80, RZ ;  /* 0x0000008003037810 */ /* 0x000fc60007ffe0ff */
[----:B0-----:R-:W-:-:S05]  /*1c90*/  IMAD.WIDE.U32 R4, R7, 0x2, R4 ;  /* 0x0000000207047825 */ /* 0x001fca00078e0004 */
[----:B------:R1:W-:Y:S02]  /*1ca0*/  STG.E.U16 desc[UR4][R4.64], R11 ;  /* 0x0000000b04007986 */ /* 0x0003e4000c101504 */
.L_x_672:
        /* <DEDUP_REMOVED lines=8> */
.L_x_673:
[----:B------:R-:W-:Y:S05]  /*1d30*/  BSYNC.RELIABLE B1 ;  /* 0x0000000000017941 */ /* 0x000fea0003800100 */
.L_x_669:
[----:B------:R-:W-:-:S13]  /*1d40*/  ISETP.GE.U32.AND P0, PT, R3, R0, PT ;  /* 0x000000000300720c */ /* 0x000fda0003f06070 */
[----:B012---:R-:W0:Y:S01]  /*1d50*/  @!P0 LDC.64 R4, c[0x0][0x388] ;  /* 0x0000e200ff048b82 */ /* 0x007e220000000a00 */
[----:B------:R-:W-:Y:S02]  /*1d60*/  @!P0 IADD3 R7, PT, PT, R2, R3, RZ ;  /* 0x0000000302078210 */ /* 0x000fe40007ffe0ff */
[----:B------:R-:W-:-:S03]  /*1d70*/  @!P0 IADD3 R3, PT, PT, R3, 0x80, RZ ;  /* 0x0000008003038810 */ /* 0x000fc60007ffe0ff */
[----:B0-----:R-:W-:-:S05]  /*1d80*/  @!P0 IMAD.WIDE.U32 R4, R7, 0x2, R4 ;  /* 0x0000000207048825 */ /* 0x001fca00078e0004 */
[----:B------:R2:W-:Y:S02]  /*1d90*/  @!P0 STG.E.U16 desc[UR4][R4.64], R13 ;  /* 0x0000000d04008986 */ /* 0x0005e4000c101504 */
.L_x_674:
[----:B------:R-:W-:Y:S05]  /*1da0*/  BSYNC.RECONVERGENT B0 ;  /* 0x0000000000007941 */ /* 0x000fea0003800200 */
.L_x_668:
        /* <DEDUP_REMOVED lines=8> */
.L_x_651:
[----:B------:R-:W0:Y:S01]  /*1e30*/  S2R R0, SR_TID.X ;  /* 0x0000000000007919 */ /* 0x000e220000002100 */
[----:B------:R-:W1:Y:S02]  /*1e40*/  LDC.64 R4, c[0x0][0x390] ;  /* 0x0000e400ff047b82 */ /* 0x000e640000000a00 */
[----:B-1----:R-:W-:-:S04]  /*1e50*/  IMAD.WIDE.U32 R4, R2, 0x2, R4 ;  /* 0x0000000202047825 */ /* 0x002fc800078e0004 */
[----:B0-----:R-:W-:-:S06]  /*1e60*/  IMAD.WIDE.U32 R4, R0, 0x10, R4 ;  /* 0x0000001000047825 */ /* 0x001fcc00078e0004 */
[----:B------:R-:W2:Y:S02]  /*1e70*/  LDG.E.128 R4, desc[UR4][R4.64] ;  /* 0x0000000404047981 */ /* 0x000ea4000c1e1d00 */
[----:B--2---:R-:W-:Y:S02]  /*1e80*/  SHF.L.U32 R8, R4, 0x10, RZ ;  /* 0x0000001004087819 */ /* 0x004fe400000006ff */
[C---:B------:R-:W-:Y:S02]  /*1e90*/  SHF.L.U32 R3, R5.reuse, 0x10, RZ ;  /* 0x0000001005037819 */ /* 0x040fe400000006ff */
[C---:B------:R-:W-:Y:S01]  /*1ea0*/  FSETP.GT.FTZ.AND P0, PT, |R8|.reuse, 8.50705917302346158658e+37, PT ;  /* 0x7e8000000800780b */ /* 0x040fe20003f14200 */
[----:B------:R-:W-:Y:S01]  /*1eb0*/  FADD.FTZ R9, |R8|, -RZ ;  /* 0x800000ff08097221 */ /* 0x000fe20000010200 */
[----:B------:R-:W-:Y:S01]  /*1ec0*/  PRMT R18, R5, 0x7632, R18 ;  /* 0x0000763205127816 */ /* 0x000fe20000000012 */
[----:B------:R-:W-:Y:S01]  /*1ed0*/  FADD.FTZ R10, |R3|, -RZ ;  /* 0x800000ff030a7221 */ /* 0x000fe20000010200 */
[----:B------:R-:W-:Y:S01]  /*1ee0*/  SHF.L.U32 R21, R6, 0x10, RZ ;  /* 0x0000001006157819 */ /* 0x000fe200000006ff */
[----:B------:R-:W-:-:S02]  /*1ef0*/  FADD.FTZ R9, -R9, 1 ;  /* 0x3f80000009097421 */ /* 0x000fc40000010100 */
[----:B------:R-:W-:Y:S01]  /*1f00*/  FADD.FTZ R13, -R10, 1 ;  /* 0x3f8000000a0d7421 */ /* 0x000fe20000010100 */
[----:B------:R-:W-:Y:S01]  /*1f10*/  PRMT R10, R4, 0x7632, R10 ;  /* 0x00007632040a7816 */ /* 0x000fe2000000000a */
[----:B------:R-:W-:Y:S02]  /*1f20*/  FADD.FTZ R19, |R21|, -RZ ;  /* 0x800000ff15137221 */ /* 0x000fe40000010200 */
[----:B------:R-:W0:Y:S01]  /*1f30*/  MUFU.RCP R9, R9 ;  /* 0x0000000900097308 */ /* 0x000e220000001000 */
[----:B------:R-:W-:Y:S01]  /*1f40*/  SHF.L.U32 R10, R10, 0x10, RZ ;  /* 0x000000100a0a7819 */ /* 0x000fe200000006ff */
[----:B------:R-:W-:-:S04]  /*1f50*/  FADD.FTZ R19, -R19, 1 ;  /* 0x3f80000013137421 */ /* 0x000fc80000010100 */
[----:B------:R-:W-:Y:S02]  /*1f60*/  FADD.FTZ R4, |R10|, -RZ ;  /* 0x800000ff0a047221 */ /* 0x000fe40000010200 */
[----:B------:R-:W1:Y:S02]  /*1f70*/  MUFU.RCP R13, R13 ;  /* 0x0000000d000d7308 */ /* 0x000e640000001000 */
[----:B------:R-:W-:-:S06]  /*1f80*/  FADD.FTZ R12, -R4, 1 ;  /* 0x3f800000040c7421 */ /* 0x000fcc0000010100 */
[----:B------:R-:W2:Y:S01]  /*1f90*/  MUFU.RCP R12, R12 ;  /* 0x0000000c000c7308 */ /* 0x000ea20000001000 */
[----:B0-----:R-:W-:-:S04]  /*1fa0*/  FADD.FTZ R11, R9, R9 ;  /* 0x00000009090b7221 */ /* 0x001fc80000010000 */
[----:B------:R-:W-:Y:S01]  /*1fb0*/  FMUL.FTZ R11, |R8|, R11 ;  /* 0x0000000b080b7220 */ /* 0x000fe20000410200 */
[----:B-1----:R-:W-:-:S04]  /*1fc0*/  FADD.FTZ R4, R13, R13 ;  /* 0x0000000d0d047221 */ /* 0x002fc80000010000 */
[----:B------:R-:W-:Y:S01]  /*1fd0*/  FSEL R20, R11, -2, !P0 ;  /* 0xc00000000b147808 */ /* 0x000fe20004000000 */
[----:B------:R-:W-:Y:S01]  /*1fe0*/  HFMA2 R11, -RZ, RZ, 1.625, 0 ;  /* 0x3e800000ff0b7431 */ /* 0x000fe200000001ff */
[C---:B------:R-:W-:Y:S01]  /*1ff0*/  FSETP.GT.FTZ.AND P0, PT, |R3|.reuse, 8.50705917302346158658e+37, PT ;  /* 0x7e8000000300780b */ /* 0x040fe20003f14200 */
[----:B------:R-:W-:Y:S01]  /*2000*/  FMUL.FTZ R9, |R3|, R4 ;  /* 0x0000000403097220 */ /* 0x000fe20000410200 */
[C---:B------:R-:W-:Y:S01]  /*2010*/  ISETP.GE.U32.AND P3, PT, R20.reuse, 0x7f800000, PT ;  /* 0x7f8000001400780c */ /* 0x040fe20003f66070 */
[----:B------:R-:W-:Y:S01]  /*2020*/  FADD.FTZ.RZ R4, R20, 1 ;  /* 0x3f80000014047421 */ /* 0x000fe2000001c000 */
[----:B--2---:R-:W-:Y:S02]  /*2030*/  FADD.FTZ R15, R12, R12 ;  /* 0x0000000c0c0f7221 */ /* 0x004fe40000010000 */
[----:B------:R-:W-:Y:S02]  /*2040*/  FSEL R9, R9, -2, !P0 ;  /* 0xc000000009097808 */ /* 0x000fe40004000000 */
[----:B------:R-:W-:Y:S01]  /*2050*/  IADD3 R4, PT, PT, R4, -0x3f400000, RZ ;  /* 0xc0c0000004047810 */ /* 0x000fe20007ffe0ff */
[C---:B------:R-:W-:Y:S01]  /*2060*/  FMUL.FTZ R22, |R10|.reuse, R15 ;  /* 0x0000000f0a167220 */ /* 0x040fe20000410200 */
[----:B------:R-:W-:Y:S01]  /*2070*/  FSETP.GT.FTZ.AND P0, PT, |R10|, 8.50705917302346158658e+37, PT ;  /* 0x7e8000000a00780b */ /* 0x000fe20003f14200 */
[----:B------:R-:W-:Y:S01]  /*2080*/  FADD.FTZ.RZ R14, R9, 1 ;  /* 0x3f800000090e7421 */ /* 0x000fe2000001c000 */
[----:B------:R-:W-:-:S02]  /*2090*/  LOP3.LUT R13, R4, 0xff800000, RZ, 0xc0, !PT ;  /* 0xff800000040d7812 */ /* 0x000fc400078ec0ff */
[----:B------:R-:W-:Y:S02]  /*20a0*/  FSEL R22, R22, -2, !P0 ;  /* 0xc000000016167808 */ /* 0x000fe40004000000 */
[----:B------:R-:W-:Y:S02]  /*20b0*/  IADD3 R12, PT, PT, R14, -0x3f400000, RZ ;  /* 0xc0c000000e0c7810 */ /* 0x000fe40007ffe0ff */
[----:B------:R-:W-:Y:S01]  /*20c0*/  IADD3 R4, PT, PT, -R13, 0x40800000, RZ ;  /* 0x408000000d047810 */ /* 0x000fe20007ffe1ff */
[----:B------:R-:W-:Y:S01]  /*20d0*/  FADD.FTZ.RZ R5, R22, 1 ;  /* 0x3f80000016057421 */ /* 0x000fe2000001c000 */
[----:B------:R-:W-:Y:S02]  /*20e0*/  LOP3.LUT R12, R12, 0xff800000, RZ, 0xc0, !PT ;  /* 0xff8000000c0c7812 */ /* 0x000fe400078ec0ff */
[----:B------:R-:W-:Y:S01]  /*20f0*/  IADD3 R15, PT, PT, R20, -R13, RZ ;  /* 0x8000000d140f7210 */ /* 0x000fe20007ffe0ff */
[----:B------:R-:W-:Y:S01]  /*2100*/  FFMA.FTZ R14, R4, R11, -1 ;  /* 0xbf800000040e7423 */ /* 0x000fe2000001000b */
[----:B------:R-:W-:-:S02]  /*2110*/  IADD3 R16, PT, PT, -R12, 0x40800000, RZ ;  /* 0x408000000c107810 */ /* 0x000fc40007ffe1ff */
[----:B------:R-:W-:Y:S01]  /*2120*/  MOV R4, 0x3d39bf78 ;  /* 0x3d39bf7800047802 */ /* 0x000fe20000000f00 */
[----:B------:R-:W-:Y:S01]  /*2130*/  FADD.FTZ R15, R15, R14 ;  /* 0x0000000e0f0f7221 */ /* 0x000fe20000010000 */
[----:B------:R-:W-:Y:S01]  /*2140*/  IADD3 R17, PT, PT, R9, -R12, RZ ;  /* 0x8000000c09117210 */ /* 0x000fe20007ffe0ff */
[----:B------:R-:W-:Y:S01]  /*2150*/  FFMA.FTZ R16, R16, R11, -1 ;  /* 0xbf80000010107423 */ /* 0x000fe2000001000b */
[----:B------:R-:W-:Y:S01]  /*2160*/  IADD3 R5, PT, PT, R5, -0x3f400000, RZ ;  /* 0xc0c0000005057810 */ /* 0x000fe20007ffe0ff */
[----:B------:R-:W-:Y:S01]  /*2170*/  FFMA.FTZ R14, R15, -R4, 0.10546888411045074463 ;  /* 0x3dd800120f0e7423 */ /* 0x000fe20000010804 */
[----:B------:R-:W-:Y:S01]  /*2180*/  FSETP.GT.FTZ.AND P0, PT, |R21|, 8.50705917302346158658e+37, PT ;  /* 0x7e8000001500780b */ /* 0x000fe20003f14200 */
[----:B------:R-:W-:Y:S01]  /*2190*/  FADD.FTZ R17, R17, R16 ;  /* 0x0000001011117221 */ /* 0x000fe20000010000 */
[----:B------:R-:W-:Y:S01]  /*21a0*/  SHF.L.U32 R16, R18, 0x10, RZ ;  /* 0x0000001012107819 */ /* 0x000fe200000006ff */
[----:B------:R-:W-:Y:S01]  /*21b0*/  FFMA.FTZ R14, R15, R14, -0.13229703903198242188 ;  /* 0xbe0778e00f0e7423 */ /* 0x000fe2000001000e */
[----:B------:R-:W-:Y:S01]  /*21c0*/  LOP3.LUT R5, R5, 0xff800000, RZ, 0xc0, !PT ;  /* 0xff80000005057812 */ /* 0x000fe200078ec0ff */
[----:B------:R-:W-:Y:S01]  /*21d0*/  FFMA.FTZ R18, R17, -R4, 0.10546888411045074463 ;  /* 0x3dd8001211127423 */ /* 0x000fe20000010804 */
[----:B------:R-:W-:Y:S01]  /*21e0*/  I2FP.F32.S32 R13, R13 ;  /* 0x0000000d000d7245 */ /* 0x000fe20000201400 */
[----:B------:R-:W-:Y:S01]  /*21f0*/  FFMA.FTZ R14, R15, R14, 0.14491446316242218018 ;  /* 0x3e1464750f0e7423 */ /* 0x000fe2000001000e */
[----:B------:R-:W-:Y:S01]  /*2200*/  IADD3 R25, PT, PT, R22, -R5, RZ ;  /* 0x8000000516197210 */ /* 0x000fe20007ffe0ff */
[----:B------:R-:W-:Y:S01]  /*2210*/  FFMA.FTZ R26, R17, R18, -0.13229703903198242188 ;  /* 0xbe0778e0111a7423 */ /* 0x000fe20000010012 */
[----:B------:R-:W-:Y:S01]  /*2220*/  FADD.FTZ R18, |R16|, -RZ ;  /* 0x800000ff10127221 */ /* 0x000fe20000010200 */
[----:B------:R-:W-:Y:S01]  /*2230*/  FFMA.FTZ R14, R15, R14, -0.16641564667224884033 ;  /* 0xbe2a68dd0f0e7423 */ /* 0x000fe2000001000e */
[----:B------:R-:W-:Y:S01]  /*2240*/  ISETP.GT.AND P5, PT, R20, -0x40800000, P3 ;  /* 0xbf8000001400780c */ /* 0x000fe20001fa4270 */
[----:B------:R-:W-:Y:S01]  /*2250*/  FFMA.FTZ R28, R17, R26, 0.14491446316242218018 ;  /* 0x3e146475111c7423 */ /* 0x000fe2000001001a */
[----:B------:R-:W-:Y:S01]  /*2260*/  IADD3 R26, PT, PT, -R5, 0x40800000, RZ ;  /* 0x40800000051a7810 */ /* 0x000fe20007ffe1ff */
[----:B------:R-:W-:Y:S01]  /*2270*/  FFMA.FTZ R24, R15, R14, 0.19988867640495300293 ;  /* 0x3e4caf9e0f187423 */ /* 0x000fe2000001000e */
[----:B------:R-:W-:Y:S01]  /*2280*/  FADD.FTZ R18, -R18, 1 ;  /* 0x3f80000012127421 */ /* 0x000fe20000010100 */
[----:B------:R-:W-:Y:S01]  /*2290*/  FFMA.FTZ R28, R17, R28, -0.16641564667224884033 ;  /* 0xbe2a68dd111c7423 */ /* 0x000fe2000001001c */
[----:B------:R-:W0:Y:S01]  /*22a0*/  MUFU.RCP R14, R19 ;  /* 0x00000013000e7308 */ /* 0x000e220000001000 */
[----:B------:R-:W-:Y:S01]  /*22b0*/  FFMA.FTZ R26, R26, R11, -1 ;  /* 0xbf8000001a1a7423 */ /* 0x000fe2000001000b */
[----:B------:R-:W-:Y:S01]  /*22c0*/  FFMA.FTZ R24, R15, R24, -0.25000196695327758789 ;  /* 0xbe8000420f187423 */ /* 0x000fe20000010018 */
[----:B------:R-:W-:Y:S01]  /*22d0*/  FFMA.FTZ R28, R17, R28, 0.19988867640495300293 ;  /* 0x3e4caf9e111c7423 */ /* 0x000fe2000001001c */
[----:B------:R-:W-:Y:S01]  /*22e0*/  ISETP.GE.U32.AND P1, PT, R9, 0x7f800000, PT ;  /* 0x7f8000000900780c */ /* 0x000fe20003f26070 */
[----:B------:R-:W-:Y:S01]  /*22f0*/  FADD.FTZ R25, R25, R26 ;  /* 0x0000001a19197221 */ /* 0x000fe20000010000 */
[----:B------:R-:W-:Y:S01]  /*2300*/  FFMA.FTZ R24, R15, R24, 0.33333510160446166992 ;  /* 0x3eaaaae60f187423 */ /* 0x000fe20000010018 */
[----:B------:R-:W-:Y:S01]  /*2310*/  FFMA.FTZ R28, R17, R28, -0.25000196695327758789 ;  /* 0xbe800042111c7423 */ /* 0x000fe2000001001c */
[----:B------:R-:W1:Y:S01]  /*2320*/  MUFU.RCP R18, R18 ;  /* 0x0000001200127308 */ /* 0x000e620000001000 */
[----:B------:R-:W-:Y:S01]  /*2330*/  FFMA.FTZ R26, R25, -R4, 0.10546888411045074463 ;  /* 0x3dd80012191a7423 */ /* 0x000fe20000010804 */
[----:B------:R-:W-:Y:S01]  /*2340*/  FFMA.FTZ R24, R15, R24, -0.5 ;  /* 0xbf0000000f187423 */ /* 0x000fe20000010018 */
[----:B------:R-:W-:Y:S01]  /*2350*/  FFMA.FTZ R28, R17, R28, 0.33333510160446166992 ;  /* 0x3eaaaae6111c7423 */ /* 0x000fe2000001001c */
[----:B------:R-:W-:Y:S01]  /*2360*/  ISETP.GE.U32.AND P4, PT, R22, 0x7f800000, PT ;  /* 0x7f8000001600780c */ /* 0x000fe20003f86070 */
[----:B------:R-:W-:Y:S01]  /*2370*/  FFMA.FTZ R26, R25, R26, -0.13229703903198242188 ;  /* 0xbe0778e0191a7423 */ /* 0x000fe2000001001a */
[----:B------:R-:W-:Y:S01]  /*2380*/  FMUL.FTZ R24, R15, R24 ;  /* 0x000000180f187220 */ /* 0x000fe20000410000 */
[----:B------:R-:W-:Y:S01]  /*2390*/  FFMA.FTZ R28, R17, R28, -0.5 ;  /* 0xbf000000111c7423 */ /* 0x000fe2000001001c */
[----:B------:R-:W-:Y:S01]  /*23a0*/  ISETP.GT.AND P6, PT, R9, -0x40800000, P1 ;  /* 0xbf8000000900780c */ /* 0x000fe20000fc4270 */
[----:B0-----:R-:W-:Y:S01]  /*23b0*/  FADD.FTZ R14, R14, R14 ;  /* 0x0000000e0e0e7221 */ /* 0x001fe20000010000 */
[----:B------:R-:W-:Y:S01]  /*23c0*/  FFMA.FTZ R26, R25, R26, 0.14491446316242218018 ;  /* 0x3e146475191a7423 */ /* 0x000fe2000001001a */
[----:B------:R-:W-:Y:S01]  /*23d0*/  FMUL.FTZ R28, R17, R28 ;  /* 0x0000001c111c7220 */ /* 0x000fe20000410000 */
[----:B------:R-:W-:Y:S01]  /*23e0*/  FFMA.FTZ R19, R15, R24, R15 ;  /* 0x000000180f137223 */ /* 0x000fe2000001000f */
[----:B------:R-:W-:Y:S01]  /*23f0*/  FMUL.FTZ R14, |R21|, R14 ;  /* 0x0000000e150e7220 */ /* 0x000fe20000410200 */
[----:B------:R-:W-:Y:S01]  /*2400*/  FFMA.FTZ R26, R25, R26, -0.16641564667224884033 ;  /* 0xbe2a68dd191a7423 */ /* 0x000fe2000001001a */
[----:B------:R-:W-:Y:S01]  /*2410*/  FFMA.FTZ R15, R17, R28, R17 ;  /* 0x0000001c110f7223 */ /* 0x000fe20000010011 */
[----:B------:R-:W-:Y:S01]  /*2420*/  ISETP.GT.AND P2, PT, R22, -0x40800000, P4 ;  /* 0xbf8000001600780c */ /* 0x000fe20002744270 */
[----:B-1----:R-:W-:Y:S01]  /*2430*/  FADD.FTZ R17, R18, R18 ;  /* 0x0000001212117221 */ /* 0x002fe20000010000 */
[----:B------:R-:W-:Y:S01]  /*2440*/  FSEL R18, R14, -2, !P0 ;  /* 0xc00000000e127808 */ /* 0x000fe20004000000 */
[----:B------:R-:W-:Y:S01]  /*2450*/  FFMA.FTZ R26, R25, R26, 0.19988867640495300293 ;  /* 0x3e4caf9e191a7423 */ /* 0x000fe2000001001a */
[C---:B------:R-:W-:Y:S01]  /*2460*/  FSETP.GT.FTZ.AND P0, PT, |R16|.reuse, 8.50705917302346158658e+37, PT ;  /* 0x7e8000001000780b */ /* 0x040fe20003f14200 */
[----:B------:R-:W-:Y:S01]  /*2470*/  FMUL.FTZ R17, |R16|, R17 ;  /* 0x0000001110117220 */ /* 0x000fe20000410200 */
[----:B------:R-:W-:Y:S01]  /*2480*/  FMUL.FTZ R14, R13, 1.1920928955078125e-07 ;  /* 0x340000000d0e7820 */ /* 0x000fe20000410000 */
[----:B------:R-:W-:Y:S01]  /*2490*/  FADD.FTZ.RZ R23, R18, 1 ;  /* 0x3f80000012177421 */ /* 0x000fe2000001c000 */
[----:B------:R-:W-:-:S02]  /*24a0*/  FFMA.FTZ R26, R25, R26, -0.25000196695327758789 ;  /* 0xbe800042191a7423 */ /* 0x000fc4000001001a */
[----:B------:R-:W-:Y:S01]  /*24b0*/  FSEL R17, R17, -2, !P0 ;  /* 0xc000000011117808 */ /* 0x000fe20004000000 */
[----:B------:R-:W-:Y:S01]  /*24c0*/  FFMA.FTZ R13, R14, 0.69314718246459960938, R19 ;  /* 0x3f3172180e0d7823 */ /* 0x000fe20000010013 */
[----:B------:R-:W-:Y:S01]  /*24d0*/  FFMA.FTZ R26, R25, R26, 0.33333510160446166992 ;  /* 0x3eaaaae6191a7423 */ /* 0x000fe2000001001a */
[----:B------:R-:W-:Y:S02]  /*24e0*/  IADD3 R23, PT, PT, R23, -0x3f400000, RZ ;  /* 0xc0c0000017177810 */ /* 0x000fe40007ffe0ff */
[----:B------:R-:W-:Y:S01]  /*24f0*/  FADD.FTZ.RZ R14, R17, 1 ;  /* 0x3f800000110e7421 */ /* 0x000fe2000001c000 */
[----:B------:R-:W-:Y:S01]  /*2500*/  FFMA.FTZ R26, R25, R26, -0.5 ;  /* 0xbf000000191a7423 */ /* 0x000fe2000001001a */
[----:B------:R-:W-:Y:S02]  /*2510*/  LOP3.LUT R23, R23, 0xff800000, RZ, 0xc0, !PT ;  /* 0xff80000017177812 */ /* 0x000fe400078ec0ff */
[----:B------:R-:W-:Y:S01]  /*2520*/  ISETP.GE.U32.AND P0, PT, R17, 0x7f800000, PT ;  /* 0x7f8000001100780c */ /* 0x000fe20003f06070 */
[----:B------:R-:W-:Y:S01]  /*2530*/  FMUL.FTZ R26, R25, R26 ;  /* 0x0000001a191a7220 */ /* 0x000fe20000410000 */
[----:B------:R-:W-:-:S02]  /*2540*/  IADD3 R14, PT, PT, R14, -0x3f400000, RZ ;  /* 0xc0c000000e0e7810 */ /* 0x000fc40007ffe0ff */
[----:B------:R-:W-:Y:S01]  /*2550*/  IADD3 R24, PT, PT, -R23, 0x40800000, RZ ;  /* 0x4080000017187810 */ /* 0x000fe20007ffe1ff */
[----:B------:R-:W-:Y:S01]  /*2560*/  FFMA.FTZ R25, R25, R26, R25 ;  /* 0x0000001a19197223 */ /* 0x000fe20000010019 */
[----:B------:R-:W-:Y:S02]  /*2570*/  LOP3.LUT R14, R14, 0xff800000, RZ, 0xc0, !PT ;  /* 0xff8000000e0e7812 */ /* 0x000fe400078ec0ff */
[----:B------:R-:W-:Y:S01]  /*2580*/  IADD3 R27, PT, PT, R18, -R23, RZ ;  /* 0x80000017121b7210 */ /* 0x000fe20007ffe0ff */
[----:B------:R-:W-:Y:S01]  /*2590*/  FFMA.FTZ R26, R24, R11, -1 ;  /* 0xbf800000181a7423 */ /* 0x000fe2000001000b */
[----:B------:R-:W-:Y:S02]  /*25a0*/  IADD3 R24, PT, PT, -R14, 0x40800000, RZ ;  /* 0x408000000e187810 */ /* 0x000fe40007ffe1ff */
[----:B------:R-:W-:Y:S01]  /*25b0*/  IADD3 R19, PT, PT, R17, -R14, RZ ;  /* 0x8000000e11137210 */ /* 0x000fe20007ffe0ff */
[----:B------:R-:W-:Y:S01]  /*25c0*/  FADD.FTZ R27, R27, R26 ;  /* 0x0000001a1b1b7221 */ /* 0x000fe20000010000 */
[----:B------:R-:W-:Y:S01]  /*25d0*/  I2FP.F32.S32 R23, R23 ;  /* 0x0000001700177245 */ /* 0x000fe20000201400 */
[----:B------:R-:W-:-:S04]  /*25e0*/  FFMA.FTZ R24, R24, R11, -1 ;  /* 0xbf80000018187423 */ /* 0x000fc8000001000b */
[----:B------:R-:W-:Y:S01]  /*25f0*/  FADD.FTZ R19, R19, R24 ;  /* 0x0000001813137221 */ /* 0x000fe20000010000 */
[----:B------:R-:W-:Y:S01]  /*2600*/  FFMA.FTZ R24, R27, -R4, 0.10546888411045074463 ;  /* 0x3dd800121b187423 */ /* 0x000fe20000010804 */
[----:B------:R-:W-:-:S03]  /*2610*/  FMUL.FTZ R23, R23, 1.1920928955078125e-07 ;  /* 0x3400000017177820 */ /* 0x000fc60000410000 */
[----:B------:R-:W-:-:S04]  /*2620*/  FFMA.FTZ R24, R27, R24, -0.13229703903198242188 ;  /* 0xbe0778e01b187423 */ /* 0x000fc80000010018 */
[----:B------:R-:W-:-:S04]  /*2630*/  FFMA.FTZ R24, R27, R24, 0.14491446316242218018 ;  /* 0x3e1464751b187423 */ /* 0x000fc80000010018 */
[----:B------:R-:W-:Y:S01]  /*2640*/  FFMA.FTZ R26, R27, R24, -0.16641564667224884033 ;  /* 0xbe2a68dd1b1a7423 */ /* 0x000fe20000010018 */
[----:B------:R-:W-:-:S03]  /*2650*/  FFMA.FTZ R24, R19, -R4, 0.10546888411045074463 ;  /* 0x3dd8001213187423 */ /* 0x000fc60000010804 */
[----:B------:R-:W-:Y:S01]  /*2660*/  FFMA.FTZ R26, R27, R26, 0.19988867640495300293 ;  /* 0x3e4caf9e1b1a7423 */ /* 0x000fe2000001001a */
[----:B------:R-:W-:-:S03]  /*2670*/  FFMA.FTZ R24, R19, R24, -0.13229703903198242188 ;  /* 0xbe0778e013187423 */ /* 0x000fc60000010018 */
[----:B------:R-:W-:Y:S01]  /*2680*/  FFMA.FTZ R26, R27, R26, -0.25000196695327758789 ;  /* 0xbe8000421b1a7423 */ /* 0x000fe2000001001a */
[----:B------:R-:W-:-:S03]  /*2690*/  FFMA.FTZ R24, R19, R24, 0.14491446316242218018 ;  /* 0x3e14647513187423 */ /* 0x000fc60000010018 */
[----:B------:R-:W-:Y:S01]  /*26a0*/  FFMA.FTZ R26, R27, R26, 0.33333510160446166992 ;  /* 0x3eaaaae61b1a7423 */ /* 0x000fe2000001001a */
[----:B------:R-:W-:-:S03]  /*26b0*/  FFMA.FTZ R24, R19, R24, -0.16641564667224884033 ;  /* 0xbe2a68dd13187423 */ /* 0x000fc60000010018 */
[----:B------:R-:W-:Y:S01]  /*26c0*/  FFMA.FTZ R26, R27, R26, -0.5 ;  /* 0xbf0000001b1a7423 */ /* 0x000fe2000001001a */
[----:B------:R-:W-:-:S03]  /*26d0*/  FFMA.FTZ R24, R19, R24, 0.19988867640495300293 ;  /* 0x3e4caf9e13187423 */ /* 0x000fc60000010018 */
[----:B------:R-:W-:Y:S01]  /*26e0*/  FMUL.FTZ R28, R27, R26 ;  /* 0x0000001a1b1c7220 */ /* 0x000fe20000410000 */
[----:B------:R-:W-:-:S03]  /*26f0*/  FFMA.FTZ R26, R19, R24, -0.25000196695327758789 ;  /* 0xbe800042131a7423 */ /* 0x000fc60000010018 */
[----:B------:R-:W-:Y:S01]  /*2700*/  FFMA.FTZ R24, R27, R28, R27 ;  /* 0x0000001c1b187223 */ /* 0x000fe2000001001b */
[C---:B------:R-:W-:Y:S01]  /*2710*/  FFMA.FTZ R28, R19.reuse, R26, 0.33333510160446166992 ;  /* 0x3eaaaae6131c7423 */ /* 0x040fe2000001001a */
[----:B------:R-:W-:Y:S02]  /*2720*/  I2FP.F32.S32 R26, R12 ;  /* 0x0000000c001a7245 */ /* 0x000fe40000201400 */
[----:B------:R-:W-:Y:S01]  /*2730*/  I2FP.F32.S32 R12, R5 ;  /* 0x00000005000c7245 */ /* 0x000fe20000201400 */
[C---:B------:R-:W-:Y:S02]  /*2740*/  FFMA.FTZ R28, R19.reuse, R28, -0.5 ;  /* 0xbf000000131c7423 */ /* 0x040fe4000001001c */
[----:B------:R-:W-:Y:S02]  /*2750*/  FMUL.FTZ R26, R26, 1.1920928955078125e-07 ;  /* 0x340000001a1a7820 */ /* 0x000fe40000410000 */
[----:B------:R-:W-:Y:S01]  /*2760*/  FMUL.FTZ R28, R19, R28 ;  /* 0x0000001c131c7220 */ /* 0x000fe20000410000 */
[----:B------:R-:W-:Y:S01]  /*2770*/  FMUL.FTZ R12, R12, 1.1920928955078125e-07 ;  /* 0x340000000c0c7820 */ /* 0x000fe20000410000 */
[----:B------:R-:W-:-:S02]  /*2780*/  FFMA.FTZ R5, R26, 0.69314718246459960938, R15 ;  /* 0x3f3172181a057823 */ /* 0x000fc4000001000f */
[----:B------:R-:W-:Y:S01]  /*2790*/  FFMA.FTZ R15, R19, R28, R19 ;  /* 0x0000001c130f7223 */ /* 0x000fe20000010013 */
[----:B------:R-:W-:Y:S01]  /*27a0*/  SHF.L.U32 R19, R7, 0x10, RZ ;  /* 0x0000001007137819 */ /* 0x000fe200000006ff */
[----:B------:R-:W-:Y:S01]  /*27b0*/  FFMA.FTZ R12, R12, 0.69314718246459960938, R25 ;  /* 0x3f3172180c0c7823 */ /* 0x000fe20000010019 */
[----:B------:R-:W-:Y:S01]  /*27c0*/  PRMT R7, R6, 0x7632, R7 ;  /* 0x0000763206077816 */ /* 0x000fe20000000007 */
[----:B------:R-:W-:Y:S02]  /*27d0*/  FFMA.FTZ R6, R23, 0.69314718246459960938, R24 ;  /* 0x3f31721817067823 */ /* 0x000fe40000010018 */
[----:B------:R-:W-:-:S04]  /*27e0*/  FADD.FTZ R25, |R19|, -RZ ;  /* 0x800000ff13197221 */ /* 0x000fc80000010200 */
[----:B------:R-:W-:Y:S01]  /*27f0*/  FADD.FTZ R27, -R25, 1 ;  /* 0x3f800000191b7421 */ /* 0x000fe20000010100 */
[----:B------:R-:W-:-:S03]  /*2800*/  I2FP.F32.S32 R25, R14 ;  /* 0x0000000e00197245 */ /* 0x000fc60000201400 */
[----:B------:R-:W0:Y:S02]  /*2810*/  MUFU.RCP R14, R27 ;  /* 0x0000001b000e7308 */ /* 0x000e240000001000 */
[----:B------:R-:W-:Y:S01]  /*2820*/  FMUL.FTZ R26, R25, 1.1920928955078125e-07 ;  /* 0x34000000191a7820 */ /* 0x000fe20000410000 */
[----:B------:R-:W-:-:S03]  /*2830*/  @P3 MOV R25, 0x7f800000 ;  /* 0x7f80000000193802 */ /* 0x000fc60000000f00 */
[----:B------:R-:W-:Y:S01]  /*2840*/  FFMA.FTZ R15, R26, 0.69314718246459960938, R15 ;  /* 0x3f3172181a0f7823 */ /* 0x000fe2000001000f */
[----:B------:R-:W-:Y:S01]  /*2850*/  @P1 MOV R26, 0x7f800000 ;  /* 0x7f800000001a1802 */ /* 0x000fe20000000f00 */
[----:B------:R-:W-:Y:S01]  /*2860*/  @P5 FFMA.FTZ R13, R20, R25, +INF ;  /* 0x7f800000140d5423 */ /* 0x000fe20000010019 */
[----:B------:R-:W-:Y:S02]  /*2870*/  ISETP.GT.AND P5, PT, R17, -0x40800000, P0 ;  /* 0xbf8000001100780c */ /* 0x000fe400007a4270 */
[----:B------:R-:W-:Y:S01]  /*2880*/  @P4 MOV R25, 0x7f800000 ;  /* 0x7f80000000194802 */ /* 0x000fe20000000f00 */
[----:B------:R-:W-:Y:S01]  /*2890*/  @P6 FFMA.FTZ R5, R9, R26, +INF ;  /* 0x7f80000009056423 */ /* 0x000fe2000001001a */
[----:B------:R-:W-:Y:S02]  /*28a0*/  FSETP.GT.FTZ.AND P6, PT, |R19|, 8.50705917302346158658e+37, PT ;  /* 0x7e8000001300780b */ /* 0x000fe40003fd4200 */
[----:B------:R-:W-:Y:S01]  /*28b0*/  @P0 MOV R26, 0x7f800000 ;  /* 0x7f800000001a0802 */ /* 0x000fe20000000f00 */
[----:B------:R-:W-:Y:S01]  /*28c0*/  @P2 FFMA.FTZ R12, R22, R25, +INF ;  /* 0x7f800000160c2423 */ /* 0x000fe20000010019 */
[----:B0-----:R-:W-:Y:S01]  /*28d0*/  FADD.FTZ R14, R14, R14 ;  /* 0x0000000e0e0e7221 */ /* 0x001fe20000010000 */
[----:B------:R-:W-:-:S03]  /*28e0*/  ISETP.GE.U32.AND P2, PT, R18, 0x7f800000, PT ;  /* 0x7f8000001200780c */ /* 0x000fc60003f46070 */
[----:B------:R-:W-:Y:S01]  /*28f0*/  FMUL.FTZ R14, |R19|, R14 ;  /* 0x0000000e130e7220 */ /* 0x000fe20000410200 */
[----:B------:R-:W-:Y:S01]  /*2900*/  @P5 FFMA.FTZ R15, R17, R26, +INF ;  /* 0x7f800000110f5423 */ /* 0x000fe2000001001a */
[----:B------:R-:W-:-:S03]  /*2910*/  ISETP.GT.AND P5, PT, R18, -0x40800000, P2 ;  /* 0xbf8000001200780c */ /* 0x000fc600017a4270 */
[----:B------:R-:W-:Y:S02]  /*2920*/  FSEL R14, R14, -2, !P6 ;  /* 0xc00000000e0e7808 */ /* 0x000fe40007000000 */
[----:B------:R-:W-:Y:S02]  /*2930*/  @P3 FSETP.NEU.FTZ.AND P6, PT, R20, RZ, PT ;  /* 0x000000ff1400320b */ /* 0x000fe40003fdd000 */
[C---:B------:R-:W-:Y:S01]  /*2940*/  SHF.L.U32 R20, R7.reuse, 0x10, RZ ;  /* 0x0000001007147819 */ /* 0x040fe200000006ff */
[----:B------:R-:W-:Y:S01]  /*2950*/  FADD.FTZ.RZ R25, R14, 1 ;  /* 0x3f8000000e197421 */ /* 0x000fe2000001c000 */
[----:B------:R-:W-:Y:S02]  /*2960*/  PRMT R7, R7, 0x7632, R7 ;  /* 0x0000763207077816 */ /* 0x000fe40000000007 */
[----:B------:R-:W-:Y:S01]  /*2970*/  @P2 MOV R27, 0x7f800000 ;  /* 0x7f800000001b2802 */ /* 0x000fe20000000f00 */
[----:B------:R-:W-:Y:S01]  /*2980*/  FADD.FTZ R23, |R20|, -RZ ;  /* 0x800000ff14177221 */ /* 0x000fe20000010200 */
[----:B------:R-:W-:-:S02]  /*2990*/  IADD3 R25, PT, PT, R25, -0x3f400000, RZ ;  /* 0xc0c0000019197810 */ /* 0x000fc40007ffe0ff */
[----:B------:R-:W-:Y:S01]  /*29a0*/  SHF.L.U32 R7, R7, 0x10, RZ ;  /* 0x0000001007077819 */ /* 0x000fe200000006ff */
[----:B------:R-:W-:Y:S01]  /*29b0*/  FADD.FTZ R28, -R23, 1 ;  /* 0x3f800000171c7421 */ /* 0x000fe20000010100 */
[----:B------:R-:W-:Y:S01]  /*29c0*/  LOP3.LUT R25, R25, 0xff800000, RZ, 0xc0, !PT ;  /* 0xff80000019197812 */ /* 0x000fe200078ec0ff */
[----:B------:R-:W-:Y:S01]  /*29d0*/  @P5 FFMA.FTZ R6, R18, R27, +INF ;  /* 0x7f80000012065423 */ /* 0x000fe2000001001b */
[----:B------:R-:W-:Y:S01]  /*29e0*/  @P4 FSETP.NEU.FTZ.AND P5, PT, R22, RZ, PT ;  /* 0x000000ff1600420b */ /* 0x000fe20003fbd000 */
[----:B------:R-:W-:Y:S01]  /*29f0*/  FADD.FTZ R23, |R7|, -RZ ;  /* 0x800000ff07177221 */ /* 0x000fe20000010200 */
[----:B------:R-:W-:Y:S01]  /*2a00*/  IADD3 R24, PT, PT, -R25, 0x40800000, RZ ;  /* 0x4080000019187810 */ /* 0x000fe20007ffe1ff */
[----:B------:R0:W1:Y:S01]  /*2a10*/  MUFU.RCP R22, R28 ;  /* 0x0000001c00167308 */ /* 0x0000620000001000 */
[----:B------:R-:W-:Y:S01]  /*2a20*/  IADD3 R27, PT, PT, R14, -R25, RZ ;  /* 0x800000190e1b7210 */ /* 0x000fe20007ffe0ff */
[----:B------:R-:W-:Y:S01]  /*2a30*/  FADD.FTZ R23, -R23, 1 ;  /* 0x3f80000017177421 */ /* 0x000fe20000010100 */
[----:B------:R-:W-:Y:S01]  /*2a40*/  @P3 FSEL R13, R13, -RZ, P6 ;  /* 0x800000ff0d0d3208 */ /* 0x000fe20003000000 */
[----:B------:R-:W-:Y:S01]  /*2a50*/  FFMA.FTZ R24, R24, R11, -1 ;  /* 0xbf80000018187423 */ /* 0x000fe2000001000b */
[----:B------:R-:W-:-:S02]  /*2a60*/  FSETP.GT.FTZ.AND P3, PT, |R20|, 8.50705917302346158658e+37, PT ;  /* 0x7e8000001400780b */ /* 0x000fc40003f74200 */
[----:B------:R-:W-:Y:S01]  /*2a70*/  FSETP.GT.FTZ.AND P6, PT, |R7|, 8.50705917302346158658e+37, PT ;  /* 0x7e8000000700780b */ /* 0x000fe20003fd4200 */
[----:B------:R-:W-:Y:S01]  /*2a80*/  FADD.FTZ R27, R27, R24 ;  /* 0x000000181b1b7221 */ /* 0x000fe20000010000 */
[----:B------:R-:W2:Y:S01]  /*2a90*/  MUFU.RCP R23, R23 ;  /* 0x0000001700177308 */ /* 0x000ea20000001000 */
[----:B------:R-:W-:Y:S01]  /*2aa0*/  HFMA2 R24, -RZ, RZ, 1.75, 0 ;  /* 0x3f000000ff187431 */ /* 0x000fe200000001ff */
[----:B------:R-:W-:Y:S01]  /*2ab0*/  @P4 FSEL R12, R12, -RZ, P5 ;  /* 0x800000ff0c0c4208 */ /* 0x000fe20002800000 */
[----:B0-----:R-:W-:Y:S01]  /*2ac0*/  FFMA.FTZ R28, R27, -R4, 0.10546888411045074463 ;  /* 0x3dd800121b1c7423 */ /* 0x001fe20000010804 */
[----:B------:R-:W-:Y:S02]  /*2ad0*/  @P0 FSETP.NEU.FTZ.AND P5, PT, R17, RZ, PT ;  /* 0x000000ff1100020b */ /* 0x000fe40003fbd000 */
[----:B------:R-:W-:Y:S01]  /*2ae0*/  @P2 FSETP.NEU.FTZ.AND P4, PT, R18, RZ, PT ;  /* 0x000000ff1200220b */ /* 0x000fe20003f9d000 */
[----:B-1----:R-:W-:Y:S01]  /*2af0*/  FADD.FTZ R29, R22, R22 ;  /* 0x00000016161d7221 */ /* 0x002fe20000010000 */
[----:B------:R-:W-:-:S02]  /*2b00*/  I2FP.F32.S32 R25, R25 ;  /* 0x0000001900197245 */ /* 0x000fc40000201400 */
[----:B------:R-:W-:Y:S01]  /*2b10*/  LOP3.LUT R26, R24, 0x80000000, R3, 0xb8, !PT ;  /* 0x80000000181a7812 */ /* 0x000fe200078eb803 */
[----:B------:R-:W-:Y:S01]  /*2b20*/  FMUL.FTZ R22, |R20|, R29 ;  /* 0x0000001d14167220 */ /* 0x000fe20000410200 */
[C---:B------:R-:W-:Y:S01]  /*2b30*/  LOP3.LUT R3, R24.reuse, 0x80000000, R10, 0xb8, !PT ;  /* 0x8000000018037812 */ /* 0x040fe200078eb80a */
[C---:B------:R-:W-:Y:S01]  /*2b40*/  FFMA.FTZ R10, R27.reuse, R28, -0.13229703903198242188 ;  /* 0xbe0778e01b0a7423 */ /* 0x040fe2000001001c */
[----:B------:R-:W-:Y:S02]  /*2b50*/  LOP3.LUT R8, R24, 0x80000000, R8, 0xb8, !PT ;  /* 0x8000000018087812 */ /* 0x000fe400078eb808 */
[----:B------:R-:W-:Y:S01]  /*2b60*/  FSEL R22, R22, -2, !P3 ;  /* 0xc000000016167808 */ /* 0x000fe20005800000 */
[----:B------:R-:W-:Y:S01]  /*2b70*/  FFMA.FTZ R10, R27, R10, 0.14491446316242218018 ;  /* 0x3e1464751b0a7423 */ /* 0x000fe2000001000a */
[----:B--2---:R-:W-:Y:S01]  /*2b80*/  FADD.FTZ R28, R23, R23 ;  /* 0x00000017171c7221 */ /* 0x004fe20000010000 */
[----:B------:R-:W-:Y:S01]  /*2b90*/  @P1 FSETP.NEU.FTZ.AND P3, PT, R9, RZ, PT ;  /* 0x000000ff0900120b */ /* 0x000fe20003f7d000 */
[----:B------:R-:W-:Y:S01]  /*2ba0*/  FMUL.FTZ R8, R8, R13 ;  /* 0x0000000d08087220 */ /* 0x000fe20000410000 */
[----:B------:R-:W-:Y:S01]  /*2bb0*/  FFMA.FTZ R23, R27, R10, -0.16641564667224884033 ;  /* 0xbe2a68dd1b177423 */ /* 0x000fe2000001000a */
[----:B------:R-:W-:Y:S01]  /*2bc0*/  FMUL.FTZ R10, |R7|, R28 ;  /* 0x0000001c070a7220 */ /* 0x000fe20000410200 */
[----:B------:R-:W-:Y:S01]  /*2bd0*/  FADD.FTZ.RZ R9, R22, 1 ;  /* 0x3f80000016097421 */ /* 0x000fe2000001c000 */
[C---:B------:R-:W-:Y:S01]  /*2be0*/  LOP3.LUT R21, R24.reuse, 0x80000000, R21, 0xb8, !PT ;  /* 0x8000000018157812 */ /* 0x040fe200078eb815 */
[----:B------:R-:W-:Y:S01]  /*2bf0*/  FMUL.FTZ R3, R3, R12 ;  /* 0x0000000c03037220 */ /* 0x000fe20000410000 */
[----:B------:R-:W-:-:S02]  /*2c00*/  LOP3.LUT R19, R24, 0x80000000, R19, 0xb8, !PT ;  /* 0x8000000018137812 */ /* 0x000fc400078eb813 */
[----:B------:R-:W-:Y:S02]  /*2c10*/  IADD3 R9, PT, PT, R9, -0x3f400000, RZ ;  /* 0xc0c0000009097810 */ /* 0x000fe40007ffe0ff */
[----:B------:R-:W-:Y:S02]  /*2c20*/  FSEL R17, R10, -2, !P6 ;  /* 0xc00000000a117808 */ /* 0x000fe40007000000 */
[C---:B------:R-:W-:Y:S02]  /*2c30*/  LOP3.LUT R16, R24.reuse, 0x80000000, R16, 0xb8, !PT ;  /* 0x8000000018107812 */ /* 0x040fe400078eb810 */
[C---:B------:R-:W-:Y:S01]  /*2c40*/  LOP3.LUT R20, R24.reuse, 0x80000000, R20, 0xb8, !PT ;  /* 0x8000000018147812 */ /* 0x040fe200078eb814 */
[----:B------:R-:W-:Y:S01]  /*2c50*/  FADD.FTZ.RZ R18, R17, 1 ;  /* 0x3f80000011127421 */ /* 0x000fe2000001c000 */
[----:B------:R-:W-:Y:S01]  /*2c60*/  LOP3.LUT R7, R24, 0x80000000, R7, 0xb8, !PT ;  /* 0x8000000018077812 */ /* 0x000fe200078eb807 */
[----:B------:R-:W-:Y:S01]  /*2c70*/  FFMA.FTZ R24, R27, R23, 0.19988867640495300293 ;  /* 0x3e4caf9e1b187423 */ /* 0x000fe20000010017 */
[----:B------:R-:W-:-:S02]  /*2c80*/  LOP3.LUT R9, R9, 0xff800000, RZ, 0xc0, !PT ;  /* 0xff80000009097812 */ /* 0x000fc400078ec0ff */
[----:B------:R-:W-:Y:S01]  /*2c90*/  IADD3 R18, PT, PT, R18, -0x3f400000, RZ ;  /* 0xc0c0000012127810 */ /* 0x000fe20007ffe0ff */
[----:B------:R-:W-:Y:S01]  /*2ca0*/  FFMA.FTZ R24, R27, R24, -0.25000196695327758789 ;  /* 0xbe8000421b187423 */ /* 0x000fe20000010018 */
[----:B------:R-:W-:Y:S02]  /*2cb0*/  IADD3 R10, PT, PT, -R9, 0x40800000, RZ ;  /* 0x40800000090a7810 */ /* 0x000fe40007ffe1ff */
[----:B------:R-:W-:Y:S01]  /*2cc0*/  IADD3 R23, PT, PT, R22, -R9, RZ ;  /* 0x8000000916177210 */ /* 0x000fe20007ffe0ff */
[C---:B------:R-:W-:Y:S01]  /*2cd0*/  FFMA.FTZ R24, R27.reuse, R24, 0.33333510160446166992 ;  /* 0x3eaaaae61b187423 */ /* 0x040fe20000010018 */
[----:B------:R-:W-:Y:S01]  /*2ce0*/  LOP3.LUT R18, R18, 0xff800000, RZ, 0xc0, !PT ;  /* 0xff80000012127812 */ /* 0x000fe200078ec0ff */
[----:B------:R-:W-:Y:S01]  /*2cf0*/  FFMA.FTZ R10, R10, R11, -1 ;  /* 0xbf8000000a0a7423 */ /* 0x000fe2000001000b */
[----:B------:R-:W-:Y:S01]  /*2d00*/  ISETP.GE.U32.AND P6, PT, R14, 0x7f800000, PT ;  /* 0x7f8000000e00780c */ /* 0x000fe20003fc6070 */
[----:B------:R-:W-:Y:S01]  /*2d10*/  FFMA.FTZ R24, R27, R24, -0.5 ;  /* 0xbf0000001b187423 */ /* 0x000fe20000010018 */
[----:B------:R-:W-:Y:S01]  /*2d20*/  @P1 FSEL R5, R5, -RZ, P3 ;  /* 0x800000ff05051208 */ /* 0x000fe20001800000 */
[----:B------:R-:W-:Y:S01]  /*2d30*/  FADD.FTZ R23, R23, R10 ;  /* 0x0000000a17177221 */ /* 0x000fe20000010000 */
[----:B------:R-:W-:Y:S01]  /*2d40*/  IADD3 R10, PT, PT, -R18, 0x40800000, RZ ;  /* 0x40800000120a7810 */ /* 0x000fe20007ffe1ff */
[C---:B------:R-:W-:Y:S01]  /*2d50*/  FMUL.FTZ R24, R27.reuse, R24 ;  /* 0x000000181b187220 */ /* 0x040fe20000410000 */
[----:B------:R-:W-:Y:S01]  /*2d60*/  ISETP.GT.AND P1, PT, R14, -0x40800000, P6 ;  /* 0xbf8000000e00780c */ /* 0x000fe20003724270 */
[----:B------:R-:W-:Y:S01]  /*2d70*/  FMUL.FTZ R5, R26, R5 ;  /* 0x000000051a057220 */ /* 0x000fe20000410000 */
[----:B------:R-:W-:Y:S01]  /*2d80*/  @P2 FSEL R6, R6, -RZ, P4 ;  /* 0x800000ff06062208 */ /* 0x000fe20002000000 */
[----:B------:R-:W-:Y:S01]  /*2d90*/  FFMA.FTZ R27, R27, R24, R27 ;  /* 0x000000181b1b7223 */ /* 0x000fe2000001001b */
[----:B------:R-:W-:Y:S01]  /*2da0*/  FFMA.FTZ R24, R10, R11, -1 ;  /* 0xbf8000000a187423 */ /* 0x000fe2000001000b */
[----:B------:R-:W-:Y:S01]  /*2db0*/  FFMA.FTZ R10, R23, -R4, 0.10546888411045074463 ;  /* 0x3dd80012170a7423 */ /* 0x000fe20000010804 */
[----:B------:R-:W-:Y:S01]  /*2dc0*/  IADD3 R11, PT, PT, R17, -R18, RZ ;  /* 0x80000012110b7210 */ /* 0x000fe20007ffe0ff */
[----:B------:R-:W-:Y:S01]  /*2dd0*/  FMUL.FTZ R6, R21, R6 ;  /* 0x0000000615067220 */ /* 0x000fe20000410000 */
[----:B------:R-:W-:Y:S01]  /*2de0*/  @P6 FSETP.NEU.FTZ.AND P3, PT, R14, RZ, PT ;  /* 0x000000ff0e00620b */ /* 0x000fe20003f7d000 */
[----:B------:R-:W-:Y:S01]  /*2df0*/  FFMA.FTZ R10, R23, R10, -0.13229703903198242188 ;  /* 0xbe0778e0170a7423 */ /* 0x000fe2000001000a */
[----:B------:R-:W-:Y:S01]  /*2e00*/  ISETP.GE.U32.AND P2, PT, R17, 0x7f800000, PT ;  /* 0x7f8000001100780c */ /* 0x000fe20003f46070 */
[----:B------:R-:W-:Y:S01]  /*2e10*/  FADD.FTZ R11, R11, R24 ;  /* 0x000000180b0b7221 */ /* 0x000fe20000010000 */
[----:B------:R-:W-:Y:S01]  /*2e20*/  I2FP.F32.S32 R9, R9 ;  /* 0x0000000900097245 */ /* 0x000fe20000201400 */
[----:B------:R-:W-:Y:S01]  /*2e30*/  FFMA.FTZ R10, R23, R10, 0.14491446316242218018 ;  /* 0x3e146475170a7423 */ /* 0x000fe2000001000a */
[----:B------:R-:W-:Y:S01]  /*2e40*/  I2FP.F32.S32 R18, R18 ;  /* 0x0000001200127245 */ /* 0x000fe20000201400 */
[----:B------:R-:W-:Y:S01]  /*2e50*/  FFMA.FTZ R4, R11, -R4, 0.10546888411045074463 ;  /* 0x3dd800120b047423 */ /* 0x000fe20000010804 */
[----:B------:R-:W-:Y:S01]  /*2e60*/  @P0 FSEL R15, R15, -RZ, P5 ;  /* 0x800000ff0f0f0208 */ /* 0x000fe20002800000 */
[----:B------:R-:W-:-:S02]  /*2e70*/  FFMA.FTZ R10, R23, R10, -0.16641564667224884033 ;  /* 0xbe2a68dd170a7423 */ /* 0x000fc4000001000a */
[----:B------:R-:W-:Y:S02]  /*2e80*/  FFMA.FTZ R4, R11, R4, -0.13229703903198242188 ;  /* 0xbe0778e00b047423 */ /* 0x000fe40000010004 */
[----:B------:R-:W-:Y:S01]  /*2e90*/  FFMA.FTZ R10, R23, R10, 0.19988867640495300293 ;  /* 0x3e4caf9e170a7423 */ /* 0x000fe2000001000a */
[----:B------:R-:W-:Y:S01]  /*2ea0*/  FMUL.FTZ R16, R16, R15 ;  /* 0x0000000f10107220 */ /* 0x000fe20000410000 */
[----:B------:R-:W-:Y:S02]  /*2eb0*/  FFMA.FTZ R4, R11, R4, 0.14491446316242218018 ;  /* 0x3e1464750b047423 */ /* 0x000fe40000010004 */
[----:B------:R-:W-:Y:S02]  /*2ec0*/  FFMA.FTZ R10, R23, R10, -0.25000196695327758789 ;  /* 0xbe800042170a7423 */ /* 0x000fe4000001000a */
[----:B------:R-:W-:Y:S01]  /*2ed0*/  FFMA.FTZ R4, R11, R4, -0.16641564667224884033 ;  /* 0xbe2a68dd0b047423 */ /* 0x000fe20000010004 */
[----:B------:R-:W-:Y:S01]  /*2ee0*/  F2FP.BF16.F32.PACK_AB R5, R16, R5 ;  /* 0x000000051005723e */ /* 0x000fe200000010ff */
[----:B------:R-:W-:-:S02]  /*2ef0*/  FFMA.FTZ R10, R23, R10, 0.33333510160446166992 ;  /* 0x3eaaaae6170a7423 */ /* 0x000fc4000001000a */
[----:B------:R-:W-:Y:S02]  /*2f00*/  FFMA.FTZ R4, R11, R4, 0.19988867640495300293 ;  /* 0x3e4caf9e0b047423 */ /* 0x000fe40000010004 */
[----:B------:R-:W-:Y:S02]  /*2f10*/  FFMA.FTZ R10, R23, R10, -0.5 ;  /* 0xbf000000170a7423 */ /* 0x000fe4000001000a */
[----:B------:R-:W-:Y:S02]  /*2f20*/  FFMA.FTZ R4, R11, R4, -0.25000196695327758789 ;  /* 0xbe8000420b047423 */ /* 0x000fe40000010004 */
[----:B------:R-:W-:-:S04]  /*2f30*/  FMUL.FTZ R10, R23, R10 ;  /* 0x0000000a170a7220 */ /* 0x000fc80000410000 */
[----:B------:R-:W-:Y:S01]  /*2f40*/  FFMA.FTZ R23, R23, R10, R23 ;  /* 0x0000000a17177223 */ /* 0x000fe20000010017 */
[----:B------:R-:W-:Y:S01]  /*2f50*/  FFMA.FTZ R10, R11, R4, 0.33333510160446166992 ;  /* 0x3eaaaae60b0a7423 */ /* 0x000fe20000010004 */
[----:B------:R-:W-:Y:S01]  /*2f60*/  FMUL.FTZ R4, R25, 1.1920928955078125e-07 ;  /* 0x3400000019047820 */ /* 0x000fe20000410000 */
[----:B------:R-:W-:Y:S02]  /*2f70*/  @P6 MOV R25, 0x7f800000 ;  /* 0x7f80000000196802 */ /* 0x000fe40000000f00 */
[C---:B------:R-:W-:Y:S01]  /*2f80*/  FFMA.FTZ R10, R11.reuse, R10, -0.5 ;  /* 0xbf0000000b0a7423 */ /* 0x040fe2000001000a */
[----:B------:R-:W-:Y:S02]  /*2f90*/  FFMA.FTZ R4, R4, 0.69314718246459960938, R27 ;  /* 0x3f31721804047823 */ /* 0x000fe4000001001b */
[----:B------:R-:W-:Y:S01]  /*2fa0*/  @P1 FFMA.FTZ R4, R14, R25, +INF ;  /* 0x7f8000000e041423 */ /* 0x000fe20000010019 */
[----:B------:R-:W-:Y:S01]  /*2fb0*/  FMUL.FTZ R10, R11, R10 ;  /* 0x0000000a0b0a7220 */ /* 0x000fe20000410000 */
[----:B------:R-:W-:Y:S01]  /*2fc0*/  ISETP.GE.U32.AND P1, PT, R22, 0x7f800000, PT ;  /* 0x7f8000001600780c */ /* 0x000fe20003f26070 */
[----:B------:R-:W-:Y:S01]  /*2fd0*/  FMUL.FTZ R14, R9, 1.1920928955078125e-07 ;  /* 0x34000000090e7820 */ /* 0x000fe20000410000 */
[----:B------:R-:W-:Y:S01]  /*2fe0*/  FMUL.FTZ R9, R18, 1.1920928955078125e-07 ;  /* 0x3400000012097820 */ /* 0x000fe20000410000 */
[----:B------:R-:W-:Y:S01]  /*2ff0*/  FFMA.FTZ R24, R11, R10, R11 ;  /* 0x0000000a0b187223 */ /* 0x000fe2000001000b */
[----:B------:R-:W-:Y:S01]  /*3000*/  @P6 FSEL R4, R4, -RZ, P3 ;  /* 0x800000ff04046208 */ /* 0x000fe20001800000 */
[----:B------:R-:W0:Y:S01]  /*3010*/  LDC.64 R10, c[0x0][0x388] ;  /* 0x0000e200ff0a7b82 */ /* 0x000e220000000a00 */
[----:B------:R-:W-:Y:S01]  /*3020*/  ISETP.GT.AND P4, PT, R22, -0x40800000, P1 ;  /* 0xbf8000001600780c */ /* 0x000fe20000f84270 */
[----:B------:R-:W-:Y:S01]  /*3030*/  FFMA.FTZ R23, R14, 0.69314718246459960938, R23 ;  /* 0x3f3172180e177823 */ /* 0x000fe20000010017 */
[----:B------:R-:W-:Y:S01]  /*3040*/  ISETP.GT.AND P6, PT, R17, -0x40800000, P2 ;  /* 0xbf8000001100780c */ /* 0x000fe200017c4270 */
[----:B------:R-:W-:Y:S01]  /*3050*/  FFMA.FTZ R24, R9, 0.69314718246459960938, R24 ;  /* 0x3f31721809187823 */ /* 0x000fe20000010018 */
[----:B------:R-:W-:-:S03]  /*3060*/  @P2 MOV R14, 0x7f800000 ;  /* 0x7f800000000e2802 */ /* 0x000fc60000000f00 */
[----:B------:R-:W-:Y:S02]  /*3070*/  @P1 MOV R25, 0x7f800000 ;  /* 0x7f80000000191802 */ /* 0x000fe40000000f00 */
[----:B------:R-:W-:-:S04]  /*3080*/  @P1 FSETP.NEU.FTZ.AND P3, PT, R22, RZ, PT ;  /* 0x000000ff1600120b */ /* 0x000fc80003f7d000 */
[----:B------:R-:W-:Y:S01]  /*3090*/  @P4 FFMA.FTZ R23, R22, R25, +INF ;  /* 0x7f80000016174423 */ /* 0x000fe20000010019 */
[C---:B------:R-:W-:Y:S01]  /*30a0*/  @P2 FSETP.NEU.FTZ.AND P4, PT, R17.reuse, RZ, PT ;  /* 0x000000ff1100220b */ /* 0x040fe20003f9d000 */
[----:B------:R-:W-:-:S03]  /*30b0*/  @P6 FFMA.FTZ R24, R17, R14, +INF ;  /* 0x7f80000011186423 */ /* 0x000fc6000001000e */
[----:B------:R-:W-:Y:S02]  /*30c0*/  @P1 FSEL R23, R23, -RZ, P3 ;  /* 0x800000ff17171208 */ /* 0x000fe40001800000 */
[----:B------:R-:W-:Y:S01]  /*30d0*/  @P2 FSEL R24, R24, -RZ, P4 ;  /* 0x800000ff18182208 */ /* 0x000fe20002000000 */
[----:B0-----:R-:W-:-:S04]  /*30e0*/  IMAD.WIDE.U32 R10, R2, 0x2, R10 ;  /* 0x00000002020a7825 */ /* 0x001fc800078e000a */
[----:B------:R-:W-:Y:S01]  /*30f0*/  FMUL.FTZ R2, R19, R4 ;  /* 0x0000000413027220 */ /* 0x000fe20000410000 */
[----:B------:R-:W-:Y:S01]  /*3100*/  FMUL.FTZ R23, R20, R23 ;  /* 0x0000001714177220 */ /* 0x000fe20000410000 */
[----:B------:R-:W-:Y:S01]  /*3110*/  FMUL.FTZ R7, R7, R24 ;  /* 0x0000001807077220 */ /* 0x000fe20000410000 */
[----:B------:R-:W-:Y:S01]  /*3120*/  F2FP.BF16.F32.PACK_AB R4, R3, R8 ;  /* 0x000000080304723e */ /* 0x000fe200000010ff */
[----:B------:R-:W-:Y:S02]  /*3130*/  IMAD.WIDE.U32 R10, R0, 0x10, R10 ;  /* 0x00000010000a7825 */ /* 0x000fe400078e000a */
[----:B------:R-:W-:Y:S02]  /*3140*/  F2FP.BF16.F32.PACK_AB R6, R23, R6 ;  /* 0x000000061706723e */ /* 0x000fe400000010ff */
[----:B------:R-:W-:-:S05]  /*3150*/  F2FP.BF16.F32.PACK_AB R7, R7, R2 ;  /* 0x000000020707723e */ /* 0x000fca00000010ff */
[----:B------:R-:W-:Y:S01]  /*3160*/  STG.E.128 desc[UR4][R10.64], R4 ;  /* 0x000000040a007986 */ /* 0x000fe2000c101d04 */
[----:B------:R-:W-:Y:S05]  /*3170*/  EXIT ;  /* 0x000000000000794d */ /* 0x000fea0003800000 */
.L_x_675:
        /* <DEDUP_REMOVED lines=16> */
.L_x_3117:


//--------------------- .text._ZN2at6native18elementwise_kernelILi128ELi4EZNS0_15gpu_kernel_implIZZZNS0_17atanh_kernel_cudaERNS_18TensorIteratorBaseEENKUlvE0_clEvENKUlvE1_clEvEUlN3c104HalfEE_EEvS4_RKT_EUliE_EEviT1_ --------------------------
	.section	.text._ZN2at6native18elementwise_kernelILi128ELi4EZNS0_15gpu_kernel_implIZZZNS0_17atanh_kernel_cudaERNS_18TensorIteratorBaseEENKUlvE0_clEvENKUlvE1_clEvEUlN3c104HalfEE_EEvS4_RKT_EUliE_EEviT1_,"ax",@progbits
	.align	128
        .global         _ZN2at6native18elementwise_kernelILi128ELi4EZNS0_15gpu_kernel_implIZZZNS0_17atanh_kernel_cudaERNS_18TensorIteratorBaseEENKUlvE0_clEvENKUlvE1_clEvEUlN3c104HalfEE_EEvS4_RKT_EUliE_EEviT1_
        .type           _ZN2at6native18elementwise_kernelILi128ELi4EZNS0_15gpu_kernel_implIZZZNS0_17atanh_kernel_cudaERNS_18TensorIteratorBaseEENKUlvE0_clEvENKUlvE1_clEvEUlN3c104HalfEE_EEvS4_RKT_EUliE_EEviT1_,@function
        .size           _ZN2at6native18elementwise_kernelILi128ELi4EZNS0_15gpu_kernel_implIZZZNS0_17atanh_kernel_cudaERNS_18TensorIteratorBaseEENKUlvE0_clEvENKUlvE1_clEvEUlN3c104HalfEE_EEvS4_RKT_EUliE_EEviT1_,(.L_x_3118 - _ZN2at6native18elementwise_kernelILi128ELi4EZNS0_15gpu_kernel_implIZZZNS0_17atanh_kernel_cudaERNS_18TensorIteratorBaseEENKUlvE0_clEvENKUlvE1_clEvEUlN3c104HalfEE_EEvS4_RKT_EUliE_EEviT1_)
        .other          _ZN2at6native18elementwise_kernelILi128ELi4EZNS0_15gpu_kernel_implIZZZNS0_17atanh_kernel_cudaERNS_18TensorIteratorBaseEENKUlvE0_clEvENKUlvE1_clEvEUlN3c104HalfEE_EEvS4_RKT_EUliE_EEviT1_,@"STO_CUDA_ENTRY STV_DEFAULT"
_ZN2at6native18elementwise_kernelILi128ELi4EZNS0_15gpu_kernel_implIZZZNS0_17atanh_kernel_cudaERNS_18TensorIteratorBaseEENKUlvE0_clEvENKUlvE1_clEvEUlN3c104HalfEE_EEvS4_RKT_EUliE_EEviT1_:
.text._ZN2at6native18elementwise_kernelILi128ELi4EZNS0_15gpu_kernel_implIZZZNS0_17atanh_kernel_cudaERNS_18TensorIteratorBaseEENKUlvE0_clEvENKUlvE1_clEvEUlN3c104HalfEE_EEvS4_RKT_EUliE_EEviT1_:
        /* <DEDUP_REMOVED lines=319> */
.L_x_678:
        /* <DEDUP_REMOVED lines=16> */
[----:B0-----:R-:W-:Y:S01]  /*14f0*/  F2FP.F16.F32.PACK_AB R0, RZ, R0 ;  /* 0x00000000ff00723e */ /* 0x001fe200000000ff */
[----:B------:R-:W-:Y:S06]  /*1500*/  BRA `(.L_x_684) ;  /* 0x0000000c008c7947 */ /* 0x000fec0003800000 */
.L_x_682:
[----:B------:R-:W2:Y:S02]  /*1510*/  LDG.E.U8 R2, desc[UR36][R2.64] ;  /* 0x0000002402027981 */ /* 0x000ea4000c1e1100 */
[----:B--2---:R-:W-:-:S04]  /*1520*/  I2FP.F32.U32 R0, R2 ;  /* 0x0000000200007245 */ /* 0x004fc80000201000 */
[----:B------:R-:W-:Y:S01]  /*1530*/  F2FP.F16.F32.PACK_AB R0, RZ, R0 ;  /* 0x00000000ff00723e */ /* 0x000fe200000000ff */
[----:B------:R-:W-:Y:S06]  /*1540*/  BRA `(.L_x_684) ;  /* 0x0000000c007c7947 */ /* 0x000fec0003800000 */
.L_x_681:
        /* <DEDUP_REMOVED lines=8> */
[----:B0-----:R-:W-:Y:S01]  /*15d0*/  F2FP.F16.F32.PACK_AB R0, RZ, R0 ;  /* 0x00000000ff00723e */ /* 0x001fe200000000ff */
[----:B------:R-:W-:Y:S06]  /*15e0*/  BRA `(.L_x_684) ;  /* 0x0000000c00547947 */ /* 0x000fec0003800000 */
.L_x_686:
[----:B------:R-:W2:Y:S02]  /*15f0*/  LDG.E R2, desc[UR36][R2.64] ;  /* 0x0000002402027981 */ /* 0x000ea4000c1e1900 */
[----:B--2---:R-:W-:-:S04]  /*1600*/  I2FP.F32.S32 R0, R2 ;  /* 0x0000000200007245 */ /* 0x004fc80000201400 */
[----:B------:R-:W-:Y:S01]  /*1610*/  F2FP.F16.F32.PACK_AB R0, RZ, R0 ;  /* 0x00000000ff00723e */ /* 0x000fe200000000ff */
[----:B------:R-:W-:Y:S06]  /*1620*/  BRA `(.L_x_684) ;  /* 0x0000000c00447947 */ /* 0x000fec0003800000 */
.L_x_685:
[----:B------:R-:W2:Y:S02]  /*1630*/  LDG.E.U16 R2, desc[UR36][R2.64] ;  /* 0x0000002402027981 */ /* 0x000ea4000c1e1500 */
[----:B--2---:R-:W0:Y:S02]  /*1640*/  I2F.S16 R0, R2 ;  /* 0x0000000200007306 */ /* 0x004e240000101400 */
[----:B0-----:R-:W-:Y:S01]  /*1650*/  F2FP.F16.F32.PACK_AB R0, RZ, R0 ;  /* 0x00000000ff00723e */ /* 0x001fe200000000ff */
[----:B------:R-:W-:Y:S06]  /*1660*/  BRA `(.L_x_684) ;  /* 0x0000000c00347947 */ /* 0x000fec0003800000 */
.L_x_680:
[----:B------:R-:W-:-:S09]  /*1670*/  UISETP.GT.AND UP0, UPT, UR4, 0x6, UPT ;  /* 0x000000060400788c */ /* 0x000fd2000bf04270 */
[----:B------:R-:W-:Y:S05]  /*1680*/  BRA.U UP0, `(.L_x_687) ;  /* 0x0000000100247547 */ /* 0x000fea000b800000 */
[----:B------:R-:W-:-:S09]  /*1690*/  UISETP.NE.AND UP0, UPT, UR4, 0x5, UPT ;  /* 0x000000050400788c */ /* 0x000fd2000bf05270 */
[----:B------:R-:W-:Y:S05]  /*16a0*/  BRA.U !UP0, `(.L_x_688) ;  /* 0x0000000108147547 */ /* 0x000fea000b800000 */
[----:B------:R-:W-:-:S09]  /*16b0*/  UISETP.NE.AND UP0, UPT, UR4, 0x6, UPT ;  /* 0x000000060400788c */ /* 0x000fd2000bf05270 */
[----:B------:R-:W-:Y:S05]  /*16c0*/  BRA.U UP0, `(.L_x_683) ;  /* 0x00000009008c7547 */ /* 0x000fea000b800000 */
[----:B------:R-:W2:Y:S02]  /*16d0*/  LDG.E R2, desc[UR36][R2.64] ;  /* 0x0000002402027981 */ /* 0x000ea4000c1e1900 */
[----:B--2---:R-:W-:Y:S01]  /*16e0*/  F2FP.F16.F32.PACK_AB R0, RZ, R2 ;  /* 0x00000002ff00723e */ /* 0x004fe200000000ff */
[----:B------:R-:W-:Y:S06]  /*16f0*/  BRA `(.L_x_684) ;  /* 0x0000000c00107947 */ /* 0x000fec0003800000 */
.L_x_688:
[----:B------:R0:W5:Y:S01]  /*1700*/  LDG.E.U16 R0, desc[UR36][R2.64] ;  /* 0x0000002402007981 */ /* 0x000162000c1e1500 */
[----:B------:R-:W-:Y:S05]  /*1710*/  BRA `(.L_x_684) ;  /* 0x0000000c00087947 */ /* 0x000fea0003800000 */
.L_x_687:
[----:B------:R-:W-:-:S09]  /*1720*/  UISETP.NE.AND UP0, UPT, UR4, 0x7, UPT ;  /* 0x000000070400788c */ /* 0x000fd2000bf05270 */
[----:B------:R-:W-:Y:S05]  /*1730*/  BRA.U !UP0, `(.L_x_689) ;  /* 0x0000000108247547 */ /* 0x000fea000b800000 */
[----:B------:R-:W-:-:S09]  /*1740*/  UISETP.NE.AND UP0, UPT, UR4, 0x8, UPT ;  /* 0x000000080400788c */ /* 0x000fd2000bf05270 */
[----:B------:R-:W-:Y:S05]  /*1750*/  BRA.U !UP0, `(.L_x_690) ;  /* 0x0000000108147547 */ /* 0x000fea000b800000 */
[----:B------:R-:W-:-:S09]  /*1760*/  UISETP.NE.AND UP0, UPT, UR4, 0x9, UPT ;  /* 0x000000090400788c */ /* 0x000fd2000bf05270 */
[----:B------:R-:W-:Y:S05]  /*1770*/  BRA.U UP0, `(.L_x_683) ;  /* 0x0000000900607547 */ /* 0x000fea000b800000 */
[----:B------:R-:W2:Y:S02]  /*1780*/  LDG.E R2, desc[UR36][R2.64] ;  /* 0x0000002402027981 */ /* 0x000ea4000c1e1900 */
[----:B--2---:R-:W-:Y:S01]  /*1790*/  F2FP.F16.F32.PACK_AB R0, RZ, R2 ;  /* 0x00000002ff00723e */ /* 0x004fe200000000ff */
[----:B------:R-:W-:Y:S06]  /*17a0*/  BRA `(.L_x_684) ;  /* 0x0000000800e47947 */ /* 0x000fec0003800000 */
.L_x_690:
[----:B------:R1:W5:Y:S01]  /*17b0*/  LDG.E.U16 R0, desc[UR36][R2.64] ;  /* 0x0000002402007981 */ /* 0x000362000c1e1500 */
[----:B------:R-:W-:Y:S05]  /*17c0*/  BRA `(.L_x_684) ;  /* 0x0000000800dc7947 */ /* 0x000fea0003800000 */
.L_x_689:
[----:B------:R-:W2:Y:S01]  /*17d0*/  LDG.E.64 R2, desc[UR36][R2.64] ;  /* 0x0000002402027981 */ /* 0x000ea2000c1e1b00 */
[----:B------:R-:W-:Y:S01]  /*17e0*/  UMOV UR4, 0xf0000000 ;  /* 0xf000000000047882 */ /* 0x000fe20000000000 */
[----:B------:R-:W-:Y:S01]  /*17f0*/  UMOV UR5, 0x380fffff ;  /* 0x380fffff00057882 */ /* 0x000fe20000000000 */
[----:B--2---:R-:W0:Y:S01]  /*1800*/  F2F.F32.F64 R0, R2 ;  /* 0x0000000200007310 */ /* 0x004e220000301000 */
[----:B------:R-:W-:-:S14]  /*1810*/  DSETP.GEU.AND P0, PT, |R2|, UR4, PT ;  /* 0x0000000402007e2a */ /* 0x000fdc000bf0e200 */
[----:B0-----:R-:W-:-:S05]  /*1820*/  @!P0 FMUL R0, R0, 1.175494350822287508e-38 ;  /* 0x0080000000008820 */ /* 0x001fca0000400000 */
[----:B------:R-:W-:Y:S01]  /*1830*/  F2FP.F16.F32.PACK_AB R0, RZ, R0 ;  /* 0x00000000ff00723e */ /* 0x000fe200000000ff */
[----:B------:R-:W-:Y:S06]  /*1840*/  BRA `(.L_x_684) ;  /* 0x0000000800bc7947 */ /* 0x000fec0003800000 */
.L_x_679:
        /* <DEDUP_REMOVED lines=11> */
[----:B------:R-:W-:Y:S01]  /*1900*/  F2FP.F16.F32.PACK_AB R0, RZ, R0 ;  /* 0x00000000ff00723e */ /* 0x000fe200000000ff */
[----:B------:R-:W-:Y:S06]  /*1910*/  BRA `(.L_x_684) ;  /* 0x0000000800887947 */ /* 0x000fec0003800000 */
.L_x_693:
        /* <DEDUP_REMOVED lines=8> */
.L_x_692:
        /* <DEDUP_REMOVED lines=24> */
[----:B------:R-:W-:-:S04]  /*1b20*/  F2FP.F16.F32.PACK_AB R5, RZ, R5 ;  /* 0x00000005ff05723e */ /* 0x000fc800000000ff */
[----:B------:R-:W-:Y:S01]  /*1b30*/  PRMT R0, R5, 0x7610, R0 ;  /* 0x0000761005007816 */ /* 0x000fe20000000000 */
[----:B------:R-:W-:Y:S06]  /*1b40*/  BRA `(.L_x_684) ;  /* 0x0000000400fc7947 */ /* 0x000fec0003800000 */
.L_x_695:
        /* <DEDUP_REMOVED lines=11> */
[----:B------:R-:W-:Y:S01]  /*1c00*/  F2FP.F16.F32.PACK_AB R0, RZ, R0 ;  /* 0x00000000ff00723e */ /* 0x000fe200000000ff */
[----:B------:R-:W-:Y:S06]  /*1c10*/  BRA `(.L_x_684) ;  /* 0x0000000400c87947 */ /* 0x000fec0003800000 */
.L_x_694:
[----:B------:R-:W2:Y:S02]  /*1c20*/  LDG.E.U16 R0, desc[UR36][R2.64] ;  /* 0x0000002402007981 */ /* 0x000ea4000c1e1500 */
[----:B--2---:R-:W-:-:S04]  /*1c30*/  SHF.L.U32 R0, R0, 0x10, RZ ;  /* 0x0000001000007819 */ /* 0x004fc800000006ff */
[----:B------:R-:W-:Y:S01]  /*1c40*/  F2FP.F16.F32.PACK_AB R0, RZ, R0 ;  /* 0x00000000ff00723e */ /* 0x000fe200000000ff */
[----:B------:R-:W-:Y:S06]  /*1c50*/  BRA `(.L_x_684) ;  /* 0x0000000400b87947 */ /* 0x000fec0003800000 */
.L_x_691:
        /* <DEDUP_REMOVED lines=10> */
[----:B------:R-:W-:Y:S01]  /*1d00*/  F2FP.F16.F32.PACK_AB R0, RZ, R0 ;  /* 0x00000000ff00723e */ /* 0x000fe200000000ff */
[----:B------:R-:W-:Y:S06]  /*1d10*/  BRA `(.L_x_684) ;  /* 0x0000000400887947 */ /* 0x000fec0003800000 */
.L_x_698:
        /* <DEDUP_REMOVED lines=21> */
.L_x_702:
[----:B------:R-:W-:Y:S05]  /*1e70*/  BSYNC.RECONVERGENT B1 ;  /* 0x0000000000017941 */ /* 0x000fea0003800200 */
.L_x_701:
[----:B------:R-:W-:Y:S01]  /*1e80*/  IMAD.SHL.U32 R0, R0, 0x100000, RZ ;  /* 0x0010000000007824 */ /* 0x000fe200078e00ff */
[----:B------:R-:W-:-:S04]  /*1e90*/  LEA R2, R2, 0x3b800000, 0x17 ;  /* 0x3b80000002027811 */ /* 0x000fc800078eb8ff */
[----:B------:R-:W-:-:S07]  /*1ea0*/  LOP3.LUT R0, R2, R0, R7, 0xfe, !PT ;  /* 0x0000000002007212 */ /* 0x000fce00078efe07 */
.L_x_700:
[----:B------:R-:W-:Y:S05]  /*1eb0*/  BSYNC.RECONVERGENT B0 ;  /* 0x0000000000007941 */ /* 0x000fea0003800200 */
.L_x_699:
[----:B------:R-:W-:Y:S01]  /*1ec0*/  F2FP.F16.F32.PACK_AB R0, RZ, R0 ;  /* 0x00000000ff00723e */ /* 0x000fe200000000ff */
[----:B------:R-:W-:Y:S06]  /*1ed0*/  BRA `(.L_x_684) ;  /* 0x0000000400187947 */ /* 0x000fec0003800000 */
.L_x_697:
        /* <DEDUP_REMOVED lines=21> */
.L_x_706:
[----:B------:R-:W-:Y:S05]  /*2030*/  BSYNC.RECONVERGENT B1 ;  /* 0x0000000000017941 */ /* 0x000fea0003800200 */
.L_x_705:
[----:B------:R-:W-:Y:S01]  /*2040*/  IMAD.SHL.U32 R0, R0, 0x200000, RZ ;  /* 0x0020000000007824 */ /* 0x000fe200078e00ff */
[----:B------:R-:W-:-:S04]  /*2050*/  LEA R2, R2, 0x37800000, 0x17 ;  /* 0x3780000002027811 */ /* 0x000fc800078eb8ff */
[----:B------:R-:W-:-:S07]  /*2060*/  LOP3.LUT R0, R2, R0, R7, 0xfe, !PT ;  /* 0x0000000002007212 */ /* 0x000fce00078efe07 */
.L_x_704:
[----:B------:R-:W-:Y:S05]  /*2070*/  BSYNC.RECONVERGENT B0 ;  /* 0x0000000000007941 */ /* 0x000fea0003800200 */
.L_x_703:
[----:B------:R-:W-:Y:S01]  /*2080*/  F2FP.F16.F32.PACK_AB R0, RZ, R0 ;  /* 0x00000000ff00723e */ /* 0x000fe200000000ff */
[----:B------:R-:W-:Y:S06]  /*2090*/  BRA `(.L_x_684) ;  /* 0x0000000000a87947 */ /* 0x000fec0003800000 */
.L_x_696:
[----:B------:R-:W-:-:S09]  /*20a0*/  UISETP.NE.AND UP0, UPT, UR4, 0x1c, UPT ;  /* 0x0000001c0400788c */ /* 0x000fd2000bf05270 */
[----:B------:R-:W-:Y:S05]  /*20b0*/  BRA.U !UP0, `(.L_x_707) ;  /* 0x0000000108947547 */ /* 0x000fea000b800000 */
[----:B------:R-:W-:-:S09]  /*20c0*/  UISETP.NE.AND UP0, UPT, UR4, 0x1d, UPT ;  /* 0x0000001d0400788c */ /* 0x000fd2000bf05270 */
[----:B------:R-:W-:Y:S05]  /*20d0*/  BRA.U !UP0, `(.L_x_708) ;  /* 0x00000001087c7547 */ /* 0x000fea000b800000 */
[----:B------:R-:W-:-:S09]  /*20e0*/  UISETP.NE.AND UP0, UPT, UR4, 0x2c, UPT ;  /* 0x0000002c0400788c */ /* 0x000fd2000bf05270 */
[----:B------:R-:W-:Y:S05]  /*20f0*/  BRA.U !UP0, `(.L_x_709) ;  /* 0x0000000108487547 */ /* 0x000fea000b800000 */
.L_x_683:
[----:B------:R-:W-:Y:S01]  /*2100*/  MOV R2, 0x0 ;  /* 0x0000000000027802 */ /* 0x000fe20000000f00 */
[----:B------:R-:W0:Y:S01]  /*2110*/  LDCU.64 UR4, c[0x4][0x128] ;  /* 0x01002500ff0477ac */ /* 0x000e220008000a00 */
[----:B------:R-:W-:Y:S02]  /*2120*/  HFMA2 R12, -RZ, RZ, 0, 5.9604644775390625e-08 ;  /* 0x00000001ff0c7431 */ /* 0x000fe400000001ff */
[----:B------:R-:W-:Y:S01]  /*2130*/  IMAD.MOV.U32 R8, RZ, RZ, 0x4e ;  /* 0x0000004eff087424 */ /* 0x000fe200078e00ff */
[----:B------:R-:W1:Y:S01]  /*2140*/  LDCU.64 UR6, c[0x4][0x130] ;  /* 0x01002600ff0677ac */ /* 0x000e620008000a00 */
[----:B------:R-:W2:Y:S01]  /*2150*/  LDC.64 R2, c[0x4][R2] ;  /* 0x0100000002027b82 */ /* 0x000ea20000000a00 */
[----:B------:R-:W-:Y:S01]  /*2160*/  IMAD.MOV.U32 R13, RZ, RZ, RZ ;  /* 0x000000ffff0d7224 */ /* 0x000fe200078e00ff */
[----:B------:R-:W3:Y:S01]  /*2170*/  LDCU.64 UR8, c[0x4][0x28] ;  /* 0x01000500ff0877ac */ /* 0x000ee20008000a00 */
[----:B0-----:R-:W-:Y:S01]  /*2180*/  IMAD.U32 R4, RZ, RZ, UR4 ;  /* 0x00000004ff047e24 */ /* 0x001fe2000f8e00ff */
[----:B------:R-:W-:Y:S01]  /*2190*/  MOV R5, UR5 ;  /* 0x0000000500057c02 */ /* 0x000fe20008000f00 */
[----:B-1----:R-:W-:-:S02]  /*21a0*/  IMAD.U32 R6, RZ, RZ, UR6 ;  /* 0x00000006ff067e24 */ /* 0x002fc4000f8e00ff */
[----:B------:R-:W-:Y:S01]  /*21b0*/  IMAD.U32 R7, RZ, RZ, UR7 ;  /* 0x00000007ff077e24 */ /* 0x000fe2000f8e00ff */
[----:B---3--:R-:W-:Y:S01]  /*21c0*/  MOV R10, UR8 ;  /* 0x00000008000a7c02 */ /* 0x008fe20008000f00 */
[----:B------:R-:W-:-:S07]  /*21d0*/  IMAD.U32 R11, RZ, RZ, UR9 ;  /* 0x00000009ff0b7e24 */ /* 0x000fce000f8e00ff */
[----:B------:R-:W-:-:S07]  /*21e0*/  LEPC R20, `(.L_x_710) ;  /* 0x000000001014794e */ /* 0x000fce0000000000 */
[----:B--2---:R-:W-:Y:S05]  /*21f0*/  CALL.ABS.NOINC R2 ;  /* 0x0000000002007343 */ /* 0x004fea0003c00000 */
.L_x_710:
[----:B------:R-:W-:Y:S01]  /*2200*/  PRMT R0, RZ, 0x7610, R0 ;  /* 0x00007610ff007816 */ /* 0x000fe20000000000 */
[----:B------:R-:W-:Y:S06]  /*2210*/  BRA `(.L_x_684) ;  /* 0x0000000000487947 */ /* 0x000fec0003800000 */
.L_x_709:
[----:B------:R-:W2:Y:S01]  /*2220*/  LDG.E.U8 R2, desc[UR36][R2.64] ;  /* 0x0000002402027981 */ /* 0x000ea2000c1e1100 */
[----:B------:R-:W-:Y:S01]  /*2230*/  BSSY.RECONVERGENT B0, `(.L_x_711) ;  /* 0x0000007000007945 */ /* 0x000fe20003800200 */
[----:B------:R-:W-:Y:S01]  /*2240*/  IMAD.MOV.U32 R0, RZ, RZ, 0x400000 ;  /* 0x00400000ff007424 */ /* 0x000fe200078e00ff */
[----:B--2---:R-:W-:-:S13]  /*2250*/  ISETP.NE.AND P0, PT, R2, RZ, PT ;  /* 0x000000ff0200720c */ /* 0x004fda0003f05270 */
[----:B------:R-:W-:Y:S05]  /*2260*/  @!P0 BRA `(.L_x_712) ;  /* 0x00000000000c8947 */ /* 0x000fea0003800000 */
[----:B------:R-:W-:-:S13]  /*2270*/  ISETP.NE.AND P0, PT, R2, 0xff, PT ;  /* 0x000000ff0200780c */ /* 0x000fda0003f05270 */
[----:B------:R-:W-:Y:S01]  /*2280*/  @!P0 MOV R0, 0x7f800001 ;  /* 0x7f80000100008802 */ /* 0x000fe20000000f00 */
[----:B------:R-:W-:-:S07]  /*2290*/  @P0 IMAD.SHL.U32 R0, R2, 0x800000, RZ ;  /* 0x0080000002000824 */ /* 0x000fce00078e00ff */
.L_x_712:
[----:B------:R-:W-:Y:S05]  /*22a0*/  BSYNC.RECONVERGENT B0 ;  /* 0x0000000000007941 */ /* 0x000fea0003800200 */
.L_x_711:
[----:B------:R-:W-:Y:S01]  /*22b0*/  F2FP.F16.F32.PACK_AB R0, RZ, R0 ;  /* 0x00000000ff00723e */ /* 0x000fe200000000ff */
[----:B------:R-:W-:Y:S06]  /*22c0*/  BRA `(.L_x_684) ;  /* 0x00000000001c7947 */ /* 0x000fec0003800000 */
.L_x_708:
[----:B------:R-:W2:Y:S02]  /*22d0*/  LDG.E.64 R2, desc[UR36][R2.64] ;  /* 0x0000002402027981 */ /* 0x000ea4000c1e1b00 */
[----:B--2---:R-:W0:Y:S02]  /*22e0*/  I2F.U64 R0, R2 ;  /* 0x0000000200007312 */ /* 0x004e240000301000 */
[----:B0-----:R-:W-:Y:S01]  /*22f0*/  F2FP.F16.F32.PACK_AB R0, RZ, R0 ;  /* 0x00000000ff00723e */ /* 0x001fe200000000ff */
[----:B------:R-:W-:Y:S06]  /*2300*/  BRA `(.L_x_684) ;  /* 0x00000000000c7947 */ /* 0x000fec0003800000 */
.L_x_707:
[----:B------:R-:W2:Y:S02]  /*2310*/  LDG.E R2, desc[UR36][R2.64] ;  /* 0x0000002402027981 */ /* 0x000ea4000c1e1900 */
[----:B--2---:R-:W-:-:S04]  /*2320*/  I2FP.F32.U32 R0, R2 ;  /* 0x0000000200007245 */ /* 0x004fc80000201000 */
[----:B------:R-:W-:-:S07]  /*2330*/  F2FP.F16.F32.PACK_AB R0, RZ, R0 ;  /* 0x00000000ff00723e */ /* 0x000fce00000000ff */
.L_x_684:
[----:B-----5:R-:W-:Y:S01]  /*2340*/  HADD2.F32 R0, -RZ, R0.H0_H0 ;  /* 0x20000000ff007230 */ /* 0x020fe20000004100 */
[----:B------:R-:W-:Y:S01]  /*2350*/  MOV R6, 0x3e800000 ;  /* 0x3e80000000067802 */ /* 0x000fe20000000f00 */
[----:B------:R-:W-:Y:S01]  /*2360*/  IMAD.MOV.U32 R7, RZ, RZ, 0x3d39bf78 ;  /* 0x3d39bf78ff077424 */ /* 0x000fe200078e00ff */
[----:B------:R-:W2:Y:S02]  /*2370*/  LDCU.64 UR6, c[0x0][0x580] ;  /* 0x0000b000ff0677ac */ /* 0x000ea40008000a00 */
[C---:B01----:R-:W-:Y:S01]  /*2380*/  FADD.FTZ R2, |R0|.reuse, -RZ ;  /* 0x800000ff00027221 */ /* 0x043fe20000010200 */
        /* <DEDUP_REMOVED lines=36> */
[----:B--2---:R-:W-:-:S03]  /*25d0*/  IADD3 R2, P0, PT, R16, UR6, RZ ;  /* 0x0000000610027c10 */ /* 0x004fc6000ff1e0ff */
[----:B------:R-:W-:Y:S02]  /*25e0*/  FMUL.FTZ R0, R0, R3 ;  /* 0x0000000300007220 */ /* 0x000fe40000410000 */
[----:B------:R-:W-:-:S03]  /*25f0*/  IMAD.X R3, RZ, RZ, UR7, P0 ;  /* 0x00000007ff037e24 */ /* 0x000fc600080e06ff */
[----:B------:R-:W-:Y:S01]  /*2600*/  F2FP.F16.F32.PACK_AB R0, RZ, R0 ;  /* 0x00000000ff00723e */ /* 0x000fe200000000ff */
[----:B------:R-:W-:Y:S06]  /*2610*/  BRA.U UP0, `(.L_x_713) ;  /* 0x0000000500047547 */ /* 0x000fec000b800000 */
        /* <DEDUP_REMOVED lines=8> */
[----:B------:R-:W-:-:S04]  /*26a0*/  HADD2.F32 R0, -RZ, R0.H0_H0 ;  /* 0x20000000ff007230 */ /* 0x000fc80000004100 */
[----:B------:R-:W0:Y:S02]  /*26b0*/  F2I.FTZ.TRUNC.NTZ R5, R0 ;  /* 0x0000000000057305 */ /* 0x000e24000021f100 */
[----:B0-----:R4:W-:Y:S01]  /*26c0*/  STG.E.U8 desc[UR36][R2.64], R5 ;  /* 0x0000000502007986 */ /* 0x0019e2000c101124 */
[----:B------:R-:W-:Y:S05]  /*26d0*/  BRA `(.L_x_718) ;  /* 0x0000000c00807947 */ /* 0x000fea0003800000 */
.L_x_716:
[----:B------:R-:W-:-:S06]  /*26e0*/  HADD2.F32 R5, -RZ, R0.H0_H0 ;  /* 0x20000000ff057230 */ /* 0x000fcc0000004100 */
[----:B------:R-:W0:Y:S02]  /*26f0*/  F2I.S64.TRUNC R4, R5 ;  /* 0x0000000500047311 */ /* 0x000e24000020d900 */
[----:B0-----:R3:W-:Y:S01]  /*2700*/  STG.E.U8 desc[UR36][R2.64], R4 ;  /* 0x0000000402007986 */ /* 0x0017e2000c101124 */
[----:B------:R-:W-:Y:S05]  /*2710*/  BRA `(.L_x_718) ;  /* 0x0000000c00707947 */ /* 0x000fea0003800000 */
.L_x_715:
[----:B------:R-:W-:-:S09]  /*2720*/  UISETP.NE.AND UP0, UPT, UR4, 0x2, UPT ;  /* 0x000000020400788c */ /* 0x000fd2000bf05270 */
[----:B------:R-:W-:Y:S05]  /*2730*/  BRA.U !UP0, `(.L_x_719) ;  /* 0x0000000108307547 */ /* 0x000fea000b800000 */
[----:B------:R-:W-:-:S09]  /*2740*/  UISETP.NE.AND UP0, UPT, UR4, 0x3, UPT ;  /* 0x000000030400788c */ /* 0x000fd2000bf05270 */
[----:B------:R-:W-:Y:S05]  /*2750*/  BRA.U !UP0, `(.L_x_720) ;  /* 0x0000000108187547 */ /* 0x000fea000b800000 */
[----:B------:R-:W-:-:S09]  /*2760*/  UISETP.NE.AND UP0, UPT, UR4, 0x4, UPT ;  /* 0x000000040400788c */ /* 0x000fd2000bf05270 */
[----:B------:R-:W-:Y:S05]  /*2770*/  BRA.U UP0, `(.L_x_717) ;  /* 0x0000000900b87547 */ /* 0x000fea000b800000 */
[----:B------:R-:W-:-:S06]  /*2780*/  HADD2.F32 R4, -RZ, R0.H0_H0 ;  /* 0x20000000ff047230 */ /* 0x000fcc0000004100 */
[----:B------:R-:W0:Y:S02]  /*2790*/  F2I.S64.TRUNC R4, R4 ;  /* 0x0000000400047311 */ /* 0x000e24000020d900 */
[----:B0-----:R0:W-:Y:S01]  /*27a0*/  STG.E.64 desc[UR36][R2.64], R4 ;  /* 0x0000000402007986 */ /* 0x0011e2000c101b24 */
[----:B------:R-:W-:Y:S05]  /*27b0*/  BRA `(.L_x_718) ;  /* 0x0000000c00487947 */ /* 0x000fea0003800000 */
.L_x_720:
[----:B------:R-:W-:-:S04]  /*27c0*/  HADD2.F32 R0, -RZ, R0.H0_H0 ;  /* 0x20000000ff007230 */ /* 0x000fc80000004100 */
[----:B------:R-:W0:Y:S02]  /*27d0*/  F2I.FTZ.TRUNC.NTZ R5, R0 ;  /* 0x0000000000057305 */ /* 0x000e24000021f100 */
[----:B0-----:R1:W-:Y:S01]  /*27e0*/  STG.E desc[UR36][R2.64], R5 ;  /* 0x0000000502007986 */ /* 0x0013e2000c101924 */
[----:B------:R-:W-:Y:S05]  /*27f0*/  BRA `(.L_x_718) ;  /* 0x0000000c00387947 */ /* 0x000fea0003800000 */
.L_x_719:
[----:B------:R-:W-:-:S04]  /*2800*/  HADD2.F32 R0, -RZ, R0.H0_H0 ;  /* 0x20000000ff007230 */ /* 0x000fc80000004100 */
[----:B------:R-:W0:Y:S02]  /*2810*/  F2I.FTZ.TRUNC.NTZ R5, R0 ;  /* 0x0000000000057305 */ /* 0x000e24000021f100 */
[----:B0-----:R2:W-:Y:S01]  /*2820*/  STG.E.U16 desc[UR36][R2.64], R5 ;  /* 0x0000000502007986 */ /* 0x0015e2000c101524 */
[----:B------:R-:W-:Y:S05]  /*2830*/  BRA `(.L_x_718) ;  /* 0x0000000c00287947 */ /* 0x000fea0003800000 */
.L_x_714:
[----:B------:R-:W-:-:S09]  /*2840*/  UISETP.GT.AND UP0, UPT, UR4, 0x6, UPT ;  /* 0x000000060400788c */ /* 0x000fd2000bf04270 */
[----:B------:R-:W-:Y:S05]  /*2850*/  BRA.U UP0, `(.L_x_721) ;  /* 0x0000000100247547 */ /* 0x000fea000b800000 */
[----:B------:R-:W-:-:S09]  /*2860*/  UISETP.NE.AND UP0, UPT, UR4, 0x5, UPT ;  /* 0x000000050400788c */ /* 0x000fd2000bf05270 */
[----:B------:R-:W-:Y:S05]  /*2870*/  BRA.U !UP0, `(.L_x_722) ;  /* 0x0000000108147547 */ /* 0x000fea000b800000 */
[----:B------:R-:W-:-:S09]  /*2880*/  UISETP.NE.AND UP0, UPT, UR4, 0x6, UPT ;  /* 0x000000060400788c */ /* 0x000fd2000bf05270 */
[----:B------:R-:W-:Y:S05]  /*2890*/  BRA.U UP0, `(.L_x_717) ;  /* 0x0000000900707547 */ /* 0x000fea000b800000 */
[----:B------:R-:W-:-:S05]  /*28a0*/  HADD2.F32 R5, -RZ, R0.H0_H0 ;  /* 0x20000000ff057230 */ /* 0x000fca0000004100 */
[----:B------:R0:W-:Y:S01]  /*28b0*/  STG.E desc[UR36][R2.64], R5 ;  /* 0x0000000502007986 */ /* 0x0001e2000c101924 */
[----:B------:R-:W-:Y:S05]  /*28c0*/  BRA `(.L_x_718) ;  /* 0x0000000c00047947 */ /* 0x000fea0003800000 */
.L_x_722:
[----:B------:R0:W-:Y:S01]  /*28d0*/  STG.E.U16 desc[UR36][R2.64], R0 ;  /* 0x0000000002007986 */ /* 0x0001e2000c101524 */
[----:B------:R-:W-:Y:S05]  /*28e0*/  BRA `(.L_x_718) ;  /* 0x0000000800fc7947 */ /* 0x000fea0003800000 */
.L_x_721:
[----:B------:R-:W-:-:S09]  /*28f0*/  UISETP.NE.AND UP0, UPT, UR4, 0x7, UPT ;  /* 0x000000070400788c */ /* 0x000fd2000bf05270 */
[----:B------:R-:W-:Y:S05]  /*2900*/  BRA.U !UP0, `(.L_x_723) ;  /* 0x0000000108347547 */ /* 0x000fea000b800000 */
[----:B------:R-:W-:-:S09]  /*2910*/  UISETP.NE.AND UP0, UPT, UR4, 0x8, UPT ;  /* 0x000000080400788c */ /* 0x000fd2000bf05270 */
[----:B------:R-:W-:Y:S05]  /*2920*/  BRA.U !UP0, `(.L_x_724) ;  /* 0x0000000108187547 */ /* 0x000fea000b800000 */
[----:B------:R-:W-:-:S09]  /*2930*/  UISETP.NE.AND UP0, UPT, UR4, 0x9, UPT ;  /* 0x000000090400788c */ /* 0x000fd2000bf05270 */
[----:B------:R-:W-:Y:S05]  /*2940*/  BRA.U UP0, `(.L_x_717) ;  /* 0x0000000900447547 */ /* 0x000fea000b800000 */
[----:B------:R-:W-:Y:S02]  /*2950*/  HFMA2 R5, -RZ, RZ, 0, 0 ;  /* 0x00000000ff057431 */ /* 0x000fe400000001ff */
[----:B------:R-:W-:-:S05]  /*2960*/  HADD2.F32 R4, -RZ, R0.H0_H0 ;  /* 0x20000000ff047230 */ /* 0x000fca0000004100 */
[----:B------:R0:W-:Y:S01]  /*2970*/  STG.E.64 desc[UR36][R2.64], R4 ;  /* 0x0000000402007986 */ /* 0x0001e2000c101b24 */
[----:B------:R-:W-:Y:S05]  /*2980*/  BRA `(.L_x_718) ;  /* 0x0000000800d47947 */ /* 0x000fea0003800000 */
.L_x_724:
[----:B------:R-:W-:-:S05]  /*2990*/  HADD2.F32 R0, -RZ, R0.H0_H0 ;  /* 0x20000000ff007230 */ /* 0x000fca0000004100 */
[----:B------:R-:W-:-:S04]  /*29a0*/  F2FP.F16.F32.PACK_AB R0, RZ, R0 ;  /* 0x00000000ff00723e */ /* 0x000fc800000000ff */
[----:B------:R-:W-:-:S05]  /*29b0*/  PRMT R0, R0, 0x5410, RZ ;  /* 0x0000541000007816 */ /* 0x000fca00000000ff */
[----:B------:R0:W-:Y:S01]  /*29c0*/  STG.E desc[UR36][R2.64], R0 ;  /* 0x0000000002007986 */ /* 0x0001e2000c101924 */
[----:B------:R-:W-:Y:S05]  /*29d0*/  BRA `(.L_x_718) ;  /* 0x0000000800c07947 */ /* 0x000fea0003800000 */
.L_x_723:
[----:B------:R-:W-:-:S05]  /*29e0*/  HADD2.F32 R4, -RZ, R0.H0_H0 ;  /* 0x20000000ff047230 */ /* 0x000fca0000004100 */
[----:B------:R-:W-:-:S06]  /*29f0*/  FMUL.FTZ R4, R4, 1 ;  /* 0x3f80000004047820 */ /* 0x000fcc0000410000 */
[----:B------:R-:W0:Y:S02]  /*2a00*/  F2F.F64.F32 R4, R4 ;  /* 0x0000000400047310 */ /* 0x000e240000201800 */
[----:B0-----:R0:W-:Y:S01]  /*2a10*/  STG.E.64 desc[UR36][R2.64], R4 ;  /* 0x0000000402007986 */ /* 0x0011e2000c101b24 */
[----:B------:R-:W-:Y:S05]  /*2a20*/  BRA `(.L_x_718) ;  /* 0x0000000800ac7947 */ /* 0x000fea0003800000 */
.L_x_713:
        /* <DEDUP_REMOVED lines=8> */
[----:B------:R-:W-:-:S05]  /*2ab0*/  HADD2.F32 R0, -RZ, R0.H0_H0 ;  /* 0x20000000ff007230 */ /* 0x000fca0000004100 */
[----:B------:R-:W-:-:S04]  /*2ac0*/  FSETP.NEU.FTZ.AND P0, PT, R0, RZ, PT ;  /* 0x000000ff0000720b */ /* 0x000fc80003f1d000 */
[----:B------:R-:W-:-:S05]  /*2ad0*/  SEL R5, RZ, 0x1, !P0 ;  /* 0x00000001ff057807 */ /* 0x000fca0004000000 */
[----:B------:R0:W-:Y:S01]  /*2ae0*/  STG.E.U8 desc[UR36][R2.64], R5 ;  /* 0x0000000502007986 */ /* 0x0001e2000c101124 */
[----:B------:R-:W-:Y:S05]  /*2af0*/  BRA `(.L_x_718) ;  /* 0x0000000800787947 */ /* 0x000fea0003800000 */
.L_x_727:
[----:B------:R-:W-:Y:S01]  /*2b00*/  HADD2.F32 R0, -RZ, R0.H0_H0 ;  /* 0x20000000ff007230 */ /* 0x000fe20000004100 */
[----:B------:R-:W-:-:S04]  /*2b10*/  CS2R R6, SRZ ;  /* 0x0000000000067805 */ /* 0x000fc8000001ff00 */
[----:B------:R-:W-:-:S04]  /*2b20*/  FMUL.FTZ R0, R0, 1 ;  /* 0x3f80000000007820 */ /* 0x000fc80000410000 */
[----:B------:R-:W0:Y:S02]  /*2b30*/  F2F.F64.F32 R4, R0 ;  /* 0x0000000000047310 */ /* 0x000e240000201800 */
[----:B0-----:R0:W-:Y:S01]  /*2b40*/  STG.E.128 desc[UR36][R2.64], R4 ;  /* 0x0000000402007986 */ /* 0x0011e2000c101d24 */
[----:B------:R-:W-:Y:S05]  /*2b50*/  BRA `(.L_x_718) ;  /* 0x0000000800607947 */ /* 0x000fea0003800000 */
.L_x_726:
[----:B------:R-:W-:-:S09]  /*2b60*/  UISETP.NE.AND UP0, UPT, UR4, 0xf, UPT ;  /* 0x0000000f0400788c */ /* 0x000fd2000bf05270 */
[----:B------:R-:W-:Y:S05]  /*2b70*/  BRA.U !UP0, `(.L_x_728) ;  /* 0x0000000108a07547 */ /* 0x000fea000b800000 */
[----:B------:R-:W-:-:S09]  /*2b80*/  UISETP.NE.AND UP0, UPT, UR4, 0x17, UPT ;  /* 0x000000170400788c */ /* 0x000fd2000bf05270 */
[----:B------:R-:W-:Y:S05]  /*2b90*/  BRA.U !UP0, `(.L_x_729) ;  /* 0x00000001084c7547 */ /* 0x000fea000b800000 */
[----:B------:R-:W-:-:S09]  /*2ba0*/  UISETP.NE.AND UP0, UPT, UR4, 0x18, UPT ;  /* 0x000000180400788c */ /* 0x000fd2000bf05270 */
[----:B------:R-:W-:Y:S05]  /*2bb0*/  BRA.U UP0, `(.L_x_717) ;  /* 0x0000000500a87547 */ /* 0x000fea000b800000 */
[----:B------:R-:W-:Y:S01]  /*2bc0*/  HADD2.F32 R7, -RZ, R0.H0_H0 ;  /* 0x20000000ff077230 */ /* 0x000fe20000004100 */
        /* <DEDUP_REMOVED lines=12> */
.L_x_731:
[----:B------:R-:W-:Y:S05]  /*2c90*/  BSYNC.RECONVERGENT B0 ;  /* 0x0000000000007941 */ /* 0x000fea0003800200 */
.L_x_730:
[----:B------:R-:W-:-:S05]  /*2ca0*/  LOP3.LUT R5, R0, 0x80, R5, 0xf8, !PT ;  /* 0x0000008000057812 */ /* 0x000fca00078ef805 */
[----:B------:R0:W-:Y:S01]  /*2cb0*/  STG.E.U8 desc[UR36][R2.64], R5 ;  /* 0x0000000502007986 */ /* 0x0001e2000c101124 */
[----:B------:R-:W-:Y:S05]  /*2cc0*/  BRA `(.L_x_718) ;  /* 0x0000000800047947 */ /* 0x000fea0003800000 */
.L_x_729:
[----:B------:R-:W-:Y:S01]  /*2cd0*/  HADD2.F32 R7, -RZ, R0.H0_H0 ;  /* 0x20000000ff077230 */ /* 0x000fe20000004100 */
        /* <DEDUP_REMOVED lines=14> */
.L_x_733:
[----:B------:R-:W-:Y:S05]  /*2dc0*/  BSYNC.RECONVERGENT B0 ;  /* 0x0000000000007941 */ /* 0x000fea0003800200 */
.L_x_732:
[----:B------:R-:W-:-:S05]  /*2dd0*/  LOP3.LUT R5, R0, 0x80, R5, 0xf8, !PT ;  /* 0x0000008000057812 */ /* 0x000fca00078ef805 */
[----:B------:R0:W-:Y:S01]  /*2de0*/  STG.E.U8 desc[UR36][R2.64], R5 ;  /* 0x0000000502007986 */ /* 0x0001e2000c101124 */
[----:B------:R-:W-:Y:S05]  /*2df0*/  BRA `(.L_x_718) ;  /* 0x0000000400b87947 */ /* 0x000fea0003800000 */
.L_x_728:
[----:B------:R-:W-:-:S05]  /*2e00*/  HADD2.F32 R0, -RZ, R0.H0_H0 ;  /* 0x20000000ff007230 */ /* 0x000fca0000004100 */
[----:B------:R-:W-:-:S05]  /*2e10*/  F2FP.BF16.F32.PACK_AB R0, RZ, R0 ;  /* 0x00000000ff00723e */ /* 0x000fca00000010ff */
[----:B------:R0:W-:Y:S01]  /*2e20*/  STG.E.U16 desc[UR36][R2.64], R0 ;  /* 0x0000000002007986 */ /* 0x0001e2000c101524 */
[----:B------:R-:W-:Y:S05]  /*2e30*/  BRA `(.L_x_718) ;  /* 0x0000000400a87947 */ /* 0x000fea0003800000 */
.L_x_725:
        /* <DEDUP_REMOVED lines=8> */
[----:B------:R-:W-:-:S06]  /*2ec0*/  HADD2.F32 R5, -RZ, R0.H0_H0 ;  /* 0x20000000ff057230 */ /* 0x000fcc0000004100 */
[----:B------:R-:W0:Y:S02]  /*2ed0*/  F2I.FTZ.U32.TRUNC.NTZ R5, R5 ;  /* 0x0000000500057305 */ /* 0x000e24000021f000 */
[----:B0-----:R0:W-:Y:S01]  /*2ee0*/  STG.E.U16 desc[UR36][R2.64], R5 ;  /* 0x0000000502007986 */ /* 0x0011e2000c101524 */
[----:B------:R-:W-:Y:S05]  /*2ef0*/  BRA `(.L_x_718) ;  /* 0x0000000400787947 */ /* 0x000fea0003800000 */
.L_x_736:
[----:B------:R-:W-:Y:S01]  /*2f00*/  HADD2.F32 R5, -RZ, R0.H0_H0 ;  /* 0x20000000ff057230 */ /* 0x000fe20000004100 */
[----:B------:R-:W-:Y:S01]  /*2f10*/  BSSY.RECONVERGENT B0, `(.L_x_737) ;  /* 0x0000014000007945 */ /* 0x000fe20003800200 */
[----:B------:R-:W-:-:S03]  /*2f20*/  MOV R0, 0x80 ;  /* 0x0000008000007802 */ /* 0x000fc60000000f00 */
        /* <DEDUP_REMOVED lines=10> */
.L_x_739:
[----:B------:R-:W-:-:S04]  /*2fd0*/  SHF.R.U32.HI R0, RZ, 0x14, R5 ;  /* 0x00000014ff007819 */ /* 0x000fc80000011605 */
[----:B------:R-:W-:-:S04]  /*2fe0*/  LOP3.LUT R0, R0, 0x1, RZ, 0xc0, !PT ;  /* 0x0000000100007812 */ /* 0x000fc800078ec0ff */
[----:B------:R-:W-:-:S04]  /*2ff0*/  IADD3 R0, PT, PT, R5, 0x487ffff, R0 ;  /* 0x0487ffff05007810 */ /* 0x000fc80007ffe000 */
[----:B------:R-:W-:-:S04]  /*3000*/  SHF.R.U32.HI R0, RZ, 0x14, R0 ;  /* 0x00000014ff007819 */ /* 0x000fc80000011600 */
[----:B------:R-:W-:-:S07]  /*3010*/  LOP3.LUT R4, R0, 0xff, RZ, 0xc0, !PT ;  /* 0x000000ff00047812 */ /* 0x000fce00078ec0ff */
.L_x_740:
[----:B------:R-:W-:-:S04]  /*3020*/  SHF.R.U32.HI R5, RZ, 0x18, R5 ;  /* 0x00000018ff057819 */ /* 0x000fc80000011605 */
[----:B------:R-:W-:-:S04]  /*3030*/  LOP3.LUT R4, R4, 0x80, R5, 0xf8, !PT ;  /* 0x0000008004047812 */ /* 0x000fc800078ef805 */
[----:B------:R-:W-:-:S07]  /*3040*/  PRMT R0, R4, 0x7610, R0 ;  /* 0x0000761004007816 */ /* 0x000fce0000000000 */
.L_x_738:
[----:B------:R-:W-:Y:S05]  /*3050*/  BSYNC.RECONVERGENT B0 ;  /* 0x0000000000007941 */ /* 0x000fea0003800200 */
.L_x_737:
[----:B------:R0:W-:Y:S01]  /*3060*/  STG.E.U8 desc[UR36][R2.64], R0 ;  /* 0x0000000002007986 */ /* 0x0001e2000c101124 */
[----:B------:R-:W-:Y:S05]  /*3070*/  BRA `(.L_x_718) ;  /* 0x0000000400187947 */ /* 0x000fea0003800000 */
.L_x_735:
[----:B------:R-:W-:Y:S01]  /*3080*/  HADD2.F32 R5, -RZ, R0.H0_H0 ;  /* 0x20000000ff057230 */ /* 0x000fe20000004100 */
[----:B------:R-:W-:Y:S01]  /*3090*/  BSSY.RECONVERGENT B0, `(.L_x_741) ;  /* 0x0000014000007945 */ /* 0x000fe20003800200 */
[----:B------:R-:W-:-:S03]  /*30a0*/  IMAD.MOV.U32 R0, RZ, RZ, 0x80 ;  /* 0x00000080ff007424 */ /* 0x000fc600078e00ff */
        /* <DEDUP_REMOVED lines=10> */
.L_x_743:
[----:B------:R-:W-:-:S04]  /*3150*/  SHF.R.U32.HI R0, RZ, 0x15, R5 ;  /* 0x00000015ff007819 */ /* 0x000fc80000011605 */
[----:B------:R-:W-:-:S04]  /*3160*/  LOP3.LUT R0, R0, 0x1, RZ, 0xc0, !PT ;  /* 0x0000000100007812 */ /* 0x000fc800078ec0ff */
[----:B------:R-:W-:-:S04]  /*3170*/  IADD3 R0, PT, PT, R5, 0x88fffff, R0 ;  /* 0x088fffff05007810 */ /* 0x000fc80007ffe000 */
[----:B------:R-:W-:-:S04]  /*3180*/  SHF.R.U32.HI R0, RZ, 0x15, R0 ;  /* 0x00000015ff007819 */ /* 0x000fc80000011600 */
[----:B------:R-:W-:-:S07]  /*3190*/  LOP3.LUT R4, R0, 0xff, RZ, 0xc0, !PT ;  /* 0x000000ff00047812 */ /* 0x000fce00078ec0ff */
.L_x_744:
[----:B------:R-:W-:-:S04]  /*31a0*/  SHF.R.U32.HI R5, RZ, 0x18, R5 ;  /* 0x00000018ff057819 */ /* 0x000fc80000011605 */
[----:B------:R-:W-:-:S04]  /*31b0*/  LOP3.LUT R4, R4, 0x80, R5, 0xf8, !PT ;  /* 0x0000008004047812 */ /* 0x000fc800078ef805 */
[----:B------:R-:W-:-:S07]  /*31c0*/  PRMT R0, R4, 0x7610, R0 ;  /* 0x0000761004007816 */ /* 0x000fce0000000000 */
.L_x_742:
[----:B------:R-:W-:Y:S05]  /*31d0*/  BSYNC.RECONVERGENT B0 ;  /* 0x0000000000007941 */ /* 0x000fea0003800200 */
.L_x_741:
[----:B------:R0:W-:Y:S01]  /*31e0*/  STG.E.U8 desc[UR36][R2.64], R0 ;  /* 0x0000000002007986 */ /* 0x0001e2000c101124 */
[----:B------:R-:W-:Y:S05]  /*31f0*/  BRA `(.L_x_718) ;  /* 0x0000000000b87947 */ /* 0x000fea0003800000 */
.L_x_734:
[----:B------:R-:W-:-:S09]  /*3200*/  UISETP.NE.AND UP0, UPT, UR4, 0x1c, UPT ;  /* 0x0000001c0400788c */ /* 0x000fd2000bf05270 */
[----:B------:R-:W-:Y:S05]  /*3210*/  BRA.U !UP0, `(.L_x_745) ;  /* 0x0000000108a47547 */ /* 0x000fea000b800000 */
[----:B------:R-:W-:-:S09]  /*3220*/  UISETP.NE.AND UP0, UPT, UR4, 0x1d, UPT ;  /* 0x0000001d0400788c */ /* 0x000fd2000bf05270 */
[----:B------:R-:W-:Y:S05]  /*3230*/  BRA.U !UP0, `(.L_x_746) ;  /* 0x00000001088c7547 */ /* 0x000fea000b800000 */
[----:B------:R-:W-:-:S09]  /*3240*/  UISETP.NE.AND UP0, UPT, UR4, 0x2c, UPT ;  /* 0x0000002c0400788c */ /* 0x000fd2000bf05270 */
[----:B------:R-:W-:Y:S05]  /*3250*/  BRA.U !UP0, `(.L_x_747) ;  /* 0x0000000108447547 */ /* 0x000fea000b800000 */
.L_x_717:
        /* <DEDUP_REMOVED lines=10> */
[----:B---3--:R-:W-:-:S02]  /*3300*/  IMAD.U32 R6, RZ, RZ, UR8 ;  /* 0x00000008ff067e24 */ /* 0x008fc4000f8e00ff */
[----:B------:R-:W-:Y:S01]  /*3310*/  IMAD.U32 R7, RZ, RZ, UR9 ;  /* 0x00000009ff077e24 */ /* 0x000fe2000f8e00ff */
[----:B----4-:R-:W-:Y:S01]  /*3320*/  MOV R10, UR4 ;  /* 0x00000004000a7c02 */ /* 0x010fe20008000f00 */
[----:B-1----:R-:W-:-:S07]  /*3330*/  IMAD.U32 R11, RZ, RZ, UR5 ;  /* 0x00000005ff0b7e24 */ /* 0x002fce000f8e00ff */
[----:B------:R-:W-:-:S07]  /*3340*/  LEPC R20, `(.L_x_748) ;  /* 0x000000001014794e */ /* 0x000fce0000000000 */
[----:B--2---:R-:W-:Y:S05]  /*3350*/  CALL.ABS.NOINC R2 ;  /* 0x0000000002007343 */ /* 0x004fea0003c00000 */
.L_x_748:
[----:B------:R-:W-:Y:S05]  /*3360*/  BRA `(.L_x_718) ;  /* 0x00000000005c7947 */ /* 0x000fea0003800000 */
.L_x_747:
[----:B------:R-:W-:-:S05]  /*3370*/  HADD2.F32 R5, -RZ, R0.H0_H0 ;  /* 0x20000000ff057230 */ /* 0x000fca0000004100 */
[----:B------:R-:W-:-:S04]  /*3380*/  SHF.R.U32.HI R6, RZ, 0x17, R5 ;  /* 0x00000017ff067819 */ /* 0x000fc80000011605 */
[----:B------:R-:W-:-:S04]  /*3390*/  LOP3.LUT R4, R6, 0xff, RZ, 0xc0, !PT ;  /* 0x000000ff06047812 */ /* 0x000fc800078ec0ff */
[----:B------:R-:W-:-:S13]  /*33a0*/  ISETP.NE.AND P1, PT, R4, 0xff, PT ;  /* 0x000000ff0400780c */ /* 0x000fda0003f25270 */
[--C-:B------:R-:W-:Y:S02]  /*33b0*/  @P1 SHF.R.U32.HI R0, RZ, 0x16, R5.reuse ;  /* 0x00000016ff001819 */ /* 0x100fe40000011605 */
        /* <DEDUP_REMOVED lines=11> */
.L_x_746:
[----:B------:R-:W-:-:S06]  /*3470*/  HADD2.F32 R4, -RZ, R0.H0_H0 ;  /* 0x20000000ff047230 */ /* 0x000fcc0000004100 */
[----:B------:R-:W0:Y:S02]  /*3480*/  F2I.U64.TRUNC R4, R4 ;  /* 0x0000000400047311 */ /* 0x000e24000020d800 */
[----:B0-----:R0:W-:Y:S01]  /*3490*/  STG.E.64 desc[UR36][R2.64], R4 ;  /* 0x0000000402007986 */ /* 0x0011e2000c101b24 */
[----:B------:R-:W-:Y:S05]  /*34a0*/  BRA `(.L_x_718) ;  /* 0x00000000000c7947 */ /* 0x000fea0003800000 */
.L_x_745:
[----:B------:R-:W-:-:S04]  /*34b0*/  HADD2.F32 R0, -RZ, R0.H0_H0 ;  /* 0x20000000ff007230 */ /* 0x000fc80000004100 */
[----:B------:R-:W0:Y:S02]  /*34c0*/  F2I.FTZ.U32.TRUNC.NTZ R5, R0 ;  /* 0x0000000000057305 */ /* 0x000e24000021f000 */
[----:B0-----:R0:W-:Y:S02]  /*34d0*/  STG.E desc[UR36][R2.64], R5 ;  /* 0x0000000502007986 */ /* 0x0011e4000c101924 */
.L_x_718:
[----:B------:R-:W-:-:S07]  /*34e0*/  IADD3 R17, PT, PT, R17, 0x80, RZ ;  /* 0x0000008011117810 */ /* 0x000fce0007ffe0ff */
.L_x_677:
[----:B------:R-:W-:Y:S05]  /*34f0*/  BSYNC.RECONVERGENT B6 ;  /* 0x0000000000067941 */ /* 0x000fea0003800200 */
.L_x_676:
        /* <DEDUP_REMOVED lines=307> */
.L_x_751:
        /* <DEDUP_REMOVED lines=18> */
.L_x_755:
[----:B------:R-:W2:Y:S02]  /*4950*/  LDG.E.U8 R2, desc[UR36][R2.64] ;  /* 0x0000002402027981 */ /* 0x000ea4000c1e1100 */
[----:B--2---:R-:W-:-:S04]  /*4960*/  I2FP.F32.U32 R0, R2 ;  /* 0x0000000200007245 */ /* 0x004fc80000201000 */
[----:B------:R-:W-:Y:S01]  /*4970*/  F2FP.F16.F32.PACK_AB R0, RZ, R0 ;  /* 0x00000000ff00723e */ /* 0x000fe200000000ff */
[----:B------:R-:W-:Y:S06]  /*4980*/  BRA `(.L_x_757) ;  /* 0x0000000c007c7947 */ /* 0x000fec0003800000 */
.L_x_754:
        /* <DEDUP_REMOVED lines=10> */
.L_x_759:
[----:B------:R-:W2:Y:S02]  /*4a30*/  LDG.E R2, desc[UR36][R2.64] ;  /* 0x0000002402027981 */ /* 0x000ea4000c1e1900 */
[----:B--2---:R-:W-:-:S04]  /*4a40*/  I2FP.F32.S32 R0, R2 ;  /* 0x0000000200007245 */ /* 0x004fc80000201400 */
[----:B------:R-:W-:Y:S01]  /*4a50*/  F2FP.F16.F32.PACK_AB R0, RZ, R0 ;  /* 0x00000000ff00723e */ /* 0x000fe200000000ff */
[----:B------:R-:W-:Y:S06]  /*4a60*/  BRA `(.L_x_757) ;  /* 0x0000000c00447947 */ /* 0x000fec0003800000 */
.L_x_758:
[----:B------:R-:W2:Y:S02]  /*4a70*/  LDG.E.U16 R2, desc[UR36][R2.64] ;  /* 0x0000002402027981 */ /* 0x000ea4000c1e1500 */
[----:B--2---:R-:W0:Y:S02]  /*4a80*/  I2F.S16 R0, R2 ;  /* 0x0000000200007306 */ /* 0x004e240000101400 */
[----:B0-----:R-:W-:Y:S01]  /*4a90*/  F2FP.F16.F32.PACK_AB R0, RZ, R0 ;  /* 0x00000000ff00723e */ /* 0x001fe200000000ff */
[----:B------:R-:W-:Y:S06]  /*4aa0*/  BRA `(.L_x_757) ;  /* 0x0000000c00347947 */ /* 0x000fec0003800000 */
.L_x_753:
        /* <DEDUP_REMOVED lines=9> */
.L_x_761:
[----:B------:R1:W5:Y:S01]  /*4b40*/  LDG.E.U16 R0, desc[UR36][R2.64] ;  /* 0x0000002402007981 */ /* 0x000362000c1e1500 */
[----:B------:R-:W-:Y:S05]  /*4b50*/  BRA `(.L_x_757) ;  /* 0x0000000c00087947 */ /* 0x000fea0003800000 */
.L_x_760:
        /* <DEDUP_REMOVED lines=9> */
.L_x_763:
[----:B------:R0:W5:Y:S01]  /*4bf0*/  LDG.E.U16 R0, desc[UR36][R2.64] ;  /* 0x0000002402007981 */ /* 0x000162000c1e1500 */
[----:B------:R-:W-:Y:S05]  /*4c00*/  BRA `(.L_x_757) ;  /* 0x0000000800dc7947 */ /* 0x000fea0003800000 */
.L_x_762:
        /* <DEDUP_REMOVED lines=8> */
.L_x_752:
        /* <DEDUP_REMOVED lines=13> */
.L_x_766:
        /* <DEDUP_REMOVED lines=8> */
.L_x_765:
        /* <DEDUP_REMOVED lines=27> */
.L_x_768:
        /* <DEDUP_REMOVED lines=11> */
[----:B------:R-:W-:Y:S01]  /*5040*/  F2FP.F16.F32.PACK_AB R0, RZ, R0 ;  /* 0x00000000ff00723e */ /* 0x000fe200000000ff */
[----:B------:R-:W-:Y:S06]  /*5050*/  BRA `(.L_x_757) ;  /* 0x0000000400c87947 */ /* 0x000fec0003800000 */
.L_x_767:
[----:B------:R-:W2:Y:S02]  /*5060*/  LDG.E.U16 R0, desc[UR36][R2.64] ;  /* 0x0000002402007981 */ /* 0x000ea4000c1e1500 */
[----:B--2---:R-:W-:-:S04]  /*5070*/  SHF.L.U32 R0, R0, 0x10, RZ ;  /* 0x0000001000007819 */ /* 0x004fc800000006ff */
[----:B------:R-:W-:Y:S01]  /*5080*/  F2FP.F16.F32.PACK_AB R0, RZ, R0 ;  /* 0x00000000ff00723e */ /* 0x000fe200000000ff */
[----:B------:R-:W-:Y:S06]  /*5090*/  BRA `(.L_x_757) ;  /* 0x0000000400b87947 */ /* 0x000fec0003800000 */
.L_x_764:
        /* <DEDUP_REMOVED lines=12> */
.L_x_771:
        /* <DEDUP_REMOVED lines=21> */
.L_x_775:
[----:B------:R-:W-:Y:S05]  /*52b0*/  BSYNC.RECONVERGENT B1 ;  /* 0x0000000000017941 */ /* 0x000fea0003800200 */
.L_x_774:
[----:B------:R-:W-:Y:S01]  /*52c0*/  IMAD.SHL.U32 R0, R0, 0x100000, RZ ;  /* 0x0010000000007824 */ /* 0x000fe200078e00ff */
[----:B------:R-:W-:-:S04]  /*52d0*/  LEA R2, R2, 0x3b800000, 0x17 ;  /* 0x3b80000002027811 */ /* 0x000fc800078eb8ff */
[----:B------:R-:W-:-:S07]  /*52e0*/  LOP3.LUT R0, R2, R0, R7, 0xfe, !PT ;  /* 0x0000000002007212 */ /* 0x000fce00078efe07 */
.L_x_773:
[----:B------:R-:W-:Y:S05]  /*52f0*/  BSYNC.RECONVERGENT B0 ;  /* 0x0000000000007941 */ /* 0x000fea0003800200 */
.L_x_772:
[----:B------:R-:W-:Y:S01]  /*5300*/  F2FP.F16.F32.PACK_AB R0, RZ, R0 ;  /* 0x00000000ff00723e */ /* 0x000fe200000000ff */
[----:B------:R-:W-:Y:S06]  /*5310*/  BRA `(.L_x_757) ;  /* 0x0000000400187947 */ /* 0x000fec0003800000 */
.L_x_770:
        /* <DEDUP_REMOVED lines=21> */
.L_x_779:
[----:B------:R-:W-:Y:S05]  /*5470*/  BSYNC.RECONVERGENT B1 ;  /* 0x0000000000017941 */ /* 0x000fea0003800200 */
.L_x_778:
[----:B------:R-:W-:Y:S01]  /*5480*/  IMAD.SHL.U32 R0, R0, 0x200000, RZ ;  /* 0x0020000000007824 */ /* 0x000fe200078e00ff */
[----:B------:R-:W-:-:S04]  /*5490*/  LEA R2, R2, 0x37800000, 0x17 ;  /* 0x3780000002027811 */ /* 0x000fc800078eb8ff */
[----:B------:R-:W-:-:S07]  /*54a0*/  LOP3.LUT R0, R2, R0, R7, 0xfe, !PT ;  /* 0x0000000002007212 */ /* 0x000fce00078efe07 */
.L_x_777:
[----:B------:R-:W-:Y:S05]  /*54b0*/  BSYNC.RECONVERGENT B0 ;  /* 0x0000000000007941 */ /* 0x000fea0003800200 */
.L_x_776:
[----:B------:R-:W-:Y:S01]  /*54c0*/  F2FP.F16.F32.PACK_AB R0, RZ, R0 ;  /* 0x00000000ff00723e */ /* 0x000fe200000000ff */
[----:B------:R-:W-:Y:S06]  /*54d0*/  BRA `(.L_x_757) ;  /* 0x0000000000a87947 */ /* 0x000fec0003800000 */
.L_x_769:
        /* <DEDUP_REMOVED lines=14> */
.L_x_783:
[----:B------:R-:W-:Y:S05]  /*55c0*/  BSYNC.RECONVERGENT B0 ;  /* 0x0000000000007941 */ /* 0x000fea0003800200 */
.L_x_782:
[----:B------:R-:W-:Y:S01]  /*55d0*/  F2FP.F16.F32.PACK_AB R0, RZ, R0 ;  /* 0x00000000ff00723e */ /* 0x000fe200000000ff */
[----:B------:R-:W-:Y:S06]  /*55e0*/  BRA `(.L_x_757) ;  /* 0x0000000000647947 */ /* 0x000fec0003800000 */
.L_x_756:
        /* <DEDUP_REMOVED lines=16> */
.L_x_784:
[----:B------:R-:W-:Y:S01]  /*56f0*/  PRMT R0, RZ, 0x7610, R0 ;  /* 0x00007610ff007816 */ /* 0x000fe20000000000 */
[----:B------:R-:W-:Y:S06]  /*5700*/  BRA `(.L_x_757) ;  /* 0x00000000001c7947 */ /* 0x000fec0003800000 */
.L_x_781:
[----:B------:R-:W2:Y:S02]  /*5710*/  LDG.E.64 R2, desc[UR36][R2.64] ;  /* 0x0000002402027981 */ /* 0x000ea4000c1e1b00 */
[----:B--2---:R-:W0:Y:S02]  /*5720*/  I2F.U64 R0, R2 ;  /* 0x0000000200007312 */ /* 0x004e240000301000 */
[----:B0-----:R-:W-:Y:S01]  /*5730*/  F2FP.F16.F32.PACK_AB R0, RZ, R0 ;  /* 0x00000000ff00723e */ /* 0x001fe200000000ff */
[----:B------:R-:W-:Y:S06]  /*5740*/  BRA `(.L_x_757) ;  /* 0x00000000000c7947 */ /* 0x000fec0003800000 */
.L_x_780:
[----:B------:R-:W2:Y:S02]  /*5750*/  LDG.E R2, desc[UR36][R2.64] ;  /* 0x0000002402027981 */ /* 0x000ea4000c1e1900 */
[----:B--2---:R-:W-:-:S04]  /*5760*/  I2FP.F32.U32 R0, R2 ;  /* 0x0000000200007245 */ /* 0x004fc80000201000 */
[----:B------:R-:W-:-:S07]  /*5770*/  F2FP.F16.F32.PACK_AB R0, RZ, R0 ;  /* 0x00000000ff00723e */ /* 0x000fce00000000ff */
.L_x_757:
        /* <DEDUP_REMOVED lines=58> */
.L_x_788:
[----:B------:R-:W-:-:S06]  /*5b20*/  HADD2.F32 R5, -RZ, R0.H0_H0 ;  /* 0x20000000ff057230 */ /* 0x000fcc0000004100 */
[----:B------:R-:W0:Y:S02]  /*5b30*/  F2I.S64.TRUNC R4, R5 ;  /* 0x0000000500047311 */ /* 0x000e24000020d900 */
[----:B0-----:R0:W-:Y:S01]  /*5b40*/  STG.E.U8 desc[UR36][R2.64], R4 ;  /* 0x0000000402007986 */ /* 0x0011e2000c101124 */
[----:B------:R-:W-:Y:S05]  /*5b50*/  BRA `(.L_x_790) ;  /* 0x0000000c006c7947 */ /* 0x000fea0003800000 */
.L_x_787:
        /* <DEDUP_REMOVED lines=10> */
.L_x_792:
[----:B------:R-:W-:-:S04]  /*5c00*/  HADD2.F32 R0, -RZ, R0.H0_H0 ;  /* 0x20000000ff007230 */ /* 0x000fc80000004100 */
[----:B------:R-:W0:Y:S02]  /*5c10*/  F2I.FTZ.TRUNC.NTZ R5, R0 ;  /* 0x0000000000057305 */ /* 0x000e24000021f100 */
[----:B0-----:R0:W-:Y:S01]  /*5c20*/  STG.E desc[UR36][R2.64], R5 ;  /* 0x0000000502007986 */ /* 0x0011e2000c101924 */
[----:B------:R-:W-:Y:S05]  /*5c30*/  BRA `(.L_x_790) ;  /* 0x0000000c00347947 */ /* 0x000fea0003800000 */
.L_x_791:
[----:B------:R-:W-:-:S04]  /*5c40*/  HADD2.F32 R0, -RZ, R0.H0_H0 ;  /* 0x20000000ff007230 */ /* 0x000fc80000004100 */
[----:B------:R-:W0:Y:S02]  /*5c50*/  F2I.FTZ.TRUNC.NTZ R5, R0 ;  /* 0x0000000000057305 */ /* 0x000e24000021f100 */
[----:B0-----:R0:W-:Y:S01]  /*5c60*/  STG.E.U16 desc[UR36][R2.64], R5 ;  /* 0x0000000502007986 */ /* 0x0011e2000c101524 */
[----:B------:R-:W-:Y:S05]  /*5c70*/  BRA `(.L_x_790) ;  /* 0x0000000c00247947 */ /* 0x000fea0003800000 */
.L_x_786:
        /* <DEDUP_REMOVED lines=9> */
.L_x_794:
[----:B------:R0:W-:Y:S01]  /*5d10*/  STG.E.U16 desc[UR36][R2.64], R0 ;  /* 0x0000000002007986 */ /* 0x0001e2000c101524 */
[----:B------:R-:W-:Y:S05]  /*5d20*/  BRA `(.L_x_790) ;  /* 0x0000000800f87947 */ /* 0x000fea0003800000 */
.L_x_793:
[----:B------:R-:W-:-:S09]  /*5d30*/  UISETP.NE.AND UP0, UPT, UR4, 0x7, UPT ;  /* 0x000000070400788c */ /* 0x000fd2000bf05270 */
[----:B------:R-:W-:Y:S05]  /*5d40*/  BRA.U !UP0, `(.L_x_795) ;  /* 0x0000000108347547 */ /* 0x000fea000b800000 */
[----:B------:R-:W-:-:S09]  /*5d50*/  UISETP.NE.AND UP0, UPT, UR4, 0x8, UPT ;  /* 0x000000080400788c */ /* 0x000fd2000bf05270 */
[----:B------:R-:W-:Y:S05]  /*5d60*/  BRA.U !UP0, `(.L_x_796) ;  /* 0x0000000108187547 */ /* 0x000fea000b800000 */
[----:B------:R-:W-:-:S09]  /*5d70*/  UISETP.NE.AND UP0, UPT, UR4, 0x9, UPT ;  /* 0x000000090400788c */ /* 0x000fd2000bf05270 */
[----:B------:R-:W-:Y:S05]  /*5d80*/  BRA.U UP0, `(.L_x_789) ;  /* 0x0000000500fc7547 */ /* 0x000fea000b800000 */
[----:B------:R-:W-:Y:S01]  /*5d90*/  HADD2.F32 R4, -RZ, R0.H0_H0 ;  /* 0x20000000ff047230 */ /* 0x000fe20000004100 */
[----:B------:R-:W-:-:S05]  /*5da0*/  MOV R5, RZ ;  /* 0x000000ff00057202 */ /* 0x000fca0000000f00 */
[----:B------:R0:W-:Y:S01]  /*5db0*/  STG.E.64 desc[UR36][R2.64], R4 ;  /* 0x0000000402007986 */ /* 0x0001e2000c101b24 */
[----:B------:R-:W-:Y:S05]  /*5dc0*/  BRA `(.L_x_790) ;  /* 0x0000000800d07947 */ /* 0x000fea0003800000 */
.L_x_796:
[----:B------:R-:W-:-:S05]  /*5dd0*/  HADD2.F32 R0, -RZ, R0.H0_H0 ;  /* 0x20000000ff007230 */ /* 0x000fca0000004100 */
[----:B------:R-:W-:-:S04]  /*5de0*/  F2FP.F16.F32.PACK_AB R0, RZ, R0 ;  /* 0x00000000ff00723e */ /* 0x000fc800000000ff */
[----:B------:R-:W-:-:S05]  /*5df0*/  PRMT R0, R0, 0x5410, RZ ;  /* 0x0000541000007816 */ /* 0x000fca00000000ff */
[----:B------:R0:W-:Y:S01]  /*5e00*/  STG.E desc[UR36][R2.64], R0 ;  /* 0x0000000002007986 */ /* 0x0001e2000c101924 */
[----:B------:R-:W-:Y:S05]  /*5e10*/  BRA `(.L_x_790) ;  /* 0x0000000800bc7947 */ /* 0x000fea0003800000 */
.L_x_795:
[----:B------:R-:W-:-:S05]  /*5e20*/  HADD2.F32 R4, -RZ, R0.H0_H0 ;  /* 0x20000000ff047230 */ /* 0x000fca0000004100 */
[----:B------:R-:W-:-:S06]  /*5e30*/  FMUL.FTZ R4, R4, 1 ;  /* 0x3f80000004047820 */ /* 0x000fcc0000410000 */
[----:B------:R-:W0:Y:S02]  /*5e40*/  F2F.F64.F32 R4, R4 ;  /* 0x0000000400047310 */ /* 0x000e240000201800 */
[----:B0-----:R0:W-:Y:S01]  /*5e50*/  STG.E.64 desc[UR36][R2.64], R4 ;  /* 0x0000000402007986 */ /* 0x0011e2000c101b24 */
[----:B------:R-:W-:Y:S05]  /*5e60*/  BRA `(.L_x_790) ;  /* 0x0000000800a87947 */ /* 0x000fea0003800000 */
.L_x_785:
        /* <DEDUP_REMOVED lines=14> */
.L_x_800:
[----:B------:R-:W-:Y:S01]  /*5f50*/  HADD2.F32 R5, -RZ, R0.H0_H0 ;  /* 0x20000000ff057230 */ /* 0x000fe20000004100 */
        /* <DEDUP_REMOVED lines=17> */
.L_x_803:
[----:B------:R-:W-:-:S04]  /*6070*/  SHF.R.U32.HI R5, RZ, 0x18, R5 ;  /* 0x00000018ff057819 */ /* 0x000fc80000011605 */
[----:B------:R-:W-:-:S07]  /*6080*/  LOP3.LUT R0, R0, 0x80, R5, 0xf8, !PT ;  /* 0x0000008000007812 */ /* 0x000fce00078ef805 */
.L_x_802:
[----:B------:R-:W-:Y:S05]  /*6090*/  BSYNC.RECONVERGENT B0 ;  /* 0x0000000000007941 */ /* 0x000fea0003800200 */
.L_x_801:
[----:B------:R0:W-:Y:S01]  /*60a0*/  STG.E.U8 desc[UR36][R2.64], R0 ;  /* 0x0000000002007986 */ /* 0x0001e2000c101124 */
[----:B------:R-:W-:Y:S05]  /*60b0*/  BRA `(.L_x_790) ;  /* 0x0000000800147947 */ /* 0x000fea0003800000 */
.L_x_799:
[----:B------:R-:W-:Y:S01]  /*60c0*/  HADD2.F32 R5, -RZ, R0.H0_H0 ;  /* 0x20000000ff057230 */ /* 0x000fe20000004100 */
[----:B------:R-:W-:Y:S01]  /*60d0*/  BSSY.RECONVERGENT B0, `(.L_x_804) ;  /* 0x0000013000007945 */ /* 0x000fe20003800200 */
[----:B------:R-:W-:-:S03]  /*60e0*/  HFMA2 R0, -RZ, RZ, 0, 7.62939453125e-06 ;  /* 0x00000080ff007431 */ /* 0x000fc600000001ff */
        /* <DEDUP_REMOVED lines=15> */
.L_x_806:
[----:B------:R-:W-:-:S04]  /*61e0*/  SHF.R.U32.HI R5, RZ, 0x18, R5 ;  /* 0x00000018ff057819 */ /* 0x000fc80000011605 */
[----:B------:R-:W-:-:S07]  /*61f0*/  LOP3.LUT R0, R0, 0x80, R5, 0xf8, !PT ;  /* 0x0000008000007812 */ /* 0x000fce00078ef805 */
.L_x_805:
[----:B------:R-:W-:Y:S05]  /*6200*/  BSYNC.RECONVERGENT B0 ;  /* 0x0000000000007941 */ /* 0x000fea0003800200 */
.L_x_804:
[----:B------:R0:W-:Y:S01]  /*6210*/  STG.E.U8 desc[UR36][R2.64], R0 ;  /* 0x0000000002007986 */ /* 0x0001e2000c101124 */
[----:B------:R-:W-:Y:S05]  /*6220*/  BRA `(.L_x_790) ;  /* 0x0000000400b87947 */ /* 0x000fea0003800000 */
.L_x_798:
[----:B------:R-:W-:-:S09]  /*6230*/  UISETP.NE.AND UP0, UPT, UR4, 0x1c, UPT ;  /* 0x0000001c0400788c */ /* 0x000fd2000bf05270 */
[----:B------:R-:W-:Y:S05]  /*6240*/  BRA.U !UP0, `(.L_x_807) ;  /* 0x0000000108607547 */ /* 0x000fea000b800000 */
[----:B------:R-:W-:-:S09]  /*6250*/  UISETP.NE.AND UP0, UPT, UR4, 0x1d, UPT ;  /* 0x0000001d0400788c */ /* 0x000fd2000bf05270 */
[----:B------:R-:W-:Y:S05]  /*6260*/  BRA.U !UP0, `(.L_x_808) ;  /* 0x0000000108487547 */ /* 0x000fea000b800000 */
[----:B------:R-:W-:-:S09]  /*6270*/  UISETP.NE.AND UP0, UPT, UR4, 0x2c, UPT ;  /* 0x0000002c0400788c */ /* 0x000fd2000bf05270 */
[----:B------:R-:W-:Y:S05]  /*6280*/  BRA.U UP0, `(.L_x_789) ;  /* 0x0000000100bc7547 */ /* 0x000fea000b800000 */
        /* <DEDUP_REMOVED lines=16> */
.L_x_808:
[----:B------:R-:W-:-:S06]  /*6390*/  HADD2.F32 R4, -RZ, R0.H0_H0 ;  /* 0x20000000ff047230 */ /* 0x000fcc0000004100 */
[----:B------:R-:W0:Y:S02]  /*63a0*/  F2I.U64.TRUNC R4, R4 ;  /* 0x0000000400047311 */ /* 0x000e24000020d800 */
[----:B0-----:R0:W-:Y:S01]  /*63b0*/  STG.E.64 desc[UR36][R2.64], R4 ;  /* 0x0000000402007986 */ /* 0x0011e2000c101b24 */
[----:B------:R-:W-:Y:S05]  /*63c0*/  BRA `(.L_x_790) ;  /* 0x0000000400507947 */ /* 0x000fea0003800000 */
.L_x_807:
[----:B------:R-:W-:-:S04]  /*63d0*/  HADD2.F32 R0, -RZ, R0.H0_H0 ;  /* 0x20000000ff007230 */ /* 0x000fc80000004100 */
[----:B------:R-:W0:Y:S02]  /*63e0*/  F2I.FTZ.U32.TRUNC.NTZ R5, R0 ;  /* 0x0000000000057305 */ /* 0x000e24000021f000 */
[----:B0-----:R0:W-:Y:S01]  /*63f0*/  STG.E desc[UR36][R2.64], R5 ;  /* 0x0000000502007986 */ /* 0x0011e2000c101924 */
[----:B------:R-:W-:Y:S05]  /*6400*/  BRA `(.L_x_790) ;  /* 0x0000000400407947 */ /* 0x000fea0003800000 */
.L_x_797:
        /* <DEDUP_REMOVED lines=11> */
.L_x_810:
[----:B------:R-:W-:Y:S01]  /*64c0*/  HADD2.F32 R0, -RZ, R0.H0_H0 ;  /* 0x20000000ff007230 */ /* 0x000fe20000004100 */
[----:B------:R-:W-:-:S04]  /*64d0*/  CS2R R6, SRZ ;  /* 0x0000000000067805 */ /* 0x000fc8000001ff00 */
[----:B------:R-:W-:-:S04]  /*64e0*/  FMUL.FTZ R0, R0, 1 ;  /* 0x3f80000000007820 */ /* 0x000fc80000410000 */
[----:B------:R-:W0:Y:S02]  /*64f0*/  F2F.F64.F32 R4, R0 ;  /* 0x0000000000047310 */ /* 0x000e240000201800 */
[----:B0-----:R4:W-:Y:S01]  /*6500*/  STG.E.128 desc[UR36][R2.64], R4 ;  /* 0x0000000402007986 */ /* 0x0019e2000c101d24 */
[----:B------:R-:W-:Y:S05]  /*6510*/  BRA `(.L_x_790) ;  /* 0x0000000000fc7947 */ /* 0x000fea0003800000 */
.L_x_809:
[----:B------:R-:W-:-:S09]  /*6520*/  UISETP.NE.AND UP0, UPT, UR4, 0xf, UPT ;  /* 0x0000000f0400788c */ /* 0x000fd2000bf05270 */
[----:B------:R-:W-:Y:S05]  /*6530*/  BRA.U !UP0, `(.L_x_811) ;  /* 0x0000000108e87547 */ /* 0x000fea000b800000 */
[----:B------:R-:W-:-:S09]  /*6540*/  UISETP.NE.AND UP0, UPT, UR4, 0x17, UPT ;  /* 0x000000170400788c */ /* 0x000fd2000bf05270 */
[----:B------:R-:W-:Y:S05]  /*6550*/  BRA.U !UP0, `(.L_x_812) ;  /* 0x0000000108907547 */ /* 0x000fea000b800000 */
[----:B------:R-:W-:-:S09]  /*6560*/  UISETP.NE.AND UP0, UPT, UR4, 0x18, UPT ;  /* 0x000000180400788c */ /* 0x000fd2000bf05270 */
[----:B------:R-:W-:Y:S05]  /*6570*/  BRA.U !UP0, `(.L_x_813) ;  /* 0x0000000108447547 */ /* 0x000fea000b800000 */
.L_x_789:
[----:B------:R-:W-:Y:S01]  /*6580*/  MOV R0, 0x0 ;  /* 0x0000000000007802 */ /* 0x000fe20000000f00 */
[----:B------:R-:W0:Y:S01]  /*6590*/  LDCU.64 UR4, c[0x4][0x128] ;  /* 0x01002500ff0477ac */ /* 0x000e220008000a00 */
[----:B------:R-:W-:Y:S02]  /*65a0*/  HFMA2 R8, -RZ, RZ, 0, 6.020069122314453125e-06 ;  /* 0x00000065ff087431 */ /* 0x000fe400000001ff */
[----:B------:R-:W-:Y:S01]  /*65b0*/  IMAD.MOV.U32 R12, RZ, RZ, 0x1 ;  /* 0x00000001ff0c7424 */ /* 0x000fe200078e00ff */
[----:B------:R1:W2:Y:S01]  /*65c0*/  LDC.64 R2, c[0x4][R0] ;  /* 0x0100000000027b82 */ /* 0x0002a20000000a00 */
[----:B------:R-:W3:Y:S01]  /*65d0*/  LDCU.64 UR6, c[0x4][0x130] ;  /* 0x01002600ff0677ac */ /* 0x000ee20008000a00 */
[----:B------:R-:W-:Y:S01]  /*65e0*/  IMAD.MOV.U32 R13, RZ, RZ, RZ ;  /* 0x000000ffff0d7224 */ /* 0x000fe200078e00ff */
[----:B------:R-:W4:Y:S01]  /*65f0*/  LDCU.64 UR8, c[0x4][0x30] ;  /* 0x01000600ff0877ac */ /* 0x000f220008000a00 */
[----:B0-----:R-:W-:Y:S01]  /*6600*/  MOV R4, UR4 ;  /* 0x0000000400047c02 */ /* 0x001fe20008000f00 */
[----:B------:R-:W-:-:S02]  /*6610*/  IMAD.U32 R5, RZ, RZ, UR5 ;  /* 0x00000005ff057e24 */ /* 0x000fc4000f8e00ff */
[----:B---3--:R-:W-:Y:S01]  /*6620*/  IMAD.U32 R6, RZ, RZ, UR6 ;  /* 0x00000006ff067e24 */ /* 0x008fe2000f8e00ff */
[----:B------:R-:W-:Y:S01]  /*6630*/  MOV R7, UR7 ;  /* 0x0000000700077c02 */ /* 0x000fe20008000f00 */
[----:B----4-:R-:W-:Y:S02]  /*6640*/  IMAD.U32 R10, RZ, RZ, UR8 ;  /* 0x00000008ff0a7e24 */ /* 0x010fe4000f8e00ff */
[----:B-1----:R-:W-:-:S07]  /*6650*/  IMAD.U32 R11, RZ, RZ, UR9 ;  /* 0x00000009ff0b7e24 */ /* 0x002fce000f8e00ff */
[----:B------:R-:W-:-:S07]  /*6660*/  LEPC R20, `(.L_x_814) ;  /* 0x000000001014794e */ /* 0x000fce0000000000 */
[----:B--2---:R-:W-:Y:S05]  /*6670*/  CALL.ABS.NOINC R2 ;  /* 0x0000000002007343 */ /* 0x004fea0003c00000 */
.L_x_814:
[----:B------:R-:W-:Y:S05]  /*6680*/  BRA `(.L_x_790) ;  /* 0x0000000000a07947 */ /* 0x000fea0003800000 */
.L_x_813:
[----:B------:R-:W-:Y:S01]  /*6690*/  HADD2.F32 R7, -RZ, R0.H0_H0 ;  /* 0x20000000ff077230 */ /* 0x000fe20000004100 */
[----:B------:R-:W-:Y:S01]  /*66a0*/  BSSY.RECONVERGENT B0, `(.L_x_815) ;  /* 0x000000c000007945 */ /* 0x000fe20003800200 */
[----:B------:R-:W-:-:S03]  /*66b0*/  MOV R0, 0x7f ;  /* 0x0000007f00007802 */ /* 0x000fc60000000f00 */
        /* <DEDUP_REMOVED lines=10> */
.L_x_816:
[----:B------:R-:W-:Y:S05]  /*6760*/  BSYNC.RECONVERGENT B0 ;  /* 0x0000000000007941 */ /* 0x000fea0003800200 */
.L_x_815:
[----:B------:R-:W-:-:S05]  /*6770*/  LOP3.LUT R5, R0, 0x80, R5, 0xf8, !PT ;  /* 0x0000008000057812 */ /* 0x000fca00078ef805 */
[----:B------:R2:W-:Y:S01]  /*6780*/  STG.E.U8 desc[UR36][R2.64], R5 ;  /* 0x0000000502007986 */ /* 0x0005e2000c101124 */
[----:B------:R-:W-:Y:S05]  /*6790*/  BRA `(.L_x_790) ;  /* 0x00000000005c7947 */ /* 0x000fea0003800000 */
.L_x_812:
[----:B------:R-:W-:Y:S01]  /*67a0*/  HADD2.F32 R5, -RZ, R0.H0_H0 ;  /* 0x20000000ff057230 */ /* 0x000fe20000004100 */
        /* <DEDUP_REMOVED lines=11> */
.L_x_818:
[----:B------:R-:W-:Y:S01]  /*6860*/  IMAD.MOV.U32 R0, RZ, RZ, 0x7f ;  /* 0x0000007fff007424 */ /* 0x000fe200078e00ff */
[----:B------:R-:W-:-:S04]  /*6870*/  ISETP.GT.U32.AND P0, PT, R4, 0x7f800000, PT ;  /* 0x7f8000000400780c */ /* 0x000fc80003f04070 */
[----:B------:R-:W-:-:S09]  /*6880*/  SEL R0, R0, 0x7c, P0 ;  /* 0x0000007c00007807 */ /* 0x000fd20000000000 */
.L_x_819:
[----:B------:R-:W-:Y:S05]  /*6890*/  BSYNC.RECONVERGENT B0 ;  /* 0x0000000000007941 */ /* 0x000fea0003800200 */
.L_x_817:
[----:B------:R-:W-:-:S04]  /*68a0*/  SHF.R.U32.HI R5, RZ, 0x18, R5 ;  /* 0x00000018ff057819 */ /* 0x000fc80000011605 */
[----:B------:R-:W-:-:S05]  /*68b0*/  LOP3.LUT R5, R0, 0x80, R5, 0xf8, !PT ;  /* 0x0000008000057812 */ /* 0x000fca00078ef805 */
[----:B------:R1:W-:Y:S01]  /*68c0*/  STG.E.U8 desc[UR36][R2.64], R5 ;  /* 0x0000000502007986 */ /* 0x0003e2000c101124 */
[----:B------:R-:W-:Y:S05]  /*68d0*/  BRA `(.L_x_790) ;  /* 0x00000000000c7947 */ /* 0x000fea0003800000 */
.L_x_811:
[----:B------:R-:W-:-:S05]  /*68e0*/  HADD2.F32 R0, -RZ, R0.H0_H0 ;  /* 0x20000000ff007230 */ /* 0x000fca0000004100 */
[----:B------:R-:W-:-:S05]  /*68f0*/  F2FP.BF16.F32.PACK_AB R0, RZ, R0 ;  /* 0x00000000ff00723e */ /* 0x000fca00000010ff */
[----:B------:R0:W-:Y:S02]  /*6900*/  STG.E.U16 desc[UR36][R2.64], R0 ;  /* 0x0000000002007986 */ /* 0x0001e4000c101524 */
.L_x_790:
[----:B------:R-:W-:-:S07]  /*6910*/  VIADD R17, R17, 0x80 ;  /* 0x0000008011117836 */ /* 0x000fce0000000000 */
.L_x_750:
[----:B------:R-:W-:Y:S05]  /*6920*/  BSYNC.RECONVERGENT B6 ;  /* 0x0000000000067941 */ /* 0x000fea0003800200 */
.L_x_749:
        /* <DEDUP_REMOVED lines=10> */
[----:B------:R-:W-:Y:S01]  /*69d0*/  MOV R16, RZ ;  /* 0x000000ff00107202 */ /* 0x000fe20000000f00 */
        /* <DEDUP_REMOVED lines=296> */
.L_x_822:
[----:B------:R-:W1:Y:S01]  /*7c60*/  LDCU.64 UR6, c[0x0][0x588] ;  /* 0x0000b100ff0677ac */ /* 0x000e620008000a00 */
[----:B------:R-:W-:-:S04]  /*7c70*/  UPRMT UR4, UR41, 0x9910, URZ ;  /* 0x0000991029047896 */ /* 0x000fc800080000ff */
[----:B------:R-:W-:Y:S01]  /*7c80*/  UISETP.GT.AND UP0, UPT, UR4, 0x9, UPT ;  /* 0x000000090400788c */ /* 0x000fe2000bf04270 */
[----:B-1234-:R-:W-:-:S04]  /*7c90*/  IADD3 R2, P0, PT, R0, UR6, RZ ;  /* 0x0000000600027c10 */ /* 0x01efc8000ff1e0ff */
[----:B------:R-:W-:-:S04]  /*7ca0*/  IADD3.X R3, PT, PT, RZ, UR7, RZ, P0, !PT ;  /* 0x00000007ff037c10 */ /* 0x000fc800087fe4ff */
        /* <DEDUP_REMOVED lines=13> */
.L_x_826:
[----:B------:R-:W2:Y:S02]  /*7d80*/  LDG.E.U8 R2, desc[UR36][R2.64] ;  /* 0x0000002402027981 */ /* 0x000ea4000c1e1100 */
[----:B--2---:R-:W-:-:S04]  /*7d90*/  I2FP.F32.U32 R0, R2 ;  /* 0x0000000200007245 */ /* 0x004fc80000201000 */
[----:B------:R-:W-:Y:S01]  /*7da0*/  F2FP.F16.F32.PACK_AB R0, RZ, R0 ;  /* 0x00000000ff00723e */ /* 0x000fe200000000ff */
[----:B------:R-:W-:Y:S06]  /*7db0*/  BRA `(.L_x_828) ;  /* 0x0000000c007c7947 */ /* 0x000fec0003800000 */
.L_x_825:
        /* <DEDUP_REMOVED lines=10> */
.L_x_830:
[----:B------:R-:W2:Y:S02]  /*7e60*/  LDG.E R2, desc[UR36][R2.64] ;  /* 0x0000002402027981 */ /* 0x000ea4000c1e1900 */
[----:B--2---:R-:W-:-:S04]  /*7e70*/  I2FP.F32.S32 R0, R2 ;  /* 0x0000000200007245 */ /* 0x004fc80000201400 */
[----:B------:R-:W-:Y:S01]  /*7e80*/  F2FP.F16.F32.PACK_AB R0, RZ, R0 ;  /* 0x00000000ff00723e */ /* 0x000fe200000000ff */
[----:B------:R-:W-:Y:S06]  /*7e90*/  BRA `(.L_x_828) ;  /* 0x0000000c00447947 */ /* 0x000fec0003800000 */
.L_x_829:
[----:B------:R-:W2:Y:S02]  /*7ea0*/  LDG.E.U16 R2, desc[UR36][R2.64] ;  /* 0x0000002402027981 */ /* 0x000ea4000c1e1500 */
[----:B--2---:R-:W0:Y:S02]  /*7eb0*/  I2F.S16 R0, R2 ;  /* 0x0000000200007306 */ /* 0x004e240000101400 */
[----:B0-----:R-:W-:Y:S01]  /*7ec0*/  F2FP.F16.F32.PACK_AB R0, RZ, R0 ;  /* 0x00000000ff00723e */ /* 0x001fe200000000ff */
[----:B------:R-:W-:Y:S06]  /*7ed0*/  BRA `(.L_x_828) ;  /* 0x0000000c00347947 */ /* 0x000fec0003800000 */
.L_x_824:
        /* <DEDUP_REMOVED lines=9> */
.L_x_832:
[----:B------:R1:W5:Y:S01]  /*7f70*/  LDG.E.U16 R0, desc[UR36][R2.64] ;  /* 0x0000002402007981 */ /* 0x000362000c1e1500 */
[----:B------:R-:W-:Y:S05]  /*7f80*/  BRA `(.L_x_828) ;  /* 0x0000000c00087947 */ /* 0x000fea0003800000 */
.L_x_831:
        /* <DEDUP_REMOVED lines=9> */
.L_x_834:
[----:B------:R0:W5:Y:S01]  /*8020*/  LDG.E.U16 R0, desc[UR36][R2.64] ;  /* 0x0000002402007981 */ /* 0x000162000c1e1500 */
[----:B------:R-:W-:Y:S05]  /*8030*/  BRA `(.L_x_828) ;  /* 0x0000000800dc7947 */ /* 0x000fea0003800000 */
.L_x_833:
        /* <DEDUP_REMOVED lines=8> */
.L_x_823:
        /* <DEDUP_REMOVED lines=13> */
.L_x_837:
        /* <DEDUP_REMOVED lines=8> */
.L_x_836:
        /* <DEDUP_REMOVED lines=24> */
[----:B------:R-:W-:-:S04]  /*8390*/  F2FP.F16.F32.PACK_AB R5, RZ, R5 ;  /* 0x00000005ff05723e */ /* 0x000fc800000000ff */
[----:B------:R-:W-:Y:S01]  /*83a0*/  PRMT R0, R5, 0x7610, R0 ;  /* 0x0000761005007816 */ /* 0x000fe20000000000 */
[----:B------:R-:W-:Y:S06]  /*83b0*/  BRA `(.L_x_828) ;  /* 0x0000000400fc7947 */ /* 0x000fec0003800000 */
.L_x_839:
        /* <DEDUP_REMOVED lines=13> */
.L_x_838:
[----:B------:R-:W2:Y:S02]  /*8490*/  LDG.E.U16 R0, desc[UR36][R2.64] ;  /* 0x0000002402007981 */ /* 0x000ea4000c1e1500 */
[----:B--2---:R-:W-:-:S04]  /*84a0*/  SHF.L.U32 R0, R0, 0x10, RZ ;  /* 0x0000001000007819 */ /* 0x004fc800000006ff */
[----:B------:R-:W-:Y:S01]  /*84b0*/  F2FP.F16.F32.PACK_AB R0, RZ, R0 ;  /* 0x00000000ff00723e */ /* 0x000fe200000000ff */
[----:B------:R-:W-:Y:S06]  /*84c0*/  BRA `(.L_x_828) ;  /* 0x0000000400b87947 */ /* 0x000fec0003800000 */
.L_x_835:
        /* <DEDUP_REMOVED lines=12> */
.L_x_842:
        /* <DEDUP_REMOVED lines=21> */
.L_x_846:
[----:B------:R-:W-:Y:S05]  /*86e0*/  BSYNC.RECONVERGENT B1 ;  /* 0x0000000000017941 */ /* 0x000fea0003800200 */
.L_x_845:
[----:B------:R-:W-:Y:S01]  /*86f0*/  IMAD.SHL.U32 R0, R0, 0x100000, RZ ;  /* 0x0010000000007824 */ /* 0x000fe200078e00ff */
[----:B------:R-:W-:-:S04]  /*8700*/  LEA R2, R2, 0x3b800000, 0x17 ;  /* 0x3b80000002027811 */ /* 0x000fc800078eb8ff */
[----:B------:R-:W-:-:S07]  /*8710*/  LOP3.LUT R0, R2, R0, R7, 0xfe, !PT ;  /* 0x0000000002007212 */ /* 0x000fce00078efe07 */
.L_x_844:
[----:B------:R-:W-:Y:S05]  /*8720*/  BSYNC.RECONVERGENT B0 ;  /* 0x0000000000007941 */ /* 0x000fea0003800200 */
.L_x_843:
[----:B------:R-:W-:Y:S01]  /*8730*/  F2FP.F16.F32.PACK_AB R0, RZ, R0 ;  /* 0x00000000ff00723e */ /* 0x000fe200000000ff */
[----:B------:R-:W-:Y:S06]  /*8740*/  BRA `(.L_x_828) ;  /* 0x0000000400187947 */ /* 0x000fec0003800000 */
.L_x_841:
        /* <DEDUP_REMOVED lines=21> */
.L_x_850:
[----:B------:R-:W-:Y:S05]  /*88a0*/  BSYNC.RECONVERGENT B1 ;  /* 0x0000000000017941 */ /* 0x000fea0003800200 */
.L_x_849:
[----:B------:R-:W-:Y:S02]  /*88b0*/  SHF.L.U32 R0, R0, 0x15, RZ ;  /* 0x0000001500007819 */ /* 0x000fe400000006ff */
[----:B------:R-:W-:-:S04]  /*88c0*/  LEA R2, R2, 0x37800000, 0x17 ;  /* 0x3780000002027811 */ /* 0x000fc800078eb8ff */
[----:B------:R-:W-:-:S07]  /*88d0*/  LOP3.LUT R0, R2, R0, R7, 0xfe, !PT ;  /* 0x0000000002007212 */ /* 0x000fce00078efe07 */
.L_x_848:
[----:B------:R-:W-:Y:S05]  /*88e0*/  BSYNC.RECONVERGENT B0 ;  /* 0x0000000000007941 */ /* 0x000fea0003800200 */
.L_x_847:
[----:B------:R-:W-:Y:S01]  /*88f0*/  F2FP.F16.F32.PACK_AB R0, RZ, R0 ;  /* 0x00000000ff00723e */ /* 0x000fe200000000ff */
[----:B------:R-:W-:Y:S06]  /*8900*/  BRA `(.L_x_828) ;  /* 0x0000000000a87947 */ /* 0x000fec0003800000 */
.L_x_840:
        /* <DEDUP_REMOVED lines=14> */
.L_x_854:
[----:B------:R-:W-:Y:S05]  /*89f0*/  BSYNC.RECONVERGENT B0 ;  /* 0x0000000000007941 */ /* 0x000fea0003800200 */
.L_x_853:
[----:B------:R-:W-:Y:S01]  /*8a00*/  F2FP.F16.F32.PACK_AB R0, RZ, R0 ;  /* 0x00000000ff00723e */ /* 0x000fe200000000ff */
[----:B------:R-:W-:Y:S06]  /*8a10*/  BRA `(.L_x_828) ;  /* 0x0000000000647947 */ /* 0x000fec0003800000 */
.L_x_827:
[----:B------:R-:W-:Y:S01]  /*8a20*/  MOV R2, 0x0 ;  /* 0x0000000000027802 */ /* 0x000fe20000000f00 */
[----:B------:R-:W0:Y:S01]  /*8a30*/  LDCU.64 UR4, c[0x4][0x128] ;  /* 0x01002500ff0477ac */ /* 0x000e220008000a00 */
[----:B------:R-:W-:Y:S02]  /*8a40*/  HFMA2 R8, -RZ, RZ, 0, 4.64916229248046875e-06 ;  /* 0x0000004eff087431 */ /* 0x000fe400000001ff */
[----:B------:R-:W-:Y:S01]  /*8a50*/  IMAD.MOV.U32 R12, RZ, RZ, 0x1 ;  /* 0x00000001ff0c7424 */ /* 0x000fe200078e00ff */
[----:B------:R-:W-:Y:S01]  /*8a60*/  MOV R13, RZ ;  /* 0x000000ff000d7202 */ /* 0x000fe20000000f00 */
[----:B------:R-:W1:Y:S01]  /*8a70*/  LDCU.64 UR6, c[0x4][0x130] ;  /* 0x01002600ff0677ac */ /* 0x000e620008000a00 */
[----:B------:R-:W2:Y:S01]  /*8a80*/  LDC.64 R2, c[0x4][R2] ;  /* 0x0100000002027b82 */ /* 0x000ea20000000a00 */
[----:B------:R-:W3:Y:S01]  /*8a90*/  LDCU.64 UR8, c[0x4][0x28] ;  /* 0x01000500ff0877ac */ /* 0x000ee20008000a00 */
[----:B0-----:R-:W-:Y:S01]  /*8aa0*/  MOV R4, UR4 ;  /* 0x0000000400047c02 */ /* 0x001fe20008000f00 */
[----:B------:R-:W-:Y:S01]  /*8ab0*/  IMAD.U32 R5, RZ, RZ, UR5 ;  /* 0x00000005ff057e24 */ /* 0x000fe2000f8e00ff */
[----:B-1----:R-:W-:Y:S01]  /*8ac0*/  MOV R6, UR6 ;  /* 0x0000000600067c02 */ /* 0x002fe20008000f00 */
[----:B------:R-:W-:Y:S01]  /*8ad0*/  IMAD.U32 R7, RZ, RZ, UR7 ;  /* 0x00000007ff077e24 */ /* 0x000fe2000f8e00ff */
[----:B---3--:R-:W-:Y:S01]  /*8ae0*/  MOV R10, UR8 ;  /* 0x00000008000a7c02 */ /* 0x008fe20008000f00 */
[----:B------:R-:W-:-:S07]  /*8af0*/  IMAD.U32 R11, RZ, RZ, UR9 ;  /* 0x00000009ff0b7e24 */ /* 0x000fce000f8e00ff */
[----:B------:R-:W-:-:S07]  /*8b00*/  LEPC R20, `(.L_x_855) ;  /* 0x000000001014794e */ /* 0x000fce0000000000 */
[----:B--2---:R-:W-:Y:S05]  /*8b10*/  CALL.ABS.NOINC R2 ;  /* 0x0000000002007343 */ /* 0x004fea0003c00000 */
.L_x_855:
[----:B------:R-:W-:Y:S01]  /*8b20*/  PRMT R0, RZ, 0x7610, R0 ;  /* 0x00007610ff007816 */ /* 0x000fe20000000000 */
[----:B------:R-:W-:Y:S06]  /*8b30*/  BRA `(.L_x_828) ;  /* 0x00000000001c7947 */ /* 0x000fec0003800000 */
.L_x_852:
[----:B------:R-:W2:Y:S02]  /*8b40*/  LDG.E.64 R2, desc[UR36][R2.64] ;  /* 0x0000002402027981 */ /* 0x000ea4000c1e1b00 */
[----:B--2---:R-:W0:Y:S02]  /*8b50*/  I2F.U64 R0, R2 ;  /* 0x0000000200007312 */ /* 0x004e240000301000 */
[----:B0-----:R-:W-:Y:S01]  /*8b60*/  F2FP.F16.F32.PACK_AB R0, RZ, R0 ;  /* 0x00000000ff00723e */ /* 0x001fe200000000ff */
[----:B------:R-:W-:Y:S06]  /*8b70*/  BRA `(.L_x_828) ;  /* 0x00000000000c7947 */ /* 0x000fec0003800000 */
.L_x_851:
[----:B------:R-:W2:Y:S02]  /*8b80*/  LDG.E R2, desc[UR36][R2.64] ;  /* 0x0000002402027981 */ /* 0x000ea4000c1e1900 */
[----:B--2---:R-:W-:-:S04]  /*8b90*/  I2FP.F32.U32 R0, R2 ;  /* 0x0000000200007245 */ /* 0x004fc80000201000 */
[----:B------:R-:W-:-:S07]  /*8ba0*/  F2FP.F16.F32.PACK_AB R0, RZ, R0 ;  /* 0x00000000ff00723e */ /* 0x000fce00000000ff */
.L_x_828:
[----:B-----5:R-:W-:Y:S01]  /*8bb0*/  HADD2.F32 R0, -RZ, R0.H0_H0 ;  /* 0x20000000ff007230 */ /* 0x020fe20000004100 */
[----:B------:R-:W-:Y:S01]  /*8bc0*/  MOV R8, 0x3e800000 ;  /* 0x3e80000000087802 */ /* 0x000fe20000000f00 */
[----:B------:R-:W2:Y:S01]  /*8bd0*/  LDCU.64 UR6, c[0x0][0x580] ;  /* 0x0000b000ff0677ac */ /* 0x000ea20008000a00 */
[----:B------:R-:W-:Y:S02]  /*8be0*/  MOV R7, 0x3d39bf78 ;  /* 0x3d39bf7800077802 */ /* 0x000fe40000000f00 */
        /* <DEDUP_REMOVED lines=54> */
.L_x_859:
[----:B------:R-:W-:-:S06]  /*8f50*/  HADD2.F32 R5, -RZ, R0.H0_H0 ;  /* 0x20000000ff057230 */ /* 0x000fcc0000004100 */
[----:B------:R-:W0:Y:S02]  /*8f60*/  F2I.S64.TRUNC R4, R5 ;  /* 0x0000000500047311 */ /* 0x000e24000020d900 */
[----:B0-----:R4:W-:Y:S01]  /*8f70*/  STG.E.U8 desc[UR36][R2.64], R4 ;  /* 0x0000000402007986 */ /* 0x0019e2000c101124 */
[----:B------:R-:W-:Y:S05]  /*8f80*/  BRA `(.L_x_861) ;  /* 0x0000000c006c7947 */ /* 0x000fea0003800000 */
.L_x_858:
        /* <DEDUP_REMOVED lines=10> */
.L_x_863:
[----:B------:R-:W-:-:S04]  /*9030*/  HADD2.F32 R0, -RZ, R0.H0_H0 ;  /* 0x20000000ff007230 */ /* 0x000fc80000004100 */
[----:B------:R-:W0:Y:S02]  /*9040*/  F2I.FTZ.TRUNC.NTZ R5, R0 ;  /* 0x0000000000057305 */ /* 0x000e24000021f100 */
[----:B0-----:R2:W-:Y:S01]  /*9050*/  STG.E desc[UR36][R2.64], R5 ;  /* 0x0000000502007986 */ /* 0x0015e2000c101924 */
[----:B------:R-:W-:Y:S05]  /*9060*/  BRA `(.L_x_861) ;  /* 0x0000000c00347947 */ /* 0x000fea0003800000 */
.L_x_862:
[----:B------:R-:W-:-:S04]  /*9070*/  HADD2.F32 R0, -RZ, R0.H0_H0 ;  /* 0x20000000ff007230 */ /* 0x000fc80000004100 */
[----:B------:R-:W0:Y:S02]  /*9080*/  F2I.FTZ.TRUNC.NTZ R5, R0 ;  /* 0x0000000000057305 */ /* 0x000e24000021f100 */
[----:B0-----:R0:W-:Y:S01]  /*9090*/  STG.E.U16 desc[UR36][R2.64], R5 ;  /* 0x0000000502007986 */ /* 0x0011e2000c101524 */
[----:B------:R-:W-:Y:S05]  /*90a0*/  BRA `(.L_x_861) ;  /* 0x0000000c00247947 */ /* 0x000fea0003800000 */
.L_x_857:
        /* <DEDUP_REMOVED lines=9> */
.L_x_865:
[----:B------:R0:W-:Y:S01]  /*9140*/  STG.E.U16 desc[UR36][R2.64], R0 ;  /* 0x0000000002007986 */ /* 0x0001e2000c101524 */
[----:B------:R-:W-:Y:S05]  /*9150*/  BRA `(.L_x_861) ;  /* 0x0000000800f87947 */ /* 0x000fea0003800000 */
.L_x_864:
        /* <DEDUP_REMOVED lines=10> */
.L_x_867:
[----:B------:R-:W-:-:S05]  /*9200*/  HADD2.F32 R0, -RZ, R0.H0_H0 ;  /* 0x20000000ff007230 */ /* 0x000fca0000004100 */
[----:B------:R-:W-:-:S04]  /*9210*/  F2FP.F16.F32.PACK_AB R0, RZ, R0 ;  /* 0x00000000ff00723e */ /* 0x000fc800000000ff */
[----:B------:R-:W-:-:S05]  /*9220*/  PRMT R0, R0, 0x5410, RZ ;  /* 0x0000541000007816 */ /* 0x000fca00000000ff */
[----:B------:R0:W-:Y:S01]  /*9230*/  STG.E desc[UR36][R2.64], R0 ;  /* 0x0000000002007986 */ /* 0x0001e2000c101924 */
[----:B------:R-:W-:Y:S05]  /*9240*/  BRA `(.L_x_861) ;  /* 0x0000000800bc7947 */ /* 0x000fea0003800000 */
.L_x_866:
[----:B------:R-:W-:-:S05]  /*9250*/  HADD2.F32 R4, -RZ, R0.H0_H0 ;  /* 0x20000000ff047230 */ /* 0x000fca0000004100 */
[----:B------:R-:W-:-:S06]  /*9260*/  FMUL.FTZ R4, R4, 1 ;  /* 0x3f80000004047820 */ /* 0x000fcc0000410000 */
[----:B------:R-:W0:Y:S02]  /*9270*/  F2F.F64.F32 R4, R4 ;  /* 0x0000000400047310 */ /* 0x000e240000201800 */
[----:B0-----:R0:W-:Y:S01]  /*9280*/  STG.E.64 desc[UR36][R2.64], R4 ;  /* 0x0000000402007986 */ /* 0x0011e2000c101b24 */
[----:B------:R-:W-:Y:S05]  /*9290*/  BRA `(.L_x_861) ;  /* 0x0000000800a87947 */ /* 0x000fea0003800000 */
.L_x_856:
        /* <DEDUP_REMOVED lines=14> */
.L_x_871:
        /* <DEDUP_REMOVED lines=17> */
[----:B------:R-:W-:-:S07]  /*9490*/  MOV R0, R4 ;  /* 0x0000000400007202 */ /* 0x000fce0000000f00 */
.L_x_874:
[----:B------:R-:W-:-:S04]  /*94a0*/  SHF.R.U32.HI R5, RZ, 0x18, R5 ;  /* 0x00000018ff057819 */ /* 0x000fc80000011605 */
[----:B------:R-:W-:-:S07]  /*94b0*/  LOP3.LUT R0, R0, 0x80, R5, 0xf8, !PT ;  /* 0x0000008000007812 */ /* 0x000fce00078ef805 */
.L_x_873:
[----:B------:R-:W-:Y:S05]  /*94c0*/  BSYNC.RECONVERGENT B0 ;  /* 0x0000000000007941 */ /* 0x000fea0003800200 */
.L_x_872:
[----:B------:R0:W-:Y:S01]  /*94d0*/  STG.E.U8 desc[UR36][R2.64], R0 ;  /* 0x0000000002007986 */ /* 0x0001e2000c101124 */
[----:B------:R-:W-:Y:S05]  /*94e0*/  BRA `(.L_x_861) ;  /* 0x0000000800147947 */ /* 0x000fea0003800000 */
.L_x_870:
        /* <DEDUP_REMOVED lines=18> */
.L_x_877:
[----:B------:R-:W-:-:S04]  /*9610*/  SHF.R.U32.HI R5, RZ, 0x18, R5 ;  /* 0x00000018ff057819 */ /* 0x000fc80000011605 */
[----:B------:R-:W-:-:S07]  /*9620*/  LOP3.LUT R0, R0, 0x80, R5, 0xf8, !PT ;  /* 0x0000008000007812 */ /* 0x000fce00078ef805 */
.L_x_876:
[----:B------:R-:W-:Y:S05]  /*9630*/  BSYNC.RECONVERGENT B0 ;  /* 0x0000000000007941 */ /* 0x000fea0003800200 */
.L_x_875:
[----:B------:R0:W-:Y:S01]  /*9640*/  STG.E.U8 desc[UR36][R2.64], R0 ;  /* 0x0000000002007986 */ /* 0x0001e2000c101124 */
[----:B------:R-:W-:Y:S05]  /*9650*/  BRA `(.L_x_861) ;  /* 0x0000000400b87947 */ /* 0x000fea0003800000 */
.L_x_869:
        /* <DEDUP_REMOVED lines=18> */
[----:B------:R-:W-:-:S05]  /*9780*/  @!P0 IMAD.MOV R0, RZ, RZ, R6 ;  /* 0x000000ffff008224 */ /* 0x000fca00078e0206 */
[----:B------:R-:W-:-:S05]  /*9790*/  @P1 MOV R5, R0 ;  /* 0x0000000000051202 */ /* 0x000fca0000000f00 */
[----:B------:R0:W-:Y:S01]  /*97a0*/  STG.E.U8 desc[UR36][R2.64], R5 ;  /* 0x0000000502007986 */ /* 0x0001e2000c101124 */
[----:B------:R-:W-:Y:S05]  /*97b0*/  BRA `(.L_x_861) ;  /* 0x0000000400607947 */ /* 0x000fea0003800000 */
.L_x_879:
[----:B------:R-:W-:-:S06]  /*97c0*/  HADD2.F32 R4, -RZ, R0.H0_H0 ;  /* 0x20000000ff047230 */ /* 0x000fcc0000004100 */
[----:B------:R-:W0:Y:S02]  /*97d0*/  F2I.U64.TRUNC R4, R4 ;  /* 0x0000000400047311 */ /* 0x000e24000020d800 */
[----:B0-----:R0:W-:Y:S01]  /*97e0*/  STG.E.64 desc[UR36][R2.64], R4 ;  /* 0x0000000402007986 */ /* 0x0011e2000c101b24 */
[----:B------:R-:W-:Y:S05]  /*97f0*/  BRA `(.L_x_861) ;  /* 0x0000000400507947 */ /* 0x000fea0003800000 */
.L_x_878:
[----:B------:R-:W-:-:S04]  /*9800*/  HADD2.F32 R0, -RZ, R0.H0_H0 ;  /* 0x20000000ff007230 */ /* 0x000fc80000004100 */
[----:B------:R-:W0:Y:S02]  /*9810*/  F2I.FTZ.U32.TRUNC.NTZ R5, R0 ;  /* 0x0000000000057305 */ /* 0x000e24000021f000 */
[----:B0-----:R0:W-:Y:S01]  /*9820*/  STG.E desc[UR36][R2.64], R5 ;  /* 0x0000000502007986 */ /* 0x0011e2000c101924 */
[----:B------:R-:W-:Y:S05]  /*9830*/  BRA `(.L_x_861) ;  /* 0x0000000400407947 */ /* 0x000fea0003800000 */
.L_x_868:
        /* <DEDUP_REMOVED lines=11> */
.L_x_881:
[----:B------:R-:W-:Y:S01]  /*98f0*/  HADD2.F32 R0, -RZ, R0.H0_H0 ;  /* 0x20000000ff007230 */ /* 0x000fe20000004100 */
[----:B------:R-:W-:-:S04]  /*9900*/  CS2R R6, SRZ ;  /* 0x0000000000067805 */ /* 0x000fc8000001ff00 */
[----:B------:R-:W-:-:S04]  /*9910*/  FMUL.FTZ R0, R0, 1 ;  /* 0x3f80000000007820 */ /* 0x000fc80000410000 */
[----:B------:R-:W0:Y:S02]  /*9920*/  F2F.F64.F32 R4, R0 ;  /* 0x0000000000047310 */ /* 0x000e240000201800 */
[----:B0-----:R0:W-:Y:S01]  /*9930*/  STG.E.128 desc[UR36][R2.64], R4 ;  /* 0x0000000402007986 */ /* 0x0011e2000c101d24 */
[----:B------:R-:W-:Y:S05]  /*9940*/  BRA `(.L_x_861) ;  /* 0x0000000000fc7947 */ /* 0x000fea0003800000 */
.L_x_880:
[----:B------:R-:W-:-:S09]  /*9950*/  UISETP.NE.AND UP0, UPT, UR4, 0xf, UPT ;  /* 0x0000000f0400788c */ /* 0x000fd2000bf05270 */
[----:B------:R-:W-:Y:S05]  /*9960*/  BRA.U !UP0, `(.L_x_882) ;  /* 0x0000000108e87547 */ /* 0x000fea000b800000 */
[----:B------:R-:W-:-:S09]  /*9970*/  UISETP.NE.AND UP0, UPT, UR4, 0x17, UPT ;  /* 0x000000170400788c */ /* 0x000fd2000bf05270 */
[----:B------:R-:W-:Y:S05]  /*9980*/  BRA.U !UP0, `(.L_x_883) ;  /* 0x0000000108907547 */ /* 0x000fea000b800000 */
[----:B------:R-:W-:-:S09]  /*9990*/  UISETP.NE.AND UP0, UPT, UR4, 0x18, UPT ;  /* 0x000000180400788c */ /* 0x000fd2000bf05270 */
[----:B------:R-:W-:Y:S05]  /*99a0*/  BRA.U !UP0, `(.L_x_884) ;  /* 0x0000000108447547 */ /* 0x000fea000b800000 */
.L_x_860:
        /* <DEDUP_REMOVED lines=16> */
.L_x_885:
[----:B------:R-:W-:Y:S05]  /*9ab0*/  BRA `(.L_x_861) ;  /* 0x0000000000a07947 */ /* 0x000fea0003800000 */
.L_x_884:
        /* <DEDUP_REMOVED lines=13> */
.L_x_887:
[----:B------:R-:W-:Y:S05]  /*9b90*/  BSYNC.RECONVERGENT B0 ;  /* 0x0000000000007941 */ /* 0x000fea0003800200 */
.L_x_886:
[----:B------:R-:W-:-:S05]  /*9ba0*/  LOP3.LUT R5, R0, 0x80, R5, 0xf8, !PT ;  /* 0x0000008000057812 */ /* 0x000fca00078ef805 */
[----:B------:R0:W-:Y:S01]  /*9bb0*/  STG.E.U8 desc[UR36][R2.64], R5 ;  /* 0x0000000502007986 */ /* 0x0001e2000c101124 */
[----:B------:R-:W-:Y:S05]  /*9bc0*/  BRA `(.L_x_861) ;  /* 0x00000000005c7947 */ /* 0x000fea0003800000 */
.L_x_883:
        /* <DEDUP_REMOVED lines=12> */
.L_x_889:
[----:B------:R-:W-:Y:S01]  /*9c90*/  IMAD.MOV.U32 R0, RZ, RZ, 0x7f ;  /* 0x0000007fff007424 */ /* 0x000fe200078e00ff */
[----:B------:R-:W-:-:S04]  /*9ca0*/  ISETP.GT.U32.AND P0, PT, R4, 0x7f800000, PT ;  /* 0x7f8000000400780c */ /* 0x000fc80003f04070 */
[----:B------:R-:W-:-:S09]  /*9cb0*/  SEL R0, R0, 0x7c, P0 ;  /* 0x0000007c00007807 */ /* 0x000fd20000000000 */
.L_x_890:
[----:B------:R-:W-:Y:S05]  /*9cc0*/  BSYNC.RECONVERGENT B0 ;  /* 0x0000000000007941 */ /* 0x000fea0003800200 */
.L_x_888:
[----:B------:R-:W-:-:S04]  /*9cd0*/  SHF.R.U32.HI R5, RZ, 0x18, R5 ;  /* 0x00000018ff057819 */ /* 0x000fc80000011605 */
[----:B------:R-:W-:-:S05]  /*9ce0*/  LOP3.LUT R5, R0, 0x80, R5, 0xf8, !PT ;  /* 0x0000008000057812 */ /* 0x000fca00078ef805 */
[----:B------:R0:W-:Y:S01]  /*9cf0*/  STG.E.U8 desc[UR36][R2.64], R5 ;  /* 0x0000000502007986 */ /* 0x0001e2000c101124 */
[----:B------:R-:W-:Y:S05]  /*9d00*/  BRA `(.L_x_861) ;  /* 0x00000000000c7947 */ /* 0x000fea0003800000 */
.L_x_882:
[----:B------:R-:W-:-:S05]  /*9d10*/  HADD2.F32 R0, -RZ, R0.H0_H0 ;  /* 0x20000000ff007230 */ /* 0x000fca0000004100 */
[----:B------:R-:W-:-:S05]  /*9d20*/  F2FP.BF16.F32.PACK_AB R0, RZ, R0 ;  /* 0x00000000ff00723e */ /* 0x000fca00000010ff */
[----:B------:R0:W-:Y:S02]  /*9d30*/  STG.E.U16 desc[UR36][R2.64], R0 ;  /* 0x0000000002007986 */ /* 0x0001e4000c101524 */
.L_x_861:
[----:B------:R-:W-:-:S07]  /*9d40*/  IADD3 R17, PT, PT, R17, 0x80, RZ ;  /* 0x0000008011117810 */ /* 0x000fce0007ffe0ff */
.L_x_821:
[----:B------:R-:W-:Y:S05]  /*9d50*/  BSYNC.RECONVERGENT B6 ;  /* 0x0000000000067941 */ /* 0x000fea0003800200 */
.L_x_820:
        /* <DEDUP_REMOVED lines=306> */
.L_x_891:
[----:B------:R-:W0:Y:S01]  /*b080*/  LDCU.128 UR8, c[0x0][0x580] ;  /* 0x0000b000ff0877ac */ /* 0x000e220008000c00 */
[----:B------:R-:W-:-:S04]  /*b090*/  UPRMT UR4, UR41, 0x9910, URZ ;  /* 0x0000991029047896 */ /* 0x000fc800080000ff */
[----:B------:R-:W-:Y:S01]  /*b0a0*/  UISETP.GT.AND UP0, UPT, UR4, 0x9, UPT ;  /* 0x000000090400788c */ /* 0x000fe2000bf04270 */
[----:B0-----:R-:W-:Y:S02]  /*b0b0*/  IADD3 R16, P0, PT, R16, UR8, RZ ;  /* 0x0000000810107c10 */ /* 0x001fe4000ff1e0ff */
[----:B-1234-:R-:W-:-:S03]  /*b0c0*/  IADD3 R2, P1, PT, R0, UR10, RZ ;  /* 0x0000000a00027c10 */ /* 0x01efc6000ff3e0ff */
        /* <DEDUP_REMOVED lines=15> */
.L_x_895:
[----:B------:R-:W2:Y:S02]  /*b1c0*/  LDG.E.U8 R2, desc[UR36][R2.64] ;  /* 0x0000002402027981 */ /* 0x000ea4000c1e1100 */
[----:B--2---:R-:W-:-:S04]  /*b1d0*/  I2FP.F32.U32 R0, R2 ;  /* 0x0000000200007245 */ /* 0x004fc80000201000 */
[----:B------:R-:W-:Y:S01]  /*b1e0*/  F2FP.F16.F32.PACK_AB R0, RZ, R0 ;  /* 0x00000000ff00723e */ /* 0x000fe200000000ff */
[----:B------:R-:W-:Y:S06]  /*b1f0*/  BRA `(.L_x_897) ;  /* 0x0000000c007c7947 */ /* 0x000fec0003800000 */
.L_x_894:
        /* <DEDUP_REMOVED lines=10> */
.L_x_899:
[----:B------:R-:W2:Y:S02]  /*b2a0*/  LDG.E R2, desc[UR36][R2.64] ;  /* 0x0000002402027981 */ /* 0x000ea4000c1e1900 */
[----:B--2---:R-:W-:-:S04]  /*b2b0*/  I2FP.F32.S32 R0, R2 ;  /* 0x0000000200007245 */ /* 0x004fc80000201400 */
[----:B------:R-:W-:Y:S01]  /*b2c0*/  F2FP.F16.F32.PACK_AB R0, RZ, R0 ;  /* 0x00000000ff00723e */ /* 0x000fe200000000ff */
[----:B------:R-:W-:Y:S06]  /*b2d0*/  BRA `(.L_x_897) ;  /* 0x0000000c00447947 */ /* 0x000fec0003800000 */
.L_x_898:
[----:B------:R-:W2:Y:S02]  /*b2e0*/  LDG.E.U16 R2, desc[UR36][R2.64] ;  /* 0x0000002402027981 */ /* 0x000ea4000c1e1500 */
[----:B--2---:R-:W0:Y:S02]  /*b2f0*/  I2F.S16 R0, R2 ;  /* 0x0000000200007306 */ /* 0x004e240000101400 */
[----:B0-----:R-:W-:Y:S01]  /*b300*/  F2FP.F16.F32.PACK_AB R0, RZ, R0 ;  /* 0x00000000ff00723e */ /* 0x001fe200000000ff */
[----:B------:R-:W-:Y:S06]  /*b310*/  BRA `(.L_x_897) ;  /* 0x0000000c00347947 */ /* 0x000fec0003800000 */
.L_x_893:
        /* <DEDUP_REMOVED lines=9> */
.L_x_901:
[----:B------:R1:W5:Y:S01]  /*b3b0*/  LDG.E.U16 R0, desc[UR36][R2.64] ;  /* 0x0000002402007981 */ /* 0x000362000c1e1500 */
[----:B------:R-:W-:Y:S05]  /*b3c0*/  BRA `(.L_x_897) ;  /* 0x0000000c00087947 */ /* 0x000fea0003800000 */
.L_x_900:
        /* <DEDUP_REMOVED lines=9> */
.L_x_903:
[----:B------:R0:W5:Y:S01]  /*b460*/  LDG.E.U16 R0, desc[UR36][R2.64] ;  /* 0x0000002402007981 */ /* 0x000162000c1e1500 */
[----:B------:R-:W-:Y:S05]  /*b470*/  BRA `(.L_x_897) ;  /* 0x0000000800dc7947 */ /* 0x000fea0003800000 */
.L_x_902:
        /* <DEDUP_REMOVED lines=8> */
.L_x_892:
        /* <DEDUP_REMOVED lines=13> */
.L_x_906:
        /* <DEDUP_REMOVED lines=8> */
.L_x_905:
        /* <DEDUP_REMOVED lines=27> */
.L_x_908:
        /* <DEDUP_REMOVED lines=13> */
.L_x_907:
[----:B------:R-:W2:Y:S02]  /*b8d0*/  LDG.E.U16 R0, desc[UR36][R2.64] ;  /* 0x0000002402007981 */ /* 0x000ea4000c1e1500 */
[----:B--2---:R-:W-:-:S04]  /*b8e0*/  SHF.L.U32 R0, R0, 0x10, RZ ;  /* 0x0000001000007819 */ /* 0x004fc800000006ff */
[----:B------:R-:W-:Y:S01]  /*b8f0*/  F2FP.F16.F32.PACK_AB R0, RZ, R0 ;  /* 0x00000000ff00723e */ /* 0x000fe200000000ff */
[----:B------:R-:W-:Y:S06]  /*b900*/  BRA `(.L_x_897) ;  /* 0x0000000400b87947 */ /* 0x000fec0003800000 */
.L_x_904:
        /* <DEDUP_REMOVED lines=12> */
.L_x_911:
        /* <DEDUP_REMOVED lines=21> */
.L_x_915:
[----:B------:R-:W-:Y:S05]  /*bb20*/  BSYNC.RECONVERGENT B1 ;  /* 0x0000000000017941 */ /* 0x000fea0003800200 */
.L_x_914:
[----:B------:R-:W-:Y:S01]  /*bb30*/  IMAD.SHL.U32 R0, R0, 0x100000, RZ ;  /* 0x0010000000007824 */ /* 0x000fe200078e00ff */
[----:B------:R-:W-:-:S04]  /*bb40*/  LEA R2, R2, 0x3b800000, 0x17 ;  /* 0x3b80000002027811 */ /* 0x000fc800078eb8ff */
[----:B------:R-:W-:-:S07]  /*bb50*/  LOP3.LUT R0, R2, R0, R7, 0xfe, !PT ;  /* 0x0000000002007212 */ /* 0x000fce00078efe07 */
.L_x_913:
[----:B------:R-:W-:Y:S05]  /*bb60*/  BSYNC.RECONVERGENT B0 ;  /* 0x0000000000007941 */ /* 0x000fea0003800200 */
.L_x_912:
[----:B------:R-:W-:Y:S01]  /*bb70*/  F2FP.F16.F32.PACK_AB R0, RZ, R0 ;  /* 0x00000000ff00723e */ /* 0x000fe200000000ff */
[----:B------:R-:W-:Y:S06]  /*bb80*/  BRA `(.L_x_897) ;  /* 0x0000000400187947 */ /* 0x000fec0003800000 */
.L_x_910:
        /* <DEDUP_REMOVED lines=21> */
.L_x_919:
[----:B------:R-:W-:Y:S05]  /*bce0*/  BSYNC.RECONVERGENT B1 ;  /* 0x0000000000017941 */ /* 0x000fea0003800200 */
.L_x_918:
[----:B------:R-:W-:Y:S02]  /*bcf0*/  SHF.L.U32 R0, R0, 0x15, RZ ;  /* 0x0000001500007819 */ /* 0x000fe400000006ff */
[----:B------:R-:W-:-:S04]  /*bd00*/  LEA R2, R2, 0x37800000, 0x17 ;  /* 0x3780000002027811 */ /* 0x000fc800078eb8ff */
[----:B------:R-:W-:-:S07]  /*bd10*/  LOP3.LUT R0, R2, R0, R7, 0xfe, !PT ;  /* 0x0000000002007212 */ /* 0x000fce00078efe07 */
.L_x_917:
[----:B------:R-:W-:Y:S05]  /*bd20*/  BSYNC.RECONVERGENT B0 ;  /* 0x0000000000007941 */ /* 0x000fea0003800200 */
.L_x_916:
[----:B------:R-:W-:Y:S01]  /*bd30*/  F2FP.F16.F32.PACK_AB R0, RZ, R0 ;  /* 0x00000000ff00723e */ /* 0x000fe200000000ff */
[----:B------:R-:W-:Y:S06]  /*bd40*/  BRA `(.L_x_897) ;  /* 0x0000000000a87947 */ /* 0x000fec0003800000 */
.L_x_909:
        /* <DEDUP_REMOVED lines=14> */
.L_x_923:
[----:B------:R-:W-:Y:S05]  /*be30*/  BSYNC.RECONVERGENT B0 ;  /* 0x0000000000007941 */ /* 0x000fea0003800200 */
.L_x_922:
[----:B------:R-:W-:Y:S01]  /*be40*/  F2FP.F16.F32.PACK_AB R0, RZ, R0 ;  /* 0x00000000ff00723e */ /* 0x000fe200000000ff */
[----:B------:R-:W-:Y:S06]  /*be50*/  BRA `(.L_x_897) ;  /* 0x0000000000647947 */ /* 0x000fec0003800000 */
.L_x_896:
[----:B------:R-:W-:Y:S01]  /*be60*/  MOV R0, 0x0 ;  /* 0x0000000000007802 */ /* 0x000fe20000000f00 */
[----:B------:R-:W0:Y:S01]  /*be70*/  LDCU.64 UR4, c[0x4][0x128] ;  /* 0x01002500ff0477ac */ /* 0x000e220008000a00 */
[----:B------:R-:W-:Y:S02]  /*be80*/  HFMA2 R8, -RZ, RZ, 0, 4.64916229248046875e-06 ;  /* 0x0000004eff087431 */ /* 0x000fe400000001ff */
[----:B------:R-:W-:Y:S01]  /*be90*/  IMAD.MOV.U32 R12, RZ, RZ, 0x1 ;  /* 0x00000001ff0c7424 */ /* 0x000fe200078e00ff */
[----:B------:R1:W2:Y:S01]  /*bea0*/  LDC.64 R2, c[0x4][R0] ;  /* 0x0100000000027b82 */ /* 0x0002a20000000a00 */
        /* <DEDUP_REMOVED lines=11> */
.L_x_924:
[----:B------:R-:W-:Y:S01]  /*bf60*/  PRMT R0, RZ, 0x7610, R0 ;  /* 0x00007610ff007816 */ /* 0x000fe20000000000 */
[----:B------:R-:W-:Y:S06]  /*bf70*/  BRA `(.L_x_897) ;  /* 0x00000000001c7947 */ /* 0x000fec0003800000 */
.L_x_921:
[----:B------:R-:W2:Y:S02]  /*bf80*/  LDG.E.64 R2, desc[UR36][R2.64] ;  /* 0x0000002402027981 */ /* 0x000ea4000c1e1b00 */
[----:B--2---:R-:W0:Y:S02]  /*bf90*/  I2F.U64 R0, R2 ;  /* 0x0000000200007312 */ /* 0x004e240000301000 */
[----:B0-----:R-:W-:Y:S01]  /*bfa0*/  F2FP.F16.F32.PACK_AB R0, RZ, R0 ;  /* 0x00000000ff00723e */ /* 0x001fe200000000ff */
[----:B------:R-:W-:Y:S06]  /*bfb0*/  BRA `(.L_x_897) ;  /* 0x00000000000c7947 */ /* 0x000fec0003800000 */
.L_x_920:
[----:B------:R-:W2:Y:S02]  /*bfc0*/  LDG.E R2, desc[UR36][R2.64] ;  /* 0x0000002402027981 */ /* 0x000ea4000c1e1900 */
[----:B--2---:R-:W-:-:S04]  /*bfd0*/  I2FP.F32.U32 R0, R2 ;  /* 0x0000000200007245 */ /* 0x004fc80000201000 */
[----:B------:R-:W-:-:S07]  /*bfe0*/  F2FP.F16.F32.PACK_AB R0, RZ, R0 ;  /* 0x00000000ff00723e */ /* 0x000fce00000000ff */
.L_x_897:
[----:B-----5:R-:W-:Y:S01]  /*bff0*/  HADD2.F32 R0, -RZ, R0.H0_H0 ;  /* 0x20000000ff007230 */ /* 0x020fe20000004100 */
[----:B------:R-:W-:Y:S01]  /*c000*/  MOV R8, 0x3e800000 ;  /* 0x3e80000000087802 */ /* 0x000fe20000000f00 */
[----:B------:R-:W-:Y:S01]  /*c010*/  UPRMT UR4, UR42, 0x9910, URZ ;  /* 0x000099102a047896 */ /* 0x000fe200080000ff */
[----:B------:R-:W-:Y:S02]  /*c020*/  MOV R7, 0x3d39bf78 ;  /* 0x3d39bf7800077802 */ /* 0x000fe40000000f00 */
[C---:B01----:R-:W-:Y:S01]  /*c030*/  FADD.FTZ R2, |R0|.reuse, -RZ ;  /* 0x800000ff00027221 */ /* 0x043fe20000010200 */
[----:B------:R-:W-:Y:S01]  /*c040*/  FSETP.GT.FTZ.AND P0, PT, |R0|, 8.50705917302346158658e+37, PT ;  /* 0x7e8000000000780b */ /* 0x000fe20003f14200 */
        /* <DEDUP_REMOVED lines=47> */
[----:B0-----:R-:W-:Y:S01]  /*c340*/  STG.E.U8 desc[UR36][R16.64], R3 ;  /* 0x0000000310007986 */ /* 0x001fe2000c101124 */
[----:B------:R-:W-:Y:S05]  /*c350*/  EXIT ;  /* 0x000000000000794d */ /* 0x000fea0003800000 */
.L_x_928:
[----:B------:R-:W-:-:S06]  /*c360*/  HADD2.F32 R3, -RZ, R0.H0_H0 ;  /* 0x20000000ff037230 */ /* 0x000fcc0000004100 */
[----:B------:R-:W0:Y:S02]  /*c370*/  F2I.S64.TRUNC R2, R3 ;  /* 0x0000000300027311 */ /* 0x000e24000020d900 */
[----:B0-----:R-:W-:Y:S01]  /*c380*/  STG.E.U8 desc[UR36][R16.64], R2 ;  /* 0x0000000210007986 */ /* 0x001fe2000c101124 */
[----:B------:R-:W-:Y:S05]  /*c390*/  EXIT ;  /* 0x000000000000794d */ /* 0x000fea0003800000 */
.L_x_927:
        /* <DEDUP_REMOVED lines=8> */
[----:B0-----:R-:W-:Y:S01]  /*c420*/  STG.E.64 desc[UR36][R16.64], R2 ;  /* 0x0000000210007986 */ /* 0x001fe2000c101b24 */
[----:B------:R-:W-:Y:S05]  /*c430*/  EXIT ;  /* 0x000000000000794d */ /* 0x000fea0003800000 */
.L_x_931:
[----:B------:R-:W-:-:S04]  /*c440*/  HADD2.F32 R0, -RZ, R0.H0_H0 ;  /* 0x20000000ff007230 */ /* 0x000fc80000004100 */
[----:B------:R-:W0:Y:S02]  /*c450*/  F2I.FTZ.TRUNC.NTZ R3, R0 ;  /* 0x0000000000037305 */ /* 0x000e24000021f100 */
[----:B0-----:R-:W-:Y:S01]  /*c460*/  STG.E desc[UR36][R16.64], R3 ;  /* 0x0000000310007986 */ /* 0x001fe2000c101924 */
[----:B------:R-:W-:Y:S05]  /*c470*/  EXIT ;  /* 0x000000000000794d */ /* 0x000fea0003800000 */
.L_x_930:
[----:B------:R-:W-:-:S04]  /*c480*/  HADD2.F32 R0, -RZ, R0.H0_H0 ;  /* 0x20000000ff007230 */ /* 0x000fc80000004100 */
[----:B------:R-:W0:Y:S02]  /*c490*/  F2I.FTZ.TRUNC.NTZ R3, R0 ;  /* 0x0000000000037305 */ /* 0x000e24000021f100 */
[----:B0-----:R-:W-:Y:S01]  /*c4a0*/  STG.E.U16 desc[UR36][R16.64], R3 ;  /* 0x0000000310007986 */ /* 0x001fe2000c101524 */
[----:B------:R-:W-:Y:S05]  /*c4b0*/  EXIT ;  /* 0x000000000000794d */ /* 0x000fea0003800000 */
.L_x_926:
[----:B------:R-:W-:-:S09]  /*c4c0*/  UISETP.GT.AND UP0, UPT, UR4, 0x6, UPT ;  /* 0x000000060400788c */ /* 0x000fd2000bf04270 */
[----:B------:R-:W-:Y:S05]  /*c4d0*/  BRA.U UP0, `(.L_x_932) ;  /* 0x0000000100247547 */ /* 0x000fea000b800000 */
[----:B------:R-:W-:-:S09]  /*c4e0*/  UISETP.NE.AND UP0, UPT, UR4, 0x5, UPT ;  /* 0x000000050400788c */ /* 0x000fd2000bf05270 */
[----:B------:R-:W-:Y:S05]  /*c4f0*/  BRA.U !UP0, `(.L_x_933) ;  /* 0x0000000108147547 */ /* 0x000fea000b800000 */
[----:B------:R-:W-:-:S09]  /*c500*/  UISETP.NE.AND UP0, UPT, UR4, 0x6, UPT ;  /* 0x000000060400788c */ /* 0x000fd2000bf05270 */
[----:B------:R-:W-:Y:S05]  /*c510*/  BRA.U UP0, `(.L_x_929) ;  /* 0x0000000900287547 */ /* 0x000fea000b800000 */
[----:B------:R-:W-:-:S05]  /*c520*/  HADD2.F32 R3, -RZ, R0.H0_H0 ;  /* 0x20000000ff037230 */ /* 0x000fca0000004100 */
[----:B------:R-:W-:Y:S01]  /*c530*/  STG.E desc[UR36][R16.64], R3 ;  /* 0x0000000310007986 */ /* 0x000fe2000c101924 */
[----:B------:R-:W-:Y:S05]  /*c540*/  EXIT ;  /* 0x000000000000794d */ /* 0x000fea0003800000 */
.L_x_933:
[----:B------:R-:W-:Y:S01]  /*c550*/  STG.E.U16 desc[UR36][R16.64], R0 ;  /* 0x0000000010007986 */ /* 0x000fe2000c101524 */
[----:B------:R-:W-:Y:S05]  /*c560*/  EXIT ;  /* 0x000000000000794d */ /* 0x000fea0003800000 */
.L_x_932:
[----:B------:R-:W-:-:S09]  /*c570*/  UISETP.NE.AND UP0, UPT, UR4, 0x7, UPT ;  /* 0x000000070400788c */ /* 0x000fd2000bf05270 */
[----:B------:R-:W-:Y:S05]  /*c580*/  BRA.U !UP0, `(.L_x_934) ;  /* 0x0000000108347547 */ /* 0x000fea000b800000 */
[----:B------:R-:W-:-:S09]  /*c590*/  UISETP.NE.AND UP0, UPT, UR4, 0x8, UPT ;  /* 0x000000080400788c */ /* 0x000fd2000bf05270 */
[----:B------:R-:W-:Y:S05]  /*c5a0*/  BRA.U !UP0, `(.L_x_935) ;  /* 0x0000000108187547 */ /* 0x000fea000b800000 */
[----:B------:R-:W-:-:S09]  /*c5b0*/  UISETP.NE.AND UP0, UPT, UR4, 0x9, UPT ;  /* 0x000000090400788c */ /* 0x000fd2000bf05270 */
[----:B------:R-:W-:Y:S05]  /*c5c0*/  BRA.U UP0, `(.L_x_929) ;  /* 0x0000000500fc7547 */ /* 0x000fea000b800000 */
[----:B------:R-:W-:Y:S02]  /*c5d0*/  HADD2.F32 R2, -RZ, R0.H0_H0 ;  /* 0x20000000ff027230 */ /* 0x000fe40000004100 */
[----:B------:R-:W-:-:S05]  /*c5e0*/  IMAD.MOV.U32 R3, RZ, RZ, RZ ;  /* 0x000000ffff037224 */ /* 0x000fca00078e00ff */
[----:B------:R-:W-:Y:S01]  /*c5f0*/  STG.E.64 desc[UR36][R16.64], R2 ;  /* 0x0000000210007986 */ /* 0x000fe2000c101b24 */
[----:B------:R-:W-:Y:S05]  /*c600*/  EXIT ;  /* 0x000000000000794d */ /* 0x000fea0003800000 */
.L_x_935:
[----:B------:R-:W-:-:S05]  /*c610*/  HADD2.F32 R0, -RZ, R0.H0_H0 ;  /* 0x20000000ff007230 */ /* 0x000fca0000004100 */
[----:B------:R-:W-:-:S04]  /*c620*/  F2FP.F16.F32.PACK_AB R0, RZ, R0 ;  /* 0x00000000ff00723e */ /* 0x000fc800000000ff */
[----:B------:R-:W-:-:S05]  /*c630*/  PRMT R0, R0, 0x5410, RZ ;  /* 0x0000541000007816 */ /* 0x000fca00000000ff */
[----:B------:R-:W-:Y:S01]  /*c640*/  STG.E desc[UR36][R16.64], R0 ;  /* 0x0000000010007986 */ /* 0x000fe2000c101924 */
[----:B------:R-:W-:Y:S05]  /*c650*/  EXIT ;  /* 0x000000000000794d */ /* 0x000fea0003800000 */
.L_x_934:
[----:B------:R-:W-:-:S05]  /*c660*/  HADD2.F32 R2, -RZ, R0.H0_H0 ;  /* 0x20000000ff027230 */ /* 0x000fca0000004100 */
[----:B------:R-:W-:-:S06]  /*c670*/  FMUL.FTZ R2, R2, 1 ;  /* 0x3f80000002027820 */ /* 0x000fcc0000410000 */
[----:B------:R-:W0:Y:S02]  /*c680*/  F2F.F64.F32 R2, R2 ;  /* 0x0000000200027310 */ /* 0x000e240000201800 */
[----:B0-----:R-:W-:Y:S01]  /*c690*/  STG.E.64 desc[UR36][R16.64], R2 ;  /* 0x0000000210007986 */ /* 0x001fe2000c101b24 */
[----:B------:R-:W-:Y:S05]  /*c6a0*/  EXIT ;  /* 0x000000000000794d */ /* 0x000fea0003800000 */
.L_x_925:
        /* <DEDUP_REMOVED lines=12> */
[----:B0-----:R-:W-:Y:S01]  /*c770*/  STG.E.U16 desc[UR36][R16.64], R3 ;  /* 0x0000000310007986 */ /* 0x001fe2000c101524 */
[----:B------:R-:W-:Y:S05]  /*c780*/  EXIT ;  /* 0x000000000000794d */ /* 0x000fea0003800000 */
.L_x_939:
        /* <DEDUP_REMOVED lines=17> */
.L_x_942:
[----:B------:R-:W-:-:S04]  /*c8a0*/  SHF.R.U32.HI R3, RZ, 0x18, R3 ;  /* 0x00000018ff037819 */ /* 0x000fc80000011603 */
[----:B------:R-:W-:-:S04]  /*c8b0*/  LOP3.LUT R0, R0, 0x80, R3, 0xf8, !PT ;  /* 0x0000008000007812 */ /* 0x000fc800078ef803 */
[----:B------:R-:W-:-:S07]  /*c8c0*/  PRMT R8, R0, 0x7610, R8 ;  /* 0x0000761000087816 */ /* 0x000fce0000000008 */
.L_x_941:
[----:B------:R-:W-:Y:S05]  /*c8d0*/  BSYNC.RECONVERGENT B0 ;  /* 0x0000000000007941 */ /* 0x000fea0003800200 */
.L_x_940:
[----:B------:R-:W-:Y:S01]  /*c8e0*/  STG.E.U8 desc[UR36][R16.64], R8 ;  /* 0x0000000810007986 */ /* 0x000fe2000c101124 */
[----:B------:R-:W-:Y:S05]  /*c8f0*/  EXIT ;  /* 0x000000000000794d */ /* 0x000fea0003800000 */
.L_x_938:
        /* <DEDUP_REMOVED lines=17> */
.L_x_945:
[----:B------:R-:W-:-:S04]  /*ca10*/  SHF.R.U32.HI R3, RZ, 0x18, R3 ;  /* 0x00000018ff037819 */ /* 0x000fc80000011603 */
[----:B------:R-:W-:-:S04]  /*ca20*/  LOP3.LUT R0, R0, 0x80, R3, 0xf8, !PT ;  /* 0x0000008000007812 */ /* 0x000fc800078ef803 */
[----:B------:R-:W-:-:S07]  /*ca30*/  PRMT R8, R0, 0x7610, R8 ;  /* 0x0000761000087816 */ /* 0x000fce0000000008 */
.L_x_944:
[----:B------:R-:W-:Y:S05]  /*ca40*/  BSYNC.RECONVERGENT B0 ;  /* 0x0000000000007941 */ /* 0x000fea0003800200 */
.L_x_943:
[----:B------:R-:W-:Y:S01]  /*ca50*/  STG.E.U8 desc[UR36][R16.64], R8 ;  /* 0x0000000810007986 */ /* 0x000fe2000c101124 */
[----:B------:R-:W-:Y:S05]  /*ca60*/  EXIT ;  /* 0x000000000000794d */ /* 0x000fea0003800000 */
.L_x_937:
        /* <DEDUP_REMOVED lines=22> */
.L_x_947:
[----:B------:R-:W-:-:S06]  /*cbd0*/  HADD2.F32 R2, -RZ, R0.H0_H0 ;  /* 0x20000000ff027230 */ /* 0x000fcc0000004100 */
[----:B------:R-:W0:Y:S02]  /*cbe0*/  F2I.U64.TRUNC R2, R2 ;  /* 0x0000000200027311 */ /* 0x000e24000020d800 */
[----:B0-----:R-:W-:Y:S01]  /*cbf0*/  STG.E.64 desc[UR36][R16.64], R2 ;  /* 0x0000000210007986 */ /* 0x001fe2000c101b24 */
[----:B------:R-:W-:Y:S05]  /*cc00*/  EXIT ;  /* 0x000000000000794d */ /* 0x000fea0003800000 */
.L_x_946:
[----:B------:R-:W-:-:S04]  /*cc10*/  HADD2.F32 R0, -RZ, R0.H0_H0 ;  /* 0x20000000ff007230 */ /* 0x000fc80000004100 */
[----:B------:R-:W0:Y:S02]  /*cc20*/  F2I.FTZ.U32.TRUNC.NTZ R3, R0 ;  /* 0x0000000000037305 */ /* 0x000e24000021f000 */
[----:B0-----:R-:W-:Y:S01]  /*cc30*/  STG.E desc[UR36][R16.64], R3 ;  /* 0x0000000310007986 */ /* 0x001fe2000c101924 */
[----:B------:R-:W-:Y:S05]  /*cc40*/  EXIT ;  /* 0x000000000000794d */ /* 0x000fea0003800000 */
.L_x_936:
        /* <DEDUP_REMOVED lines=9> */
[----:B------:R-:W-:Y:S01]  /*cce0*/  STG.E.U8 desc[UR36][R16.64], R3 ;  /* 0x0000000310007986 */ /* 0x000fe2000c101124 */
[----:B------:R-:W-:Y:S05]  /*ccf0*/  EXIT ;  /* 0x000000000000794d */ /* 0x000fea0003800000 */
.L_x_949:
[----:B------:R-:W-:Y:S01]  /*cd00*/  HADD2.F32 R0, -RZ, R0.H0_H0 ;  /* 0x20000000ff007230 */ /* 0x000fe20000004100 */
[----:B------:R-:W-:-:S04]  /*cd10*/  CS2R R6, SRZ ;  /* 0x0000000000067805 */ /* 0x000fc8000001ff00 */
[----:B------:R-:W-:-:S04]  /*cd20*/  FMUL.FTZ R0, R0, 1 ;  /* 0x3f80000000007820 */ /* 0x000fc80000410000 */
[----:B------:R-:W0:Y:S02]  /*cd30*/  F2F.F64.F32 R4, R0 ;  /* 0x0000000000047310 */ /* 0x000e240000201800 */
[----:B0-----:R-:W-:Y:S01]  /*cd40*/  STG.E.128 desc[UR36][R16.64], R4 ;  /* 0x0000000410007986 */ /* 0x001fe2000c101d24 */
[----:B------:R-:W-:Y:S05]  /*cd50*/  EXIT ;  /* 0x000000000000794d */ /* 0x000fea0003800000 */
.L_x_948:
[----:B------:R-:W-:-:S09]  /*cd60*/  UISETP.NE.AND UP0, UPT, UR4, 0xf, UPT ;  /* 0x0000000f0400788c */ /* 0x000fd2000bf05270 */
[----:B------:R-:W-:Y:S05]  /*cd70*/  BRA.U !UP0, `(.L_x_950) ;  /* 0x0000000108e87547 */ /* 0x000fea000b800000 */
[----:B------:R-:W-:-:S09]  /*cd80*/  UISETP.NE.AND UP0, UPT, UR4, 0x17, UPT ;  /* 0x000000170400788c */ /* 0x000fd2000bf05270 */
[----:B------:R-:W-:Y:S05]  /*cd90*/  BRA.U !UP0, `(.L_x_951) ;  /* 0x0000000108907547 */ /* 0x000fea000b800000 */
[----:B------:R-:W-:-:S09]  /*cda0*/  UISETP.NE.AND UP0, UPT, UR4, 0x18, UPT ;  /* 0x000000180400788c */ /* 0x000fd2000bf05270 */
[----:B------:R-:W-:Y:S05]  /*cdb0*/  BRA.U !UP0, `(.L_x_952) ;  /* 0x0000000108447547 */ /* 0x000fea000b800000 */
.L_x_929:
[----:B------:R-:W-:Y:S01]  /*cdc0*/  MOV R0, 0x0 ;  /* 0x0000000000007802 */ /* 0x000fe20000000f00 */
[----:B------:R-:W0:Y:S01]  /*cdd0*/  LDCU.64 UR4, c[0x4][0x128] ;  /* 0x01002500ff0477ac */ /* 0x000e220008000a00 */
[----:B------:R-:W-:Y:S02]  /*cde0*/  HFMA2 R8, -RZ, RZ, 0, 6.020069122314453125e-06 ;  /* 0x00000065ff087431 */ /* 0x000fe400000001ff */
        /* <DEDUP_REMOVED lines=13> */
.L_x_953:
[----:B------:R-:W-:Y:S05]  /*cec0*/  EXIT ;  /* 0x000000000000794d */ /* 0x000fea0003800000 */
.L_x_952:
[----:B------:R-:W-:Y:S01]  /*ced0*/  HADD2.F32 R5, -RZ, R0.H0_H0 ;  /* 0x20000000ff057230 */ /* 0x000fe20000004100 */
        /* <DEDUP_REMOVED lines=12> */
.L_x_955:
[----:B------:R-:W-:Y:S05]  /*cfa0*/  BSYNC.RECONVERGENT B0 ;  /* 0x0000000000007941 */ /* 0x000fea0003800200 */
.L_x_954:
[----:B------:R-:W-:-:S05]  /*cfb0*/  LOP3.LUT R3, R0, 0x80, R3, 0xf8, !PT ;  /* 0x0000008000037812 */ /* 0x000fca00078ef803 */
[----:B------:R-:W-:Y:S01]  /*cfc0*/  STG.E.U8 desc[UR36][R16.64], R3 ;  /* 0x0000000310007986 */ /* 0x000fe2000c101124 */
[----:B------:R-:W-:Y:S05]  /*cfd0*/  EXIT ;  /* 0x000000000000794d */ /* 0x000fea0003800000 */
.L_x_951:
        /* <DEDUP_REMOVED lines=12> */
.L_x_957:
[----:B------:R-:W-:Y:S01]  /*d0a0*/  HFMA2 R0, -RZ, RZ, 0, 7.569789886474609375e-06 ;  /* 0x0000007fff007431 */ /* 0x000fe200000001ff */
[----:B------:R-:W-:-:S04]  /*d0b0*/  ISETP.GT.U32.AND P0, PT, R2, 0x7f800000, PT ;  /* 0x7f8000000200780c */ /* 0x000fc80003f04070 */
[----:B------:R-:W-:-:S09]  /*d0c0*/  SEL R0, R0, 0x7c, P0 ;  /* 0x0000007c00007807 */ /* 0x000fd20000000000 */
.L_x_958:
[----:B------:R-:W-:Y:S05]  /*d0d0*/  BSYNC.RECONVERGENT B0 ;  /* 0x0000000000007941 */ /* 0x000fea0003800200 */
.L_x_956:
[----:B------:R-:W-:-:S04]  /*d0e0*/  SHF.R.U32.HI R3, RZ, 0x18, R3 ;  /* 0x00000018ff037819 */ /* 0x000fc80000011603 */
[----:B------:R-:W-:-:S05]  /*d0f0*/  LOP3.LUT R3, R0, 0x80, R3, 0xf8, !PT ;  /* 0x0000008000037812 */ /* 0x000fca00078ef803 */
[----:B------:R-:W-:Y:S01]  /*d100*/  STG.E.U8 desc[UR36][R16.64], R3 ;  /* 0x0000000310007986 */ /* 0x000fe2000c101124 */
[----:B------:R-:W-:Y:S05]  /*d110*/  EXIT ;  /* 0x000000000000794d */ /* 0x000fea0003800000 */
.L_x_950:
[----:B------:R-:W-:-:S05]  /*d120*/  HADD2.F32 R0, -RZ, R0.H0_H0 ;  /* 0x20000000ff007230 */ /* 0x000fca0000004100 */
[----:B------:R-:W-:-:S05]  /*d130*/  F2FP.BF16.F32.PACK_AB R0, RZ, R0 ;  /* 0x00000000ff00723e */ /* 0x000fca00000010ff */
[----:B------:R-:W-:Y:S01]  /*d140*/  STG.E.U16 desc[UR36][R16.64], R0 ;  /* 0x0000000010007986 */ /* 0x000fe2000c101524 */
[----:B------:R-:W-:Y:S05]  /*d150*/  EXIT ;  /* 0x000000000000794d */ /* 0x000fea0003800000 */
.L_x_959:
        /* <DEDUP_REMOVED lines=10> */
.L_x_3118:


//--------------------- .text._ZN2at6native27unrolled_elementwise_kernelIZZZNS0_17atanh_kernel_cudaERNS_18TensorIteratorBaseEENKUlvE0_clEvENKUlvE1_clEvEUlN3c104HalfEE_St5arrayIPcLm2EELi4E23TrivialOffsetCalculatorILi1EjESD_NS0_6memory12LoadWithCastILi1EEENSE_13StoreWithCastILi1EEEEEviT_T0_T2_T3_T4_T5_ --------------------------
	.section	.text._ZN2at6native27unrolled_elementwise_kernelIZZZNS0_17atanh_kernel_cudaERNS_18TensorIteratorBaseEENKUlvE0_clEvENKUlvE1_clEvEUlN3c104HalfEE_St5arrayIPcLm2EELi4E23TrivialOffsetCalculatorILi1EjESD_NS0_6memory12LoadWithCastILi1EEENSE_13StoreWithCastILi1EEEEEviT_T0_T2_T3_T4_T5_,"ax",@progbits
	.align	128
        .global         _ZN2at6native27unrolled_elementwise_kernelIZZZNS0_17atanh_kernel_cudaERNS_18TensorIteratorBaseEENKUlvE0_clEvENKUlvE1_clEvEUlN3c104HalfEE_St5arrayIPcLm2EELi4E23TrivialOffsetCalculatorILi1EjESD_NS0_6memory12LoadWithCastILi1EEENSE_13StoreWithCastILi1EEEEEviT_T0_T2_T3_T4_T5_
        .type           _ZN2at6native27unrolled_elementwise_kernelIZZZNS0_17atanh_kernel_cudaERNS_18TensorIteratorBaseEENKUlvE0_clEvENKUlvE1_clEvEUlN3c104HalfEE_St5arrayIPcLm2EELi4E23TrivialOffsetCalculatorILi1EjESD_NS0_6memory12LoadWithCastILi1EEENSE_13StoreWithCastILi1EEEEEviT_T0_T2_T3_T4_T5_,@function
        .size           _ZN2at6native27unrolled_elementwise_kernelIZZZNS0_17atanh_kernel_cudaERNS_18TensorIteratorBaseEENKUlvE0_clEvENKUlvE1_clEvEUlN3c104HalfEE_St5arrayIPcLm2EELi4E23TrivialOffsetCalculatorILi1EjESD_NS0_6memory12LoadWithCastILi1EEENSE_13StoreWithCastILi1EEEEEviT_T0_T2_T3_T4_T5_,(.L_x_3119 - _ZN2at6native27unrolled_elementwise_kernelIZZZNS0_17atanh_kernel_cudaERNS_18TensorIteratorBaseEENKUlvE0_clEvENKUlvE1_clEvEUlN3c104HalfEE_St5arrayIPcLm2EELi4E23TrivialOffsetCalculatorILi1EjESD_NS0_6memory12LoadWithCastILi1EEENSE_13StoreWithCastILi1EEEEEviT_T0_T2_T3_T4_T5_)
        .other          _ZN2at6native27unrolled_elementwise_kernelIZZZNS0_17atanh_kernel_cudaERNS_18TensorIteratorBaseEENKUlvE0_clEvENKUlvE1_clEvEUlN3c104HalfEE_St5arrayIPcLm2EELi4E23TrivialOffsetCalculatorILi1EjESD_NS0_6memory12LoadWithCastILi1EEENSE_13StoreWithCastILi1EEEEEviT_T0_T2_T3_T4_T5_,@"STO_CUDA_ENTRY STV_DEFAULT"
_ZN2at6native27unrolled_elementwise_kernelIZZZNS0_17atanh_kernel_cudaERNS_18TensorIteratorBaseEENKUlvE0_clEvENKUlvE1_clEvEUlN3c104HalfEE_St5arrayIPcLm2EELi4E23TrivialOffsetCalculatorILi1EjESD_NS0_6memory12LoadWithCastILi1EEENSE_13StoreWithCastILi1EEEEEviT_T0_T2_T3_T4_T5_:
.text._ZN2at6native27unrolled_elementwise_kernelIZZZNS0_17atanh_kernel_cudaERNS_18TensorIteratorBaseEENKUlvE0_clEvENKUlvE1_clEvEUlN3c104HalfEE_St5arrayIPcLm2EELi4E23TrivialOffsetCalculatorILi1EjESD_NS0_6memory12LoadWithCastILi1EEENSE_13StoreWithCastILi1EEEEEviT_T0_T2_T3_T4_T5_:
        /* <DEDUP_REMOVED lines=31> */
[----:B0-----:R-:W-:-:S04]  /*01f0*/  F2FP.F16.F32.PACK_AB R0, RZ, R0 ;  /* 0x00000000ff00723e */ /* 0x001fc800000000ff */
[----:B------:R-:W-:Y:S01]  /*0200*/  PRMT R24, R0, 0x7610, R24 ;  /* 0x0000761000187816 */ /* 0x000fe20000000018 */
[----:B------:R-:W-:Y:S06]  /*0210*/  BRA `(.L_x_967) ;  /* 0x0000000c00c87947 */ /* 0x000fec0003800000 */
.L_x_965:
[----:B------:R-:W2:Y:S02]  /*0220*/  LDG.E.U8 R2, desc[UR36][R2.64] ;  /* 0x0000002402027981 */ /* 0x000ea4000c1e1100 */
[----:B--2---:R-:W-:-:S04]  /*0230*/  I2FP.F32.U32 R0, R2 ;  /* 0x0000000200007245 */ /* 0x004fc80000201000 */
[----:B------:R-:W-:-:S04]  /*0240*/  F2FP.F16.F32.PACK_AB R0, RZ, R0 ;  /* 0x00000000ff00723e */ /* 0x000fc800000000ff */
[----:B------:R-:W-:Y:S01]  /*0250*/  PRMT R24, R0, 0x7610, R24 ;  /* 0x0000761000187816 */ /* 0x000fe20000000018 */
[----:B------:R-:W-:Y:S06]  /*0260*/  BRA `(.L_x_967) ;  /* 0x0000000c00b47947 */ /* 0x000fec0003800000 */
.L_x_964:
        /* <DEDUP_REMOVED lines=8> */
[----:B0-----:R-:W-:-:S04]  /*02f0*/  F2FP.F16.F32.PACK_AB R0, RZ, R0 ;  /* 0x00000000ff00723e */ /* 0x001fc800000000ff */
[----:B------:R-:W-:Y:S01]  /*0300*/  PRMT R24, R0, 0x7610, R24 ;  /* 0x0000761000187816 */ /* 0x000fe20000000018 */
[----:B------:R-:W-:Y:S06]  /*0310*/  BRA `(.L_x_967) ;  /* 0x0000000c00887947 */ /* 0x000fec0003800000 */
.L_x_969:
[----:B------:R-:W2:Y:S02]  /*0320*/  LDG.E R2, desc[UR36][R2.64] ;  /* 0x0000002402027981 */ /* 0x000ea4000c1e1900 */
[----:B--2---:R-:W-:-:S04]  /*0330*/  I2FP.F32.S32 R0, R2 ;  /* 0x0000000200007245 */ /* 0x004fc80000201400 */
[----:B------:R-:W-:-:S04]  /*0340*/  F2FP.F16.F32.PACK_AB R0, RZ, R0 ;  /* 0x00000000ff00723e */ /* 0x000fc800000000ff */
[----:B------:R-:W-:Y:S01]  /*0350*/  PRMT R24, R0, 0x7610, R24 ;  /* 0x0000761000187816 */ /* 0x000fe20000000018 */
[----:B------:R-:W-:Y:S06]  /*0360*/  BRA `(.L_x_967) ;  /* 0x0000000c00747947 */ /* 0x000fec0003800000 */
.L_x_968:
[----:B------:R-:W2:Y:S02]  /*0370*/  LDG.E.U16 R2, desc[UR36][R2.64] ;  /* 0x0000002402027981 */ /* 0x000ea4000c1e1500 */
[----:B--2---:R-:W0:Y:S02]  /*0380*/  I2F.S16 R0, R2 ;  /* 0x0000000200007306 */ /* 0x004e240000101400 */
[----:B0-----:R-:W-:-:S04]  /*0390*/  F2FP.F16.F32.PACK_AB R0, RZ, R0 ;  /* 0x00000000ff00723e */ /* 0x001fc800000000ff */
[----:B------:R-:W-:Y:S01]  /*03a0*/  PRMT R24, R0, 0x7610, R24 ;  /* 0x0000761000187816 */ /* 0x000fe20000000018 */
[----:B------:R-:W-:Y:S06]  /*03b0*/  BRA `(.L_x_967) ;  /* 0x0000000c00607947 */ /* 0x000fec0003800000 */
.L_x_963:
        /* <DEDUP_REMOVED lines=9> */
.L_x_971:
[----:B------:R1:W5:Y:S01]  /*0450*/  LDG.E.U16 R24, desc[UR36][R2.64] ;  /* 0x0000002402187981 */ /* 0x000362000c1e1500 */
[----:B------:R-:W-:Y:S05]  /*0460*/  BRA `(.L_x_967) ;  /* 0x0000000c00347947 */ /* 0x000fea0003800000 */
.L_x_970:
        /* <DEDUP_REMOVED lines=9> */
.L_x_973:
[----:B------:R0:W5:Y:S01]  /*0500*/  LDG.E.U16 R24, desc[UR36][R2.64] ;  /* 0x0000002402187981 */ /* 0x000162000c1e1500 */
[----:B------:R-:W-:Y:S05]  /*0510*/  BRA `(.L_x_967) ;  /* 0x0000000c00087947 */ /* 0x000fea0003800000 */
.L_x_972:
[----:B------:R-:W2:Y:S01]  /*0520*/  LDG.E.64 R2, desc[UR36][R2.64] ;  /* 0x0000002402027981 */ /* 0x000ea2000c1e1b00 */
[----:B------:R-:W-:Y:S01]  /*0530*/  UMOV UR4, 0xf0000000 ;  /* 0xf000000000047882 */ /* 0x000fe20000000000 */
[----:B------:R-:W-:Y:S01]  /*0540*/  UMOV UR5, 0x380fffff ;  /* 0x380fffff00057882 */ /* 0x000fe20000000000 */
[----:B--2---:R-:W0:Y:S01]  /*0550*/  F2F.F32.F64 R0, R2 ;  /* 0x0000000200007310 */ /* 0x004e220000301000 */
[----:B------:R-:W-:-:S14]  /*0560*/  DSETP.GEU.AND P0, PT, |R2|, UR4, PT ;  /* 0x0000000402007e2a */ /* 0x000fdc000bf0e200 */
[----:B0-----:R-:W-:-:S05]  /*0570*/  @!P0 FMUL R0, R0, 1.175494350822287508e-38 ;  /* 0x0080000000008820 */ /* 0x001fca0000400000 */
[----:B------:R-:W-:-:S04]  /*0580*/  F2FP.F16.F32.PACK_AB R0, RZ, R0 ;  /* 0x00000000ff00723e */ /* 0x000fc800000000ff */
[----:B------:R-:W-:Y:S01]  /*0590*/  PRMT R24, R0, 0x7610, R24 ;  /* 0x0000761000187816 */ /* 0x000fe20000000018 */
[----:B------:R-:W-:Y:S06]  /*05a0*/  BRA `(.L_x_967) ;  /* 0x0000000800e47947 */ /* 0x000fec0003800000 */
.L_x_962:
        /* <DEDUP_REMOVED lines=11> */
[----:B------:R-:W-:-:S04]  /*0660*/  F2FP.F16.F32.PACK_AB R0, RZ, R0 ;  /* 0x00000000ff00723e */ /* 0x000fc800000000ff */
[----:B------:R-:W-:Y:S01]  /*0670*/  PRMT R24, R0, 0x7610, R24 ;  /* 0x0000761000187816 */ /* 0x000fe20000000018 */
[----:B------:R-:W-:Y:S06]  /*0680*/  BRA `(.L_x_967) ;  /* 0x0000000800ac7947 */ /* 0x000fec0003800000 */
.L_x_976:
        /* <DEDUP_REMOVED lines=9> */
.L_x_975:
        /* <DEDUP_REMOVED lines=27> */
.L_x_978:
        /* <DEDUP_REMOVED lines=11> */
[----:B------:R-:W-:-:S04]  /*0980*/  F2FP.F16.F32.PACK_AB R0, RZ, R0 ;  /* 0x00000000ff00723e */ /* 0x000fc800000000ff */
[----:B------:R-:W-:Y:S01]  /*0990*/  PRMT R24, R0, 0x7610, R24 ;  /* 0x0000761000187816 */ /* 0x000fe20000000018 */
[----:B------:R-:W-:Y:S06]  /*09a0*/  BRA `(.L_x_967) ;  /* 0x0000000400e47947 */ /* 0x000fec0003800000 */
.L_x_977:
[----:B------:R-:W2:Y:S02]  /*09b0*/  LDG.E.U16 R0, desc[UR36][R2.64] ;  /* 0x0000002402007981 */ /* 0x000ea4000c1e1500 */
[----:B--2---:R-:W-:-:S05]  /*09c0*/  IMAD.U32 R0, R0, 0x10000, RZ ;  /* 0x0001000000007824 */ /* 0x004fca00078e00ff */
[----:B------:R-:W-:-:S04]  /*09d0*/  F2FP.F16.F32.PACK_AB R0, RZ, R0 ;  /* 0x00000000ff00723e */ /* 0x000fc800000000ff */
[----:B------:R-:W-:Y:S01]  /*09e0*/  PRMT R24, R0, 0x7610, R24 ;  /* 0x0000761000187816 */ /* 0x000fe20000000018 */
[----:B------:R-:W-:Y:S06]  /*09f0*/  BRA `(.L_x_967) ;  /* 0x0000000400d07947 */ /* 0x000fec0003800000 */
.L_x_974:
        /* <DEDUP_REMOVED lines=10> */
[----:B------:R-:W-:-:S04]  /*0aa0*/  F2FP.F16.F32.PACK_AB R0, RZ, R0 ;  /* 0x00000000ff00723e */ /* 0x000fc800000000ff */
[----:B------:R-:W-:Y:S01]  /*0ab0*/  PRMT R24, R0, 0x7610, R24 ;  /* 0x0000761000187816 */ /* 0x000fe20000000018 */
[----:B------:R-:W-:Y:S06]  /*0ac0*/  BRA `(.L_x_967) ;  /* 0x00000004009c7947 */ /* 0x000fec0003800000 */
.L_x_981:
        /* <DEDUP_REMOVED lines=21> */
.L_x_985:
[----:B------:R-:W-:Y:S05]  /*0c20*/  BSYNC.RECONVERGENT B1 ;  /* 0x0000000000017941 */ /* 0x000fea0003800200 */
.L_x_984:
[----:B------:R-:W-:Y:S01]  /*0c30*/  IMAD.SHL.U32 R0, R0, 0x100000, RZ ;  /* 0x0010000000007824 */ /* 0x000fe200078e00ff */
[----:B------:R-:W-:-:S04]  /*0c40*/  LEA R2, R2, 0x3b800000, 0x17 ;  /* 0x3b80000002027811 */ /* 0x000fc800078eb8ff */
[----:B------:R-:W-:-:S07]  /*0c50*/  LOP3.LUT R0, R2, R0, R7, 0xfe, !PT ;  /* 0x0000000002007212 */ /* 0x000fce00078efe07 */
.L_x_983:
[----:B------:R-:W-:Y:S05]  /*0c60*/  BSYNC.RECONVERGENT B0 ;  /* 0x0000000000007941 */ /* 0x000fea0003800200 */
.L_x_982:
[----:B------:R-:W-:-:S04]  /*0c70*/  F2FP.F16.F32.PACK_AB R0, RZ, R0 ;  /* 0x00000000ff00723e */ /* 0x000fc800000000ff */
[----:B------:R-:W-:Y:S01]  /*0c80*/  PRMT R24, R0, 0x7610, R24 ;  /* 0x0000761000187816 */ /* 0x000fe20000000018 */
[----:B------:R-:W-:Y:S06]  /*0c90*/  BRA `(.L_x_967) ;  /* 0x0000000400287947 */ /* 0x000fec0003800000 */
.L_x_980:
        /* <DEDUP_REMOVED lines=21> */
.L_x_989:
[----:B------:R-:W-:Y:S05]  /*0df0*/  BSYNC.RECONVERGENT B1 ;  /* 0x0000000000017941 */ /* 0x000fea0003800200 */
.L_x_988:
[----:B------:R-:W-:Y:S01]  /*0e00*/  IMAD.SHL.U32 R0, R0, 0x200000, RZ ;  /* 0x0020000000007824 */ /* 0x000fe200078e00ff */
[----:B------:R-:W-:-:S04]  /*0e10*/  LEA R2, R2, 0x37800000, 0x17 ;  /* 0x3780000002027811 */ /* 0x000fc800078eb8ff */
[----:B------:R-:W-:-:S07]  /*0e20*/  LOP3.LUT R0, R2, R0, R7, 0xfe, !PT ;  /* 0x0000000002007212 */ /* 0x000fce00078efe07 */
.L_x_987:
[----:B------:R-:W-:Y:S05]  /*0e30*/  BSYNC.RECONVERGENT B0 ;  /* 0x0000000000007941 */ /* 0x000fea0003800200 */
.L_x_986:
[----:B------:R-:W-:-:S04]  /*0e40*/  F2FP.F16.F32.PACK_AB R0, RZ, R0 ;  /* 0x00000000ff00723e */ /* 0x000fc800000000ff */
[----:B------:R-:W-:Y:S01]  /*0e50*/  PRMT R24, R0, 0x7610, R24 ;  /* 0x0000761000187816 */ /* 0x000fe20000000018 */
[----:B------:R-:W-:Y:S06]  /*0e60*/  BRA `(.L_x_967) ;  /* 0x0000000000b47947 */ /* 0x000fec0003800000 */
.L_x_979:
[----:B------:R-:W-:-:S09]  /*0e70*/  UISETP.NE.AND UP0, UPT, UR4, 0x1c, UPT ;  /* 0x0000001c0400788c */ /* 0x000fd2000bf05270 */
[----:B------:R-:W-:Y:S05]  /*0e80*/  BRA.U !UP0, `(.L_x_990) ;  /* 0x00000001089c7547 */ /* 0x000fea000b800000 */
[----:B------:R-:W-:-:S09]  /*0e90*/  UISETP.NE.AND UP0, UPT, UR4, 0x1d, UPT ;  /* 0x0000001d0400788c */ /* 0x000fd2000bf05270 */
[----:B------:R-:W-:Y:S05]  /*0ea0*/  BRA.U !UP0, `(.L_x_991) ;  /* 0x0000000108807547 */ /* 0x000fea000b800000 */
[----:B------:R-:W-:-:S09]  /*0eb0*/  UISETP.NE.AND UP0, UPT, UR4, 0x2c, UPT ;  /* 0x0000002c0400788c */ /* 0x000fd2000bf05270 */
[----:B------:R-:W-:Y:S05]  /*0ec0*/  BRA.U !UP0, `(.L_x_992) ;  /* 0x0000000108487547 */ /* 0x000fea000b800000 */
.L_x_966:
        /* <DEDUP_REMOVED lines=16> */
.L_x_993:
[----:B------:R-:W-:Y:S01]  /*0fd0*/  PRMT R24, RZ, 0x7610, R24 ;  /* 0x00007610ff187816 */ /* 0x000fe20000000018 */
[----:B------:R-:W-:Y:S06]  /*0fe0*/  BRA `(.L_x_967) ;  /* 0x0000000000547947 */ /* 0x000fec0003800000 */
.L_x_992:
        /* <DEDUP_REMOVED lines=8> */
.L_x_995:
[----:B------:R-:W-:Y:S05]  /*1070*/  BSYNC.RECONVERGENT B0 ;  /* 0x0000000000007941 */ /* 0x000fea0003800200 */
.L_x_994:
[----:B------:R-:W-:-:S04]  /*1080*/  F2FP.F16.F32.PACK_AB R0, RZ, R0 ;  /* 0x00000000ff00723e */ /* 0x000fc800000000ff */
[----:B------:R-:W-:Y:S01]  /*1090*/  PRMT R24, R0, 0x7610, R24 ;  /* 0x0000761000187816 */ /* 0x000fe20000000018 */
[----:B------:R-:W-:Y:S06]  /*10a0*/  BRA `(.L_x_967) ;  /* 0x0000000000247947 */ /* 0x000fec0003800000 */
.L_x_991:
[----:B------:R-:W2:Y:S02]  /*10b0*/  LDG.E.64 R2, desc[UR36][R2.64] ;  /* 0x0000002402027981 */ /* 0x000ea4000c1e1b00 */
[----:B--2---:R-:W0:Y:S02]  /*10c0*/  I2F.U64 R0, R2 ;  /* 0x0000000200007312 */ /* 0x004e240000301000 */
[----:B0-----:R-:W-:-:S04]  /*10d0*/  F2FP.F16.F32.PACK_AB R0, RZ, R0 ;  /* 0x00000000ff00723e */ /* 0x001fc800000000ff */
[----:B------:R-:W-:Y:S01]  /*10e0*/  PRMT R24, R0, 0x7610, R24 ;  /* 0x0000761000187816 */ /* 0x000fe20000000018 */
[----:B------:R-:W-:Y:S06]  /*10f0*/  BRA `(.L_x_967) ;  /* 0x0000000000107947 */ /* 0x000fec0003800000 */
.L_x_990:
[----:B------:R-:W2:Y:S02]  /*1100*/  LDG.E R2, desc[UR36][R2.64] ;  /* 0x0000002402027981 */ /* 0x000ea4000c1e1900 */
[----:B--2---:R-:W-:-:S04]  /*1110*/  I2FP.F32.U32 R0, R2 ;  /* 0x0000000200007245 */ /* 0x004fc80000201000 */
[----:B------:R-:W-:-:S04]  /*1120*/  F2FP.F16.F32.PACK_AB R0, RZ, R0 ;  /* 0x00000000ff00723e */ /* 0x000fc800000000ff */
[----:B------:R-:W-:-:S07]  /*1130*/  PRMT R24, R0, 0x7610, R24 ;  /* 0x0000761000187816 */ /* 0x000fce0000000018 */
.L_x_967:
[----:B------:R-:W-:-:S07]  /*1140*/  VIADD R16, R19, 0x80 ;  /* 0x0000008013107836 */ /* 0x000fce0000000000 */
.L_x_961:
[----:B------:R-:W-:Y:S05]  /*1150*/  BSYNC.RECONVERGENT B6 ;  /* 0x0000000000067941 */ /* 0x000fea0003800200 */
.L_x_960:
[----:B------:R-:W-:Y:S01]  /*1160*/  ISETP.GE.AND P0, PT, R16, R17, PT ;  /* 0x000000111000720c */ /* 0x000fe20003f06270 */
[----:B------:R-:W-:Y:S01]  /*1170*/  BSSY.RECONVERGENT B6, `(.L_x_996) ;  /* 0x000010c000067945 */ /* 0x000fe20003800200 */
[----:B------:R-:W-:-:S11]  /*1180*/  PRMT R23, RZ, 0x7610, R23 ;  /* 0x00007610ff177816 */ /* 0x000fd60000000017 */
[----:B------:R-:W-:Y:S05]  /*1190*/  @P0 BRA `(.L_x_997) ;  /* 0x0000001000240947 */ /* 0x000fea0003800000 */
[----:B01----:R-:W0:Y:S01]  /*11a0*/  LDC.64 R2, c[0x0][0x390] ;  /* 0x0000e400ff027b82 */ /* 0x003e220000000a00 */
        /* <DEDUP_REMOVED lines=21> */
.L_x_1001:
[----:B------:R-:W2:Y:S02]  /*1300*/  LDG.E.U8 R2, desc[UR36][R2.64] ;  /* 0x0000002402027981 */ /* 0x000ea4000c1e1100 */
[----:B--2---:R-:W-:-:S04]  /*1310*/  I2FP.F32.U32 R0, R2 ;  /* 0x0000000200007245 */ /* 0x004fc80000201000 */
[----:B------:R-:W-:-:S04]  /*1320*/  F2FP.F16.F32.PACK_AB R0, RZ, R0 ;  /* 0x00000000ff00723e */ /* 0x000fc800000000ff */
[----:B------:R-:W-:Y:S01]  /*1330*/  PRMT R23, R0, 0x7610, R23 ;  /* 0x0000761000177816 */ /* 0x000fe20000000017 */
[----:B------:R-:W-:Y:S06]  /*1340*/  BRA `(.L_x_1003) ;  /* 0x0000000c00b47947 */ /* 0x000fec0003800000 */
.L_x_1000:
        /* <DEDUP_REMOVED lines=11> */
.L_x_1005:
[----:B------:R-:W2:Y:S02]  /*1400*/  LDG.E R2, desc[UR36][R2.64] ;  /* 0x0000002402027981 */ /* 0x000ea4000c1e1900 */
[----:B--2---:R-:W-:-:S04]  /*1410*/  I2FP.F32.S32 R0, R2 ;  /* 0x0000000200007245 */ /* 0x004fc80000201400 */
[----:B------:R-:W-:-:S04]  /*1420*/  F2FP.F16.F32.PACK_AB R0, RZ, R0 ;  /* 0x00000000ff00723e */ /* 0x000fc800000000ff */
[----:B------:R-:W-:Y:S01]  /*1430*/  PRMT R23, R0, 0x7610, R23 ;  /* 0x0000761000177816 */ /* 0x000fe20000000017 */
[----:B------:R-:W-:Y:S06]  /*1440*/  BRA `(.L_x_1003) ;  /* 0x0000000c00747947 */ /* 0x000fec0003800000 */
.L_x_1004:
[----:B------:R-:W2:Y:S02]  /*1450*/  LDG.E.U16 R2, desc[UR36][R2.64] ;  /* 0x0000002402027981 */ /* 0x000ea4000c1e1500 */
[----:B--2---:R-:W0:Y:S02]  /*1460*/  I2F.S16 R0, R2 ;  /* 0x0000000200007306 */ /* 0x004e240000101400 */
[----:B0-----:R-:W-:-:S04]  /*1470*/  F2FP.F16.F32.PACK_AB R0, RZ, R0 ;  /* 0x00000000ff00723e */ /* 0x001fc800000000ff */
[----:B------:R-:W-:Y:S01]  /*1480*/  PRMT R23, R0, 0x7610, R23 ;  /* 0x0000761000177816 */ /* 0x000fe20000000017 */
[----:B------:R-:W-:Y:S06]  /*1490*/  BRA `(.L_x_1003) ;  /* 0x0000000c00607947 */ /* 0x000fec0003800000 */
.L_x_999:
        /* <DEDUP_REMOVED lines=9> */
.L_x_1007:
[----:B------:R0:W5:Y:S01]  /*1530*/  LDG.E.U16 R23, desc[UR36][R2.64] ;  /* 0x0000002402177981 */ /* 0x000162000c1e1500 */
[----:B------:R-:W-:Y:S05]  /*1540*/  BRA `(.L_x_1003) ;  /* 0x0000000c00347947 */ /* 0x000fea0003800000 */
.L_x_1006:
        /* <DEDUP_REMOVED lines=9> */
.L_x_1009:
[----:B------:R1:W5:Y:S01]  /*15e0*/  LDG.E.U16 R23, desc[UR36][R2.64] ;  /* 0x0000002402177981 */ /* 0x000362000c1e1500 */
[----:B------:R-:W-:Y:S05]  /*15f0*/  BRA `(.L_x_1003) ;  /* 0x0000000c00087947 */ /* 0x000fea0003800000 */
.L_x_1008:
        /* <DEDUP_REMOVED lines=9> */
.L_x_998:
        /* <DEDUP_REMOVED lines=14> */
.L_x_1012:
        /* <DEDUP_REMOVED lines=9> */
.L_x_1011:
        /* <DEDUP_REMOVED lines=27> */
.L_x_1014:
        /* <DEDUP_REMOVED lines=11> */
[----:B------:R-:W-:-:S04]  /*1a60*/  F2FP.F16.F32.PACK_AB R0, RZ, R0 ;  /* 0x00000000ff00723e */ /* 0x000fc800000000ff */
[----:B------:R-:W-:Y:S01]  /*1a70*/  PRMT R23, R0, 0x7610, R23 ;  /* 0x0000761000177816 */ /* 0x000fe20000000017 */
[----:B------:R-:W-:Y:S06]  /*1a80*/  BRA `(.L_x_1003) ;  /* 0x0000000400e47947 */ /* 0x000fec0003800000 */
.L_x_1013:
[----:B------:R-:W2:Y:S02]  /*1a90*/  LDG.E.U16 R0, desc[UR36][R2.64] ;  /* 0x0000002402007981 */ /* 0x000ea4000c1e1500 */
[----:B--2---:R-:W-:-:S05]  /*1aa0*/  IMAD.U32 R0, R0, 0x10000, RZ ;  /* 0x0001000000007824 */ /* 0x004fca00078e00ff */
[----:B------:R-:W-:-:S04]  /*1ab0*/  F2FP.F16.F32.PACK_AB R0, RZ, R0 ;  /* 0x00000000ff00723e */ /* 0x000fc800000000ff */
[----:B------:R-:W-:Y:S01]  /*1ac0*/  PRMT R23, R0, 0x7610, R23 ;  /* 0x0000761000177816 */ /* 0x000fe20000000017 */
[----:B------:R-:W-:Y:S06]  /*1ad0*/  BRA `(.L_x_1003) ;  /* 0x0000000400d07947 */ /* 0x000fec0003800000 */
.L_x_1010:
        /* <DEDUP_REMOVED lines=13> */
.L_x_1017:
        /* <DEDUP_REMOVED lines=21> */
.L_x_1021:
[----:B------:R-:W-:Y:S05]  /*1d00*/  BSYNC.RECONVERGENT B1 ;  /* 0x0000000000017941 */ /* 0x000fea0003800200 */
.L_x_1020:
[----:B------:R-:W-:Y:S01]  /*1d10*/  IMAD.SHL.U32 R0, R0, 0x100000, RZ ;  /* 0x0010000000007824 */ /* 0x000fe200078e00ff */
[----:B------:R-:W-:-:S04]  /*1d20*/  LEA R2, R2, 0x3b800000, 0x17 ;  /* 0x3b80000002027811 */ /* 0x000fc800078eb8ff */
[----:B------:R-:W-:-:S07]  /*1d30*/  LOP3.LUT R0, R2, R0, R7, 0xfe, !PT ;  /* 0x0000000002007212 */ /* 0x000fce00078efe07 */
.L_x_1019:
[----:B------:R-:W-:Y:S05]  /*1d40*/  BSYNC.RECONVERGENT B0 ;  /* 0x0000000000007941 */ /* 0x000fea0003800200 */
.L_x_1018:
[----:B------:R-:W-:-:S04]  /*1d50*/  F2FP.F16.F32.PACK_AB R0, RZ, R0 ;  /* 0x00000000ff00723e */ /* 0x000fc800000000ff */
[----:B------:R-:W-:Y:S01]  /*1d60*/  PRMT R23, R0, 0x7610, R23 ;  /* 0x0000761000177816 */ /* 0x000fe20000000017 */
[----:B------:R-:W-:Y:S06]  /*1d70*/  BRA `(.L_x_1003) ;  /* 0x0000000400287947 */ /* 0x000fec0003800000 */
.L_x_1016:
        /* <DEDUP_REMOVED lines=21> */
.L_x_1025:
[----:B------:R-:W-:Y:S05]  /*1ed0*/  BSYNC.RECONVERGENT B1 ;  /* 0x0000000000017941 */ /* 0x000fea0003800200 */
.L_x_1024:
[----:B------:R-:W-:Y:S01]  /*1ee0*/  IMAD.SHL.U32 R0, R0, 0x200000, RZ ;  /* 0x0020000000007824 */ /* 0x000fe200078e00ff */
[----:B------:R-:W-:-:S04]  /*1ef0*/  LEA R2, R2, 0x37800000, 0x17 ;  /* 0x3780000002027811 */ /* 0x000fc800078eb8ff */
[----:B------:R-:W-:-:S07]  /*1f00*/  LOP3.LUT R0, R2, R0, R7, 0xfe, !PT ;  /* 0x0000000002007212 */ /* 0x000fce00078efe07 */
.L_x_1023:
[----:B------:R-:W-:Y:S05]  /*1f10*/  BSYNC.RECONVERGENT B0 ;  /* 0x0000000000007941 */ /* 0x000fea0003800200 */
.L_x_1022:
[----:B------:R-:W-:-:S04]  /*1f20*/  F2FP.F16.F32.PACK_AB R0, RZ, R0 ;  /* 0x00000000ff00723e */ /* 0x000fc800000000ff */
[----:B------:R-:W-:Y:S01]  /*1f30*/  PRMT R23, R0, 0x7610, R23 ;  /* 0x0000761000177816 */ /* 0x000fe20000000017 */
[----:B------:R-:W-:Y:S06]  /*1f40*/  BRA `(.L_x_1003) ;  /* 0x0000000000b47947 */ /* 0x000fec0003800000 */
.L_x_1015:
        /* <DEDUP_REMOVED lines=14> */
.L_x_1029:
[----:B------:R-:W-:Y:S05]  /*2030*/  BSYNC.RECONVERGENT B0 ;  /* 0x0000000000007941 */ /* 0x000fea0003800200 */
.L_x_1028:
[----:B------:R-:W-:-:S04]  /*2040*/  F2FP.F16.F32.PACK_AB R0, RZ, R0 ;  /* 0x00000000ff00723e */ /* 0x000fc800000000ff */
[----:B------:R-:W-:Y:S01]  /*2050*/  PRMT R23, R0, 0x7610, R23 ;  /* 0x0000761000177816 */ /* 0x000fe20000000017 */
[----:B------:R-:W-:Y:S06]  /*2060*/  BRA `(.L_x_1003) ;  /* 0x00000000006c7947 */ /* 0x000fec0003800000 */
.L_x_1002:
        /* <DEDUP_REMOVED lines=16> */
.L_x_1030:
[----:B------:R-:W-:Y:S01]  /*2170*/  PRMT R23, RZ, 0x7610, R23 ;  /* 0x00007610ff177816 */ /* 0x000fe20000000017 */
[----:B------:R-:W-:Y:S06]  /*2180*/  BRA `(.L_x_1003) ;  /* 0x0000000000247947 */ /* 0x000fec0003800000 */
.L_x_1027:
[----:B------:R-:W2:Y:S02]  /*2190*/  LDG.E.64 R2, desc[UR36][R2.64] ;  /* 0x0000002402027981 */ /* 0x000ea4000c1e1b00 */
[----:B--2---:R-:W0:Y:S02]  /*21a0*/  I2F.U64 R0, R2 ;  /* 0x0000000200007312 */ /* 0x004e240000301000 */
[----:B0-----:R-:W-:-:S04]  /*21b0*/  F2FP.F16.F32.PACK_AB R0, RZ, R0 ;  /* 0x00000000ff00723e */ /* 0x001fc800000000ff */
[----:B------:R-:W-:Y:S01]  /*21c0*/  PRMT R23, R0, 0x7610, R23 ;  /* 0x0000761000177816 */ /* 0x000fe20000000017 */
[----:B------:R-:W-:Y:S06]  /*21d0*/  BRA `(.L_x_1003) ;  /* 0x0000000000107947 */ /* 0x000fec0003800000 */
.L_x_1026:
[----:B------:R-:W2:Y:S02]  /*21e0*/  LDG.E R2, desc[UR36][R2.64] ;  /* 0x0000002402027981 */ /* 0x000ea4000c1e1900 */
[----:B--2---:R-:W-:-:S04]  /*21f0*/  I2FP.F32.U32 R0, R2 ;  /* 0x0000000200007245 */ /* 0x004fc80000201000 */
[----:B------:R-:W-:-:S04]  /*2200*/  F2FP.F16.F32.PACK_AB R0, RZ, R0 ;  /* 0x00000000ff00723e */ /* 0x000fc800000000ff */
[----:B------:R-:W-:-:S07]  /*2210*/  PRMT R23, R0, 0x7610, R23 ;  /* 0x0000761000177816 */ /* 0x000fce0000000017 */
.L_x_1003:
[----:B------:R-:W-:-:S07]  /*2220*/  VIADD R16, R16, 0x80 ;  /* 0x0000008010107836 */ /* 0x000fce0000000000 */
.L_x_997:
[----:B------:R-:W-:Y:S05]  /*2230*/  BSYNC.RECONVERGENT B6 ;  /* 0x0000000000067941 */ /* 0x000fea0003800200 */
.L_x_996:
        /* <DEDUP_REMOVED lines=26> */
.L_x_1036:
[----:B------:R-:W2:Y:S02]  /*23e0*/  LDG.E.U8 R2, desc[UR36][R2.64] ;  /* 0x0000002402027981 */ /* 0x000ea4000c1e1100 */
[----:B--2---:R-:W-:-:S04]  /*23f0*/  I2FP.F32.U32 R0, R2 ;  /* 0x0000000200007245 */ /* 0x004fc80000201000 */
[----:B------:R-:W-:-:S04]  /*2400*/  F2FP.F16.F32.PACK_AB R0, RZ, R0 ;  /* 0x00000000ff00723e */ /* 0x000fc800000000ff */
[----:B------:R-:W-:Y:S01]  /*2410*/  PRMT R25, R0, 0x7610, R25 ;  /* 0x0000761000197816 */ /* 0x000fe20000000019 */
[----:B------:R-:W-:Y:S06]  /*2420*/  BRA `(.L_x_1038) ;  /* 0x0000000c00b47947 */ /* 0x000fec0003800000 */
.L_x_1035:
        /* <DEDUP_REMOVED lines=11> */
.L_x_1040:
[----:B------:R-:W2:Y:S02]  /*24e0*/  LDG.E R2, desc[UR36][R2.64] ;  /* 0x0000002402027981 */ /* 0x000ea4000c1e1900 */
[----:B--2---:R-:W-:-:S04]  /*24f0*/  I2FP.F32.S32 R0, R2 ;  /* 0x0000000200007245 */ /* 0x004fc80000201400 */
[----:B------:R-:W-:-:S04]  /*2500*/  F2FP.F16.F32.PACK_AB R0, RZ, R0 ;  /* 0x00000000ff00723e */ /* 0x000fc800000000ff */
[----:B------:R-:W-:Y:S01]  /*2510*/  PRMT R25, R0, 0x7610, R25 ;  /* 0x0000761000197816 */ /* 0x000fe20000000019 */
[----:B------:R-:W-:Y:S06]  /*2520*/  BRA `(.L_x_1038) ;  /* 0x0000000c00747947 */ /* 0x000fec0003800000 */
.L_x_1039:
[----:B------:R-:W2:Y:S02]  /*2530*/  LDG.E.U16 R2, desc[UR36][R2.64] ;  /* 0x0000002402027981 */ /* 0x000ea4000c1e1500 */
[----:B--2---:R-:W0:Y:S02]  /*2540*/  I2F.S16 R0, R2 ;  /* 0x0000000200007306 */ /* 0x004e240000101400 */
[----:B0-----:R-:W-:-:S04]  /*2550*/  F2FP.F16.F32.PACK_AB R0, RZ, R0 ;  /* 0x00000000ff00723e */ /* 0x001fc800000000ff */
[----:B------:R-:W-:Y:S01]  /*2560*/  PRMT R25, R0, 0x7610, R25 ;  /* 0x0000761000197816 */ /* 0x000fe20000000019 */
[----:B------:R-:W-:Y:S06]  /*2570*/  BRA `(.L_x_1038) ;  /* 0x0000000c00607947 */ /* 0x000fec0003800000 */
.L_x_1034:
        /* <DEDUP_REMOVED lines=9> */
.L_x_1042:
[----:B------:R0:W5:Y:S01]  /*2610*/  LDG.E.U16 R25, desc[UR36][R2.64] ;  /* 0x0000002402197981 */ /* 0x000162000c1e1500 */
[----:B------:R-:W-:Y:S05]  /*2620*/  BRA `(.L_x_1038) ;  /* 0x0000000c00347947 */ /* 0x000fea0003800000 */
.L_x_1041:
        /* <DEDUP_REMOVED lines=9> */
.L_x_1044:
[----:B------:R1:W5:Y:S01]  /*26c0*/  LDG.E.U16 R25, desc[UR36][R2.64] ;  /* 0x0000002402197981 */ /* 0x000362000c1e1500 */
[----:B------:R-:W-:Y:S05]  /*26d0*/  BRA `(.L_x_1038) ;  /* 0x0000000c00087947 */ /* 0x000fea0003800000 */
.L_x_1043:
        /* <DEDUP_REMOVED lines=9> */
.L_x_1033:
        /* <DEDUP_REMOVED lines=14> */
.L_x_1047:
        /* <DEDUP_REMOVED lines=9> */
.L_x_1046:
        /* <DEDUP_REMOVED lines=27> */
.L_x_1049:
        /* <DEDUP_REMOVED lines=14> */
.L_x_1048:
[----:B------:R-:W2:Y:S02]  /*2b70*/  LDG.E.U16 R0, desc[UR36][R2.64] ;  /* 0x0000002402007981 */ /* 0x000ea4000c1e1500 */
[----:B--2---:R-:W-:-:S05]  /*2b80*/  IMAD.U32 R0, R0, 0x10000, RZ ;  /* 0x0001000000007824 */ /* 0x004fca00078e00ff */
[----:B------:R-:W-:-:S04]  /*2b90*/  F2FP.F16.F32.PACK_AB R0, RZ, R0 ;  /* 0x00000000ff00723e */ /* 0x000fc800000000ff */
[----:B------:R-:W-:Y:S01]  /*2ba0*/  PRMT R25, R0, 0x7610, R25 ;  /* 0x0000761000197816 */ /* 0x000fe20000000019 */
[----:B------:R-:W-:Y:S06]  /*2bb0*/  BRA `(.L_x_1038) ;  /* 0x0000000400d07947 */ /* 0x000fec0003800000 */
.L_x_1045:
        /* <DEDUP_REMOVED lines=13> */
.L_x_1052:
        /* <DEDUP_REMOVED lines=21> */
.L_x_1056:
[----:B------:R-:W-:Y:S05]  /*2de0*/  BSYNC.RECONVERGENT B1 ;  /* 0x0000000000017941 */ /* 0x000fea0003800200 */
.L_x_1055:
[----:B------:R-:W-:Y:S01]  /*2df0*/  IMAD.SHL.U32 R0, R0, 0x100000, RZ ;  /* 0x0010000000007824 */ /* 0x000fe200078e00ff */
[----:B------:R-:W-:-:S04]  /*2e00*/  LEA R2, R2, 0x3b800000, 0x17 ;  /* 0x3b80000002027811 */ /* 0x000fc800078eb8ff */
[----:B------:R-:W-:-:S07]  /*2e10*/  LOP3.LUT R0, R2, R0, R7, 0xfe, !PT ;  /* 0x0000000002007212 */ /* 0x000fce00078efe07 */
.L_x_1054:
[----:B------:R-:W-:Y:S05]  /*2e20*/  BSYNC.RECONVERGENT B0 ;  /* 0x0000000000007941 */ /* 0x000fea0003800200 */
.L_x_1053:
[----:B------:R-:W-:-:S04]  /*2e30*/  F2FP.F16.F32.PACK_AB R0, RZ, R0 ;  /* 0x00000000ff00723e */ /* 0x000fc800000000ff */
[----:B------:R-:W-:Y:S01]  /*2e40*/  PRMT R25, R0, 0x7610, R25 ;  /* 0x0000761000197816 */ /* 0x000fe20000000019 */
[----:B------:R-:W-:Y:S06]  /*2e50*/  BRA `(.L_x_1038) ;  /* 0x0000000400287947 */ /* 0x000fec0003800000 */
.L_x_1051:
        /* <DEDUP_REMOVED lines=21> */
.L_x_1060:
[----:B------:R-:W-:Y:S05]  /*2fb0*/  BSYNC.RECONVERGENT B1 ;  /* 0x0000000000017941 */ /* 0x000fea0003800200 */
.L_x_1059:
[----:B------:R-:W-:Y:S01]  /*2fc0*/  IMAD.SHL.U32 R0, R0, 0x200000, RZ ;  /* 0x0020000000007824 */ /* 0x000fe200078e00ff */
[----:B------:R-:W-:-:S04]  /*2fd0*/  LEA R2, R2, 0x37800000, 0x17 ;  /* 0x3780000002027811 */ /* 0x000fc800078eb8ff */
[----:B------:R-:W-:-:S07]  /*2fe0*/  LOP3.LUT R0, R2, R0, R7, 0xfe, !PT ;  /* 0x0000000002007212 */ /* 0x000fce00078efe07 */
.L_x_1058:
[----:B------:R-:W-:Y:S05]  /*2ff0*/  BSYNC.RECONVERGENT B0 ;  /* 0x0000000000007941 */ /* 0x000fea0003800200 */
.L_x_1057:
[----:B------:R-:W-:-:S04]  /*3000*/  F2FP.F16.F32.PACK_AB R0, RZ, R0 ;  /* 0x00000000ff00723e */ /* 0x000fc800000000ff */
[----:B------:R-:W-:Y:S01]  /*3010*/  PRMT R25, R0, 0x7610, R25 ;  /* 0x0000761000197816 */ /* 0x000fe20000000019 */
[----:B------:R-:W-:Y:S06]  /*3020*/  BRA `(.L_x_1038) ;  /* 0x0000000000b47947 */ /* 0x000fec0003800000 */
.L_x_1050:
        /* <DEDUP_REMOVED lines=14> */
.L_x_1064:
[----:B------:R-:W-:Y:S05]  /*3110*/  BSYNC.RECONVERGENT B0 ;  /* 0x0000000000007941 */ /* 0x000fea0003800200 */
.L_x_1063:
[----:B------:R-:W-:-:S04]  /*3120*/  F2FP.F16.F32.PACK_AB R0, RZ, R0 ;  /* 0x00000000ff00723e */ /* 0x000fc800000000ff */
[----:B------:R-:W-:Y:S01]  /*3130*/  PRMT R25, R0, 0x7610, R25 ;  /* 0x0000761000197816 */ /* 0x000fe20000000019 */
[----:B------:R-:W-:Y:S06]  /*3140*/  BRA `(.L_x_1038) ;  /* 0x00000000006c7947 */ /* 0x000fec0003800000 */
.L_x_1037:
        /* <DEDUP_REMOVED lines=16> */
.L_x_1065:
[----:B------:R-:W-:Y:S01]  /*3250*/  PRMT R25, RZ, 0x7610, R25 ;  /* 0x00007610ff197816 */ /* 0x000fe20000000019 */
[----:B------:R-:W-:Y:S06]  /*3260*/  BRA `(.L_x_1038) ;  /* 0x0000000000247947 */ /* 0x000fec0003800000 */
.L_x_1062:
[----:B------:R-:W2:Y:S02]  /*3270*/  LDG.E.64 R2, desc[UR36][R2.64] ;  /* 0x0000002402027981 */ /* 0x000ea4000c1e1b00 */
[----:B--2---:R-:W0:Y:S02]  /*3280*/  I2F.U64 R0, R2 ;  /* 0x0000000200007312 */ /* 0x004e240000301000 */
[----:B0-----:R-:W-:-:S04]  /*3290*/  F2FP.F16.F32.PACK_AB R0, RZ, R0 ;  /* 0x00000000ff00723e */ /* 0x001fc800000000ff */
[----:B------:R-:W-:Y:S01]  /*32a0*/  PRMT R25, R0, 0x7610, R25 ;  /* 0x0000761000197816 */ /* 0x000fe20000000019 */
[----:B------:R-:W-:Y:S06]  /*32b0*/  BRA `(.L_x_1038) ;  /* 0x0000000000107947 */ /* 0x000fec0003800000 */
.L_x_1061:
[----:B------:R-:W2:Y:S02]  /*32c0*/  LDG.E R2, desc[UR36][R2.64] ;  /* 0x0000002402027981 */ /* 0x000ea4000c1e1900 */
[----:B--2---:R-:W-:-:S04]  /*32d0*/  I2FP.F32.U32 R0, R2 ;  /* 0x0000000200007245 */ /* 0x004fc80000201000 */
[----:B------:R-:W-:-:S04]  /*32e0*/  F2FP.F16.F32.PACK_AB R0, RZ, R0 ;  /* 0x00000000ff00723e */ /* 0x000fc800000000ff */
[----:B------:R-:W-:-:S07]  /*32f0*/  PRMT R25, R0, 0x7610, R25 ;  /* 0x0000761000197816 */ /* 0x000fce0000000019 */
.L_x_1038:
[----:B------:R-:W-:-:S07]  /*3300*/  VIADD R16, R16, 0x80 ;  /* 0x0000008010107836 */ /* 0x000fce0000000000 */
.L_x_1032:
[----:B------:R-:W-:Y:S05]  /*3310*/  BSYNC.RECONVERGENT B6 ;  /* 0x0000000000067941 */ /* 0x000fea0003800200 */
.L_x_1031:
        /* <DEDUP_REMOVED lines=25> */
.L_x_1071:
[----:B------:R-:W2:Y:S02]  /*34b0*/  LDG.E.U8 R2, desc[UR36][R2.64] ;  /* 0x0000002402027981 */ /* 0x000ea4000c1e1100 */
[----:B--2---:R-:W-:-:S04]  /*34c0*/  I2FP.F32.U32 R0, R2 ;  /* 0x0000000200007245 */ /* 0x004fc80000201000 */
[----:B------:R-:W-:Y:S01]  /*34d0*/  F2FP.F16.F32.PACK_AB R0, RZ, R0 ;  /* 0x00000000ff00723e */ /* 0x000fe200000000ff */
[----:B------:R-:W-:Y:S06]  /*34e0*/  BRA `(.L_x_1067) ;  /* 0x0000000c007c7947 */ /* 0x000fec0003800000 */
.L_x_1070:
        /* <DEDUP_REMOVED lines=10> */
.L_x_1074:
[----:B------:R-:W2:Y:S02]  /*3590*/  LDG.E R2, desc[UR36][R2.64] ;  /* 0x0000002402027981 */ /* 0x000ea4000c1e1900 */
[----:B--2---:R-:W-:-:S04]  /*35a0*/  I2FP.F32.S32 R0, R2 ;  /* 0x0000000200007245 */ /* 0x004fc80000201400 */
[----:B------:R-:W-:Y:S01]  /*35b0*/  F2FP.F16.F32.PACK_AB R0, RZ, R0 ;  /* 0x00000000ff00723e */ /* 0x000fe200000000ff */
[----:B------:R-:W-:Y:S06]  /*35c0*/  BRA `(.L_x_1067) ;  /* 0x0000000c00447947 */ /* 0x000fec0003800000 */
.L_x_1073:
[----:B------:R-:W2:Y:S02]  /*35d0*/  LDG.E.U16 R2, desc[UR36][R2.64] ;  /* 0x0000002402027981 */ /* 0x000ea4000c1e1500 */
[----:B--2---:R-:W0:Y:S02]  /*35e0*/  I2F.S16 R0, R2 ;  /* 0x0000000200007306 */ /* 0x004e240000101400 */
[----:B0-----:R-:W-:Y:S01]  /*35f0*/  F2FP.F16.F32.PACK_AB R0, RZ, R0 ;  /* 0x00000000ff00723e */ /* 0x001fe200000000ff */
[----:B------:R-:W-:Y:S06]  /*3600*/  BRA `(.L_x_1067) ;  /* 0x0000000c00347947 */ /* 0x000fec0003800000 */
.L_x_1069:
        /* <DEDUP_REMOVED lines=9> */
.L_x_1076:
[----:B------:R2:W5:Y:S01]  /*36a0*/  LDG.E.U16 R0, desc[UR36][R2.64] ;  /* 0x0000002402007981 */ /* 0x000562000c1e1500 */
[----:B------:R-:W-:Y:S05]  /*36b0*/  BRA `(.L_x_1067) ;  /* 0x0000000c00087947 */ /* 0x000fea0003800000 */
.L_x_1075:
        /* <DEDUP_REMOVED lines=9> */
.L_x_1078:
[----:B------:R3:W5:Y:S01]  /*3750*/  LDG.E.U16 R0, desc[UR36][R2.64] ;  /* 0x0000002402007981 */ /* 0x000762000c1e1500 */
[----:B------:R-:W-:Y:S05]  /*3760*/  BRA `(.L_x_1067) ;  /* 0x0000000800dc7947 */ /* 0x000fea0003800000 */
.L_x_1077:
        /* <DEDUP_REMOVED lines=8> */
.L_x_1068:
        /* <DEDUP_REMOVED lines=13> */
.L_x_1081:
        /* <DEDUP_REMOVED lines=8> */
.L_x_1080:
        /* <DEDUP_REMOVED lines=27> */
.L_x_1083:
        /* <DEDUP_REMOVED lines=13> */
.L_x_1082:
[----:B------:R-:W2:Y:S02]  /*3bc0*/  LDG.E.U16 R0, desc[UR36][R2.64] ;  /* 0x0000002402007981 */ /* 0x000ea4000c1e1500 */
[----:B--2---:R-:W-:-:S05]  /*3bd0*/  IMAD.U32 R0, R0, 0x10000, RZ ;  /* 0x0001000000007824 */ /* 0x004fca00078e00ff */
[----:B------:R-:W-:Y:S01]  /*3be0*/  F2FP.F16.F32.PACK_AB R0, RZ, R0 ;  /* 0x00000000ff00723e */ /* 0x000fe200000000ff */
[----:B------:R-:W-:Y:S06]  /*3bf0*/  BRA `(.L_x_1067) ;  /* 0x0000000400b87947 */ /* 0x000fec0003800000 */
.L_x_1079:
        /* <DEDUP_REMOVED lines=12> */
.L_x_1086:
        /* <DEDUP_REMOVED lines=21> */
.L_x_1090:
[----:B------:R-:W-:Y:S05]  /*3e10*/  BSYNC.RECONVERGENT B1 ;  /* 0x0000000000017941 */ /* 0x000fea0003800200 */
.L_x_1089:
[----:B------:R-:W-:Y:S01]  /*3e20*/  IMAD.SHL.U32 R0, R0, 0x100000, RZ ;  /* 0x0010000000007824 */ /* 0x000fe200078e00ff */
[----:B------:R-:W-:-:S04]  /*3e30*/  LEA R2, R2, 0x3b800000, 0x17 ;  /* 0x3b80000002027811 */ /* 0x000fc800078eb8ff */
[----:B------:R-:W-:-:S07]  /*3e40*/  LOP3.LUT R0, R2, R0, R7, 0xfe, !PT ;  /* 0x0000000002007212 */ /* 0x000fce00078efe07 */
.L_x_1088:
[----:B------:R-:W-:Y:S05]  /*3e50*/  BSYNC.RECONVERGENT B0 ;  /* 0x0000000000007941 */ /* 0x000fea0003800200 */
.L_x_1087:
[----:B------:R-:W-:Y:S01]  /*3e60*/  F2FP.F16.F32.PACK_AB R0, RZ, R0 ;  /* 0x00000000ff00723e */ /* 0x000fe200000000ff */
[----:B------:R-:W-:Y:S06]  /*3e70*/  BRA `(.L_x_1067) ;  /* 0x0000000400187947 */ /* 0x000fec0003800000 */
.L_x_1085:
        /* <DEDUP_REMOVED lines=21> */
.L_x_1094:
[----:B------:R-:W-:Y:S05]  /*3fd0*/  BSYNC.RECONVERGENT B1 ;  /* 0x0000000000017941 */ /* 0x000fea0003800200 */
.L_x_1093:
[----:B------:R-:W-:Y:S01]  /*3fe0*/  IMAD.SHL.U32 R0, R0, 0x200000, RZ ;  /* 0x0020000000007824 */ /* 0x000fe200078e00ff */
[----:B------:R-:W-:-:S04]  /*3ff0*/  LEA R2, R2, 0x37800000, 0x17 ;  /* 0x3780000002027811 */ /* 0x000fc800078eb8ff */
[----:B------:R-:W-:-:S07]  /*4000*/  LOP3.LUT R0, R2, R0, R7, 0xfe, !PT ;  /* 0x0000000002007212 */ /* 0x000fce00078efe07 */
.L_x_1092:
[----:B------:R-:W-:Y:S05]  /*4010*/  BSYNC.RECONVERGENT B0 ;  /* 0x0000000000007941 */ /* 0x000fea0003800200 */
.L_x_1091:
[----:B------:R-:W-:Y:S01]  /*4020*/  F2FP.F16.F32.PACK_AB R0, RZ, R0 ;  /* 0x00000000ff00723e */ /* 0x000fe200000000ff */
[----:B------:R-:W-:Y:S06]  /*4030*/  BRA `(.L_x_1067) ;  /* 0x0000000000a87947 */ /* 0x000fec0003800000 */
.L_x_1084:
        /* <DEDUP_REMOVED lines=14> */
.L_x_1098:
[----:B------:R-:W-:Y:S05]  /*4120*/  BSYNC.RECONVERGENT B0 ;  /* 0x0000000000007941 */ /* 0x000fea0003800200 */
.L_x_1097:
[----:B------:R-:W-:Y:S01]  /*4130*/  F2FP.F16.F32.PACK_AB R0, RZ, R0 ;  /* 0x00000000ff00723e */ /* 0x000fe200000000ff */
[----:B------:R-:W-:Y:S06]  /*4140*/  BRA `(.L_x_1067) ;  /* 0x0000000000647947 */ /* 0x000fec0003800000 */
.L_x_1072:
        /* <DEDUP_REMOVED lines=16> */
.L_x_1099:
[----:B------:R-:W-:Y:S01]  /*4250*/  PRMT R0, RZ, 0x7610, R0 ;  /* 0x00007610ff007816 */ /* 0x000fe20000000000 */
[----:B------:R-:W-:Y:S06]  /*4260*/  BRA `(.L_x_1067) ;  /* 0x00000000001c7947 */ /* 0x000fec0003800000 */
.L_x_1096:
[----:B------:R-:W2:Y:S02]  /*4270*/  LDG.E.64 R2, desc[UR36][R2.64] ;  /* 0x0000002402027981 */ /* 0x000ea4000c1e1b00 */
[----:B--2---:R-:W0:Y:S02]  /*4280*/  I2F.U64 R0, R2 ;  /* 0x0000000200007312 */ /* 0x004e240000301000 */
[----:B0-----:R-:W-:Y:S01]  /*4290*/  F2FP.F16.F32.PACK_AB R0, RZ, R0 ;  /* 0x00000000ff00723e */ /* 0x001fe200000000ff */
[----:B------:R-:W-:Y:S06]  /*42a0*/  BRA `(.L_x_1067) ;  /* 0x00000000000c7947 */ /* 0x000fec0003800000 */
.L_x_1095:
[----:B------:R-:W2:Y:S02]  /*42b0*/  LDG.E R2, desc[UR36][R2.64] ;  /* 0x0000002402027981 */ /* 0x000ea4000c1e1900 */
[----:B--2---:R-:W-:-:S04]  /*42c0*/  I2FP.F32.U32 R0, R2 ;  /* 0x0000000200007245 */ /* 0x004fc80000201000 */
[----:B------:R-:W-:-:S07]  /*42d0*/  F2FP.F16.F32.PACK_AB R0, RZ, R0 ;  /* 0x00000000ff00723e */ /* 0x000fce00000000ff */
.L_x_1067:
[----:B------:R-:W-:Y:S05]  /*42e0*/  BSYNC.RECONVERGENT B6 ;  /* 0x0000000000067941 */ /* 0x000fea0003800200 */
.L_x_1066:
[----:B------:R-:W4:Y:S01]  /*42f0*/  LDC.U8 R16, c[0x0][0x3a4] ;  /* 0x0000e900ff107b82 */ /* 0x000f220000000000 */
[CC--:B------:R-:W-:Y:S01]  /*4300*/  ISETP.GE.AND P2, PT, R19.reuse, R17.reuse, PT ;  /* 0x000000111300720c */ /* 0x0c0fe20003f46270 */
[C---:B0123--:R-:W-:Y:S01]  /*4310*/  VIADD R2, R19.reuse, 0x100 ;  /* 0x0000010013027836 */ /* 0x04ffe20000000000 */
[----:B------:R-:W-:Y:S01]  /*4320*/  BSSY.RECONVERGENT B0, `(.L_x_1100) ;  /* 0x000002f000007945 */ /* 0x000fe20003800200 */
[C---:B------:R-:W-:Y:S02]  /*4330*/  VIADD R4, R19.reuse, 0x180 ;  /* 0x0000018013047836 */ /* 0x040fe40000000000 */
[----:B------:R-:W-:Y:S01]  /*4340*/  VIADD R22, R19, 0x80 ;  /* 0x0000008013167836 */ /* 0x000fe20000000000 */
[-C--:B------:R-:W-:Y:S02]  /*4350*/  ISETP.GE.AND P0, PT, R2, R17.reuse, PT ;  /* 0x000000110200720c */ /* 0x080fe40003f06270 */
[-C--:B------:R-:W-:Y:S02]  /*4360*/  ISETP.GE.AND P1, PT, R4, R17.reuse, PT ;  /* 0x000000110400720c */ /* 0x080fe40003f26270 */
[----:B------:R-:W-:-:S03]  /*4370*/  ISETP.GE.AND P3, PT, R22, R17, PT ;  /* 0x000000111600720c */ /* 0x000fc60003f66270 */
[----:B------:R-:W-:Y:S10]  /*4380*/  @P2 BRA `(.L_x_1101) ;  /* 0x0000000000a02947 */ /* 0x000ff40003800000 */
[----:B-----5:R-:W-:Y:S02]  /*4390*/  HADD2.F32 R24, -RZ, R24.H0_H0 ;  /* 0x20000018ff187230 */ /* 0x020fe40000004100 */
[----:B------:R-:W-:-:S03]  /*43a0*/  IMAD.MOV.U32 R7, RZ, RZ, 0x3e800000 ;  /* 0x3e800000ff077424 */ /* 0x000fc600078e00ff */
        /* <DEDUP_REMOVED lines=36> */
[----:B------:R-:W-:-:S05]  /*45f0*/  FMUL.FTZ R4, R3, R4 ;  /* 0x0000000403047220 */ /* 0x000fca0000410000 */
[----:B------:R-:W-:-:S07]  /*4600*/  F2FP.F16.F32.PACK_AB R4, RZ, R4 ;  /* 0x00000004ff04723e */ /* 0x000fce00000000ff */
.L_x_1101:
[----:B------:R-:W-:Y:S05]  /*4610*/  BSYNC.RECONVERGENT B0 ;  /* 0x0000000000007941 */ /* 0x000fea0003800200 */
.L_x_1100:
[----:B------:R-:W-:Y:S04]  /*4620*/  BSSY.RECONVERGENT B0, `(.L_x_1102) ;  /* 0x000002a000007945 */ /* 0x000fe80003800200 */
[----:B------:R-:W-:Y:S05]  /*4630*/  @P3 BRA `(.L_x_1103) ;  /* 0x0000000000a03947 */ /* 0x000fea0003800000 */
[----:B-----5:R-:W-:Y:S02]  /*4640*/  HADD2.F32 R23, -RZ, R23.H0_H0 ;  /* 0x20000017ff177230 */ /* 0x020fe40000004100 */
[----:B------:R-:W-:-:S03]  /*4650*/  IMAD.MOV.U32 R8, RZ, RZ, 0x3e800000 ;  /* 0x3e800000ff087424 */ /* 0x000fc600078e00ff */
[C---:B------:R-:W-:Y:S01]  /*4660*/  FADD.FTZ R2, |R23|.reuse, -RZ ;  /* 0x800000ff17027221 */ /* 0x040fe20000010200 */
[----:B------:R-:W-:-:S03]  /*4670*/  FSETP.GT.FTZ.AND P3, PT, |R23|, 8.50705917302346158658e+37, PT ;  /* 0x7e8000001700780b */ /* 0x000fc60003f74200 */
[----:B------:R-:W-:-:S06]  /*4680*/  FADD.FTZ R3, -R2, 1 ;  /* 0x3f80000002037421 */ /* 0x000fcc0000010100 */
[----:B------:R-:W0:Y:S02]  /*4690*/  MUFU.RCP R3, R3 ;  /* 0x0000000300037308 */ /* 0x000e240000001000 */
[----:B0-----:R-:W-:Y:S01]  /*46a0*/  FADD.FTZ R2, R3, R3 ;  /* 0x0000000303027221 */ /* 0x001fe20000010000 */
[----:B------:R-:W-:-:S03]  /*46b0*/  IMAD.MOV.U32 R3, RZ, RZ, 0x3d39bf78 ;  /* 0x3d39bf78ff037424 */ /* 0x000fc600078e00ff */
        /* <DEDUP_REMOVED lines=32> */
.L_x_1103:
[----:B------:R-:W-:Y:S05]  /*48c0*/  BSYNC.RECONVERGENT B0 ;  /* 0x0000000000007941 */ /* 0x000fea0003800200 */
.L_x_1102:
        /* <DEDUP_REMOVED lines=42> */
.L_x_1105:
[----:B------:R-:W-:Y:S05]  /*4b70*/  BSYNC.RECONVERGENT B0 ;  /* 0x0000000000007941 */ /* 0x000fea0003800200 */
.L_x_1104:
        /* <DEDUP_REMOVED lines=22> */
[----:B------:R-:W-:Y:S01]  /*4ce0*/  FADD.FTZ R6, R6, R7 ;  /* 0x0000000706067221 */ /* 0x000fe20000010000 */
[----:B------:R-:W-:-:S03]  /*4cf0*/  IMAD.MOV.U32 R7, RZ, RZ, 0x3f000000 ;  /* 0x3f000000ff077424 */ /* 0x000fc600078e00ff */
[C---:B------:R-:W-:Y:S02]  /*4d00*/  FFMA.FTZ R3, R6.reuse, -R3, 0.10546888411045074463 ;  /* 0x3dd8001206037423 */ /* 0x040fe40000010803 */
[----:B------:R-:W-:Y:S02]  /*4d10*/  LOP3.LUT R0, R7, 0x80000000, R0, 0xb8, !PT ;  /* 0x8000000007007812 */ /* 0x000fe400078eb800 */
        /* <DEDUP_REMOVED lines=15> */
[----:B------:R-:W-:-:S07]  /*4e10*/  F2FP.F16.F32.PACK_AB R23, RZ, R23 ;  /* 0x00000017ff17723e */ /* 0x000fce00000000ff */
.L_x_1107:
[----:B------:R-:W-:Y:S05]  /*4e20*/  BSYNC.RECONVERGENT B0 ;  /* 0x0000000000007941 */ /* 0x000fea0003800200 */
.L_x_1106:
[----:B------:R-:W-:Y:S04]  /*4e30*/  BSSY.RECONVERGENT B6, `(.L_x_1108) ;  /* 0x000010e000067945 */ /* 0x000fe80003800200 */
[----:B------:R-:W-:Y:S05]  /*4e40*/  @P2 BRA `(.L_x_1109) ;  /* 0x0000001000302947 */ /* 0x000fea0003800000 */
[----:B------:R-:W0:Y:S01]  /*4e50*/  LDCU UR4, c[0x0][0x3a8] ;  /* 0x00007500ff0477ac */ /* 0x000e220008000800 */
[----:B------:R-:W1:Y:S01]  /*4e60*/  LDC.64 R2, c[0x0][0x388] ;  /* 0x0000e200ff027b82 */ /* 0x000e620000000a00 */
[----:B-----5:R-:W-:Y:S01]  /*4e70*/  IMAD R0, R18, 0x200, R19 ;  /* 0x0000020012007824 */ /* 0x020fe200078e0213 */
[----:B----4-:R-:W-:-:S03]  /*4e80*/  PRMT R6, R16, 0x9910, RZ ;  /* 0x0000991010067816 */ /* 0x010fc600000000ff */
[----:B0-----:R-:W-:Y:S02]  /*4e90*/  IMAD R5, R0, UR4, RZ ;  /* 0x0000000400057c24 */ /* 0x001fe4000f8e02ff */
[----:B------:R-:W-:-:S05]  /*4ea0*/  IMAD.MOV.U32 R0, RZ, RZ, R6 ;  /* 0x000000ffff007224 */ /* 0x000fca00078e0006 */
[----:B------:R-:W-:Y:S02]  /*4eb0*/  ISETP.GT.AND P0, PT, R0, 0x9, PT ;  /* 0x000000090000780c */ /* 0x000fe40003f04270 */
[----:B-1----:R-:W-:-:S05]  /*4ec0*/  IADD3 R2, P1, PT, R5, R2, RZ ;  /* 0x0000000205027210 */ /* 0x002fca0007f3e0ff */
        /* <DEDUP_REMOVED lines=10> */
[----:B------:R-:W-:Y:S02]  /*4f70*/  HADD2.F32 R4, -RZ, R4.H0_H0 ;  /* 0x20000004ff047230 */ /* 0x000fe40000004100 */
[----:B------:R-:W-:Y:S02]  /*4f80*/  IMAD.MOV.U32 R19, RZ, RZ, R22 ;  /* 0x000000ffff137224 */ /* 0x000fe400078e0016 */
[----:B------:R-:W0:Y:S02]  /*4f90*/  F2I.FTZ.TRUNC.NTZ R5, R4 ;  /* 0x0000000400057305 */ /* 0x000e24000021f100 */
[----:B0-----:R3:W-:Y:S01]  /*4fa0*/  STG.E.U8 desc[UR36][R2.64], R5 ;  /* 0x0000000502007986 */ /* 0x0017e2000c101124 */
[----:B------:R-:W-:Y:S05]  /*4fb0*/  BRA `(.L_x_1109) ;  /* 0x0000000c00d47947 */ /* 0x000fea0003800000 */
.L_x_1113:
[----:B------:R-:W-:Y:S02]  /*4fc0*/  HADD2.F32 R5, -RZ, R4.H0_H0 ;  /* 0x20000004ff057230 */ /* 0x000fe40000004100 */
[----:B------:R-:W-:-:S04]  /*4fd0*/  IMAD.MOV.U32 R19, RZ, RZ, R22 ;  /* 0x000000ffff137224 */ /* 0x000fc800078e0016 */
[----:B------:R-:W0:Y:S02]  /*4fe0*/  F2I.S64.TRUNC R4, R5 ;  /* 0x0000000500047311 */ /* 0x000e24000020d900 */
[----:B0-----:R0:W-:Y:S01]  /*4ff0*/  STG.E.U8 desc[UR36][R2.64], R4 ;  /* 0x0000000402007986 */ /* 0x0011e2000c101124 */
[----:B------:R-:W-:Y:S05]  /*5000*/  BRA `(.L_x_1109) ;  /* 0x0000000c00c07947 */ /* 0x000fea0003800000 */
.L_x_1112:
[----:B------:R-:W-:-:S13]  /*5010*/  ISETP.NE.AND P0, PT, R0, 0x2, PT ;  /* 0x000000020000780c */ /* 0x000fda0003f05270 */
[----:B------:R-:W-:Y:S05]  /*5020*/  @!P0 BRA `(.L_x_1115) ;  /* 0x0000000000388947 */ /* 0x000fea0003800000 */
[----:B------:R-:W-:-:S13]  /*5030*/  ISETP.NE.AND P0, PT, R0, 0x3, PT ;  /* 0x000000030000780c */ /* 0x000fda0003f05270 */
[----:B------:R-:W-:Y:S05]  /*5040*/  @!P0 BRA `(.L_x_1116) ;  /* 0x00000000001c8947 */ /* 0x000fea0003800000 */
[----:B------:R-:W-:-:S13]  /*5050*/  ISETP.NE.AND P0, PT, R0, 0x4, PT ;  /* 0x000000040000780c */ /* 0x000fda0003f05270 */
[----:B------:R-:W-:Y:S05]  /*5060*/  @P0 BRA `(.L_x_1114) ;  /* 0x0000000800f80947 */ /* 0x000fea0003800000 */
[----:B------:R-:W-:Y:S02]  /*5070*/  HADD2.F32 R4, -RZ, R4.H0_H0 ;  /* 0x20000004ff047230 */ /* 0x000fe40000004100 */
[----:B------:R-:W-:-:S04]  /*5080*/  IMAD.MOV.U32 R19, RZ, RZ, R22 ;  /* 0x000000ffff137224 */ /* 0x000fc800078e0016 */
[----:B------:R-:W0:Y:S02]  /*5090*/  F2I.S64.TRUNC R4, R4 ;  /* 0x0000000400047311 */ /* 0x000e24000020d900 */
[----:B0-----:R1:W-:Y:S01]  /*50a0*/  STG.E.64 desc[UR36][R2.64], R4 ;  /* 0x0000000402007986 */ /* 0x0013e2000c101b24 */
[----:B------:R-:W-:Y:S05]  /*50b0*/  BRA `(.L_x_1109) ;  /* 0x0000000c00947947 */ /* 0x000fea0003800000 */
.L_x_1116:
[----:B------:R-:W-:Y:S02]  /*50c0*/  HADD2.F32 R4, -RZ, R4.H0_H0 ;  /* 0x20000004ff047230 */ /* 0x000fe40000004100 */
[----:B------:R-:W-:Y:S02]  /*50d0*/  IMAD.MOV.U32 R19, RZ, RZ, R22 ;  /* 0x000000ffff137224 */ /* 0x000fe400078e0016 */
[----:B------:R-:W0:Y:S02]  /*50e0*/  F2I.FTZ.TRUNC.NTZ R5, R4 ;  /* 0x0000000400057305 */ /* 0x000e24000021f100 */
[----:B0-----:R2:W-:Y:S01]  /*50f0*/  STG.E desc[UR36][R2.64], R5 ;  /* 0x0000000502007986 */ /* 0x0015e2000c101924 */
[----:B------:R-:W-:Y:S05]  /*5100*/  BRA `(.L_x_1109) ;  /* 0x0000000c00807947 */ /* 0x000fea0003800000 */
.L_x_1115:
[----:B------:R-:W-:Y:S02]  /*5110*/  HADD2.F32 R4, -RZ, R4.H0_H0 ;  /* 0x20000004ff047230 */ /* 0x000fe40000004100 */
[----:B------:R-:W-:Y:S02]  /*5120*/  IMAD.MOV.U32 R19, RZ, RZ, R22 ;  /* 0x000000ffff137224 */ /* 0x000fe400078e0016 */
[----:B------:R-:W0:Y:S02]  /*5130*/  F2I.FTZ.TRUNC.NTZ R5, R4 ;  /* 0x0000000400057305 */ /* 0x000e24000021f100 */
[----:B0-----:R0:W-:Y:S01]  /*5140*/  STG.E.U16 desc[UR36][R2.64], R5 ;  /* 0x0000000502007986 */ /* 0x0011e2000c101524 */
[----:B------:R-:W-:Y:S05]  /*5150*/  BRA `(.L_x_1109) ;  /* 0x0000000c006c7947 */ /* 0x000fea0003800000 */
.L_x_1111:
[----:B------:R-:W-:-:S13]  /*5160*/  ISETP.GT.AND P0, PT, R0, 0x6, PT ;  /* 0x000000060000780c */ /* 0x000fda0003f04270 */
[----:B------:R-:W-:Y:S05]  /*5170*/  @P0 BRA `(.L_x_1117) ;  /* 0x00000000002c0947 */ /* 0x000fea0003800000 */
[----:B------:R-:W-:-:S13]  /*5180*/  ISETP.NE.AND P0, PT, R0, 0x5, PT ;  /* 0x000000050000780c */ /* 0x000fda0003f05270 */
[----:B------:R-:W-:Y:S05]  /*5190*/  @!P0 BRA `(.L_x_1118) ;  /* 0x0000000000188947 */ /* 0x000fea0003800000 */
[----:B------:R-:W-:-:S13]  /*51a0*/  ISETP.NE.AND P0, PT, R0, 0x6, PT ;  /* 0x000000060000780c */ /* 0x000fda0003f05270 */
[----:B------:R-:W-:Y:S05]  /*51b0*/  @P0 BRA `(.L_x_1114) ;  /* 0x0000000800a40947 */ /* 0x000fea0003800000 */
[----:B------:R-:W-:Y:S02]  /*51c0*/  HADD2.F32 R5, -RZ, R4.H0_H0 ;  /* 0x20000004ff057230 */ /* 0x000fe40000004100 */
[----:B------:R-:W-:-:S03]  /*51d0*/  IMAD.MOV.U32 R19, RZ, RZ, R22 ;  /* 0x000000ffff137224 */ /* 0x000fc600078e0016 */
[----:B------:R0:W-:Y:S01]  /*51e0*/  STG.E desc[UR36][R2.64], R5 ;  /* 0x0000000502007986 */ /* 0x0001e2000c101924 */
[----:B------:R-:W-:Y:S05]  /*51f0*/  BRA `(.L_x_1109) ;  /* 0x0000000c00447947 */ /* 0x000fea0003800000 */
.L_x_1118:
[----:B------:R0:W-:Y:S01]  /*5200*/  STG.E.U16 desc[UR36][R2.64], R4 ;  /* 0x0000000402007986 */ /* 0x0001e2000c101524 */
[----:B------:R-:W-:Y:S01]  /*5210*/  IMAD.MOV.U32 R19, RZ, RZ, R22 ;  /* 0x000000ffff137224 */ /* 0x000fe200078e0016 */
[----:B------:R-:W-:Y:S06]  /*5220*/  BRA `(.L_x_1109) ;  /* 0x0000000c00387947 */ /* 0x000fec0003800000 */
.L_x_1117:
[----:B------:R-:W-:-:S13]  /*5230*/  ISETP.NE.AND P0, PT, R0, 0x7, PT ;  /* 0x000000070000780c */ /* 0x000fda0003f05270 */
[----:B------:R-:W-:Y:S05]  /*5240*/  @!P0 BRA `(.L_x_1119) ;  /* 0x00000000003c8947 */ /* 0x000fea0003800000 */
[----:B------:R-:W-:-:S13]  /*5250*/  ISETP.NE.AND P0, PT, R0, 0x8, PT ;  /* 0x000000080000780c */ /* 0x000fda0003f05270 */
[----:B------:R-:W-:Y:S05]  /*5260*/  @!P0 BRA `(.L_x_1120) ;  /* 0x00000000001c8947 */ /* 0x000fea0003800000 */
[----:B------:R-:W-:-:S13]  /*5270*/  ISETP.NE.AND P0, PT, R0, 0x9, PT ;  /* 0x000000090000780c */ /* 0x000fda0003f05270 */
[----:B------:R-:W-:Y:S05]  /*5280*/  @P0 BRA `(.L_x_1114) ;  /* 0x0000000800700947 */ /* 0x000fea0003800000 */
[----:B------:R-:W-:Y:S02]  /*5290*/  HADD2.F32 R4, -RZ, R4.H0_H0 ;  /* 0x20000004ff047230 */ /* 0x000fe40000004100 */
[----:B------:R-:W-:Y:S02]  /*52a0*/  IMAD.MOV.U32 R5, RZ, RZ, RZ ;  /* 0x000000ffff057224 */ /* 0x000fe400078e00ff */
[----:B------:R-:W-:-:S03]  /*52b0*/  IMAD.MOV.U32 R19, RZ, RZ, R22 ;  /* 0x000000ffff137224 */ /* 0x000fc600078e0016 */
[----:B------:R0:W-:Y:S01]  /*52c0*/  STG.E.64 desc[UR36][R2.64], R4 ;  /* 0x0000000402007986 */ /* 0x0001e2000c101b24 */
[----:B------:R-:W-:Y:S05]  /*52d0*/  BRA `(.L_x_1109) ;  /* 0x0000000c000c7947 */ /* 0x000fea0003800000 */
.L_x_1120:
[----:B------:R-:W-:Y:S02]  /*52e0*/  HADD2.F32 R0, -RZ, R4.H0_H0 ;  /* 0x20000004ff007230 */ /* 0x000fe40000004100 */
[----:B------:R-:W-:-:S03]  /*52f0*/  IMAD.MOV.U32 R19, RZ, RZ, R22 ;  /* 0x000000ffff137224 */ /* 0x000fc600078e0016 */
[----:B------:R-:W-:-:S04]  /*5300*/  F2FP.F16.F32.PACK_AB R0, RZ, R0 ;  /* 0x00000000ff00723e */ /* 0x000fc800000000ff */
[----:B------:R-:W-:-:S05]  /*5310*/  PRMT R0, R0, 0x5410, RZ ;  /* 0x0000541000007816 */ /* 0x000fca00000000ff */
[----:B------:R0:W-:Y:S01]  /*5320*/  STG.E desc[UR36][R2.64], R0 ;  /* 0x0000000002007986 */ /* 0x0001e2000c101924 */
[----:B------:R-:W-:Y:S05]  /*5330*/  BRA `(.L_x_1109) ;  /* 0x0000000800f47947 */ /* 0x000fea0003800000 */
.L_x_1119:
[----:B------:R-:W-:Y:S02]  /*5340*/  HADD2.F32 R4, -RZ, R4.H0_H0 ;  /* 0x20000004ff047230 */ /* 0x000fe40000004100 */
[----:B------:R-:W-:-:S03]  /*5350*/  IMAD.MOV.U32 R19, RZ, RZ, R22 ;  /* 0x000000ffff137224 */ /* 0x000fc600078e0016 */
[----:B------:R-:W-:-:S06]  /*5360*/  FMUL.FTZ R4, R4, 1 ;  /* 0x3f80000004047820 */ /* 0x000fcc0000410000 */
[----:B------:R-:W0:Y:S02]  /*5370*/  F2F.F64.F32 R4, R4 ;  /* 0x0000000400047310 */ /* 0x000e240000201800 */
[----:B0-----:R0:W-:Y:S01]  /*5380*/  STG.E.64 desc[UR36][R2.64], R4 ;  /* 0x0000000402007986 */ /* 0x0011e2000c101b24 */
[----:B------:R-:W-:Y:S05]  /*5390*/  BRA `(.L_x_1109) ;  /* 0x0000000800dc7947 */ /* 0x000fea0003800000 */
.L_x_1110:
        /* <DEDUP_REMOVED lines=10> */
[----:B------:R-:W-:-:S04]  /*5440*/  FSETP.NEU.FTZ.AND P0, PT, R4, RZ, PT ;  /* 0x000000ff0400720b */ /* 0x000fc80003f1d000 */
[----:B------:R-:W-:-:S05]  /*5450*/  SEL R5, RZ, 0x1, !P0 ;  /* 0x00000001ff057807 */ /* 0x000fca0004000000 */
[----:B------:R0:W-:Y:S01]  /*5460*/  STG.E.U8 desc[UR36][R2.64], R5 ;  /* 0x0000000502007986 */ /* 0x0001e2000c101124 */
[----:B------:R-:W-:Y:S05]  /*5470*/  BRA `(.L_x_1109) ;  /* 0x0000000800a47947 */ /* 0x000fea0003800000 */
.L_x_1123:
[----:B------:R-:W-:Y:S01]  /*5480*/  HADD2.F32 R4, -RZ, R4.H0_H0 ;  /* 0x20000004ff047230 */ /* 0x000fe20000004100 */
[----:B------:R-:W-:Y:S01]  /*5490*/  CS2R R6, SRZ ;  /* 0x0000000000067805 */ /* 0x000fe2000001ff00 */
[----:B------:R-:W-:-:S03]  /*54a0*/  IMAD.MOV.U32 R19, RZ, RZ, R22 ;  /* 0x000000ffff137224 */ /* 0x000fc600078e0016 */
[----:B------:R-:W-:-:S06]  /*54b0*/  FMUL.FTZ R4, R4, 1 ;  /* 0x3f80000004047820 */ /* 0x000fcc0000410000 */
[----:B------:R-:W0:Y:S02]  /*54c0*/  F2F.F64.F32 R4, R4 ;  /* 0x0000000400047310 */ /* 0x000e240000201800 */
[----:B0-----:R0:W-:Y:S01]  /*54d0*/  STG.E.128 desc[UR36][R2.64], R4 ;  /* 0x0000000402007986 */ /* 0x0011e2000c101d24 */
[----:B------:R-:W-:Y:S05]  /*54e0*/  BRA `(.L_x_1109) ;  /* 0x0000000800887947 */ /* 0x000fea0003800000 */
.L_x_1122:
[----:B------:R-:W-:-:S13]  /*54f0*/  ISETP.NE.AND P0, PT, R0, 0xf, PT ;  /* 0x0000000f0000780c */ /* 0x000fda0003f05270 */
[----:B------:R-:W-:Y:S05]  /*5500*/  @!P0 BRA `(.L_x_1124) ;  /* 0x0000000000a88947 */ /* 0x000fea0003800000 */
[----:B------:R-:W-:-:S13]  /*5510*/  ISETP.NE.AND P0, PT, R0, 0x17, PT ;  /* 0x000000170000780c */ /* 0x000fda0003f05270 */
[----:B------:R-:W-:Y:S05]  /*5520*/  @!P0 BRA `(.L_x_1125) ;  /* 0x0000000000508947 */ /* 0x000fea0003800000 */
[----:B------:R-:W-:-:S13]  /*5530*/  ISETP.NE.AND P0, PT, R0, 0x18, PT ;  /* 0x000000180000780c */ /* 0x000fda0003f05270 */
[----:B------:R-:W-:Y:S05]  /*5540*/  @P0 BRA `(.L_x_1114) ;  /* 0x0000000400c00947 */ /* 0x000fea0003800000 */
        /* <DEDUP_REMOVED lines=13> */
.L_x_1127:
[----:B------:R-:W-:Y:S05]  /*5620*/  BSYNC.RECONVERGENT B0 ;  /* 0x0000000000007941 */ /* 0x000fea0003800200 */
.L_x_1126:
[----:B------:R-:W-:Y:S01]  /*5630*/  LOP3.LUT R5, R0, 0x80, R5, 0xf8, !PT ;  /* 0x0000008000057812 */ /* 0x000fe200078ef805 */
[----:B------:R-:W-:-:S04]  /*5640*/  IMAD.MOV.U32 R19, RZ, RZ, R22 ;  /* 0x000000ffff137224 */ /* 0x000fc800078e0016 */
[----:B------:R0:W-:Y:S01]  /*5650*/  STG.E.U8 desc[UR36][R2.64], R5 ;  /* 0x0000000502007986 */ /* 0x0001e2000c101124 */
[----:B------:R-:W-:Y:S05]  /*5660*/  BRA `(.L_x_1109) ;  /* 0x0000000800287947 */ /* 0x000fea0003800000 */
.L_x_1125:
        /* <DEDUP_REMOVED lines=15> */
.L_x_1129:
[----:B------:R-:W-:Y:S05]  /*5760*/  BSYNC.RECONVERGENT B0 ;  /* 0x0000000000007941 */ /* 0x000fea0003800200 */
.L_x_1128:
[----:B------:R-:W-:Y:S01]  /*5770*/  LOP3.LUT R5, R0, 0x80, R5, 0xf8, !PT ;  /* 0x0000008000057812 */ /* 0x000fe200078ef805 */
[----:B------:R-:W-:-:S04]  /*5780*/  IMAD.MOV.U32 R19, RZ, RZ, R22 ;  /* 0x000000ffff137224 */ /* 0x000fc800078e0016 */
[----:B------:R0:W-:Y:S01]  /*5790*/  STG.E.U8 desc[UR36][R2.64], R5 ;  /* 0x0000000502007986 */ /* 0x0001e2000c101124 */
[----:B------:R-:W-:Y:S05]  /*57a0*/  BRA `(.L_x_1109) ;  /* 0x0000000400d87947 */ /* 0x000fea0003800000 */
.L_x_1124:
[----:B------:R-:W-:Y:S02]  /*57b0*/  HADD2.F32 R0, -RZ, R4.H0_H0 ;  /* 0x20000004ff007230 */ /* 0x000fe40000004100 */
[----:B------:R-:W-:-:S03]  /*57c0*/  IMAD.MOV.U32 R19, RZ, RZ, R22 ;  /* 0x000000ffff137224 */ /* 0x000fc600078e0016 */
[----:B------:R-:W-:-:S05]  /*57d0*/  F2FP.BF16.F32.PACK_AB R0, RZ, R0 ;  /* 0x00000000ff00723e */ /* 0x000fca00000010ff */
[----:B------:R0:W-:Y:S01]  /*57e0*/  STG.E.U16 desc[UR36][R2.64], R0 ;  /* 0x0000000002007986 */ /* 0x0001e2000c101524 */
[----:B------:R-:W-:Y:S05]  /*57f0*/  BRA `(.L_x_1109) ;  /* 0x0000000400c47947 */ /* 0x000fea0003800000 */
.L_x_1121:
        /* <DEDUP_REMOVED lines=10> */
[----:B------:R-:W0:Y:S02]  /*58a0*/  F2I.FTZ.U32.TRUNC.NTZ R5, R5 ;  /* 0x0000000500057305 */ /* 0x000e24000021f000 */
[----:B0-----:R0:W-:Y:S01]  /*58b0*/  STG.E.U16 desc[UR36][R2.64], R5 ;  /* 0x0000000502007986 */ /* 0x0011e2000c101524 */
[----:B------:R-:W-:Y:S05]  /*58c0*/  BRA `(.L_x_1109) ;  /* 0x0000000400907947 */ /* 0x000fea0003800000 */
.L_x_1132:
        /* <DEDUP_REMOVED lines=13> */
.L_x_1135:
[----:B------:R-:W-:-:S04]  /*59a0*/  SHF.R.U32.HI R0, RZ, 0x14, R5 ;  /* 0x00000014ff007819 */ /* 0x000fc80000011605 */
[----:B------:R-:W-:-:S04]  /*59b0*/  LOP3.LUT R0, R0, 0x1, RZ, 0xc0, !PT ;  /* 0x0000000100007812 */ /* 0x000fc800078ec0ff */
[----:B------:R-:W-:-:S04]  /*59c0*/  IADD3 R0, PT, PT, R5, 0x487ffff, R0 ;  /* 0x0487ffff05007810 */ /* 0x000fc80007ffe000 */
[----:B------:R-:W-:-:S04]  /*59d0*/  SHF.R.U32.HI R0, RZ, 0x14, R0 ;  /* 0x00000014ff007819 */ /* 0x000fc80000011600 */
[----:B------:R-:W-:-:S07]  /*59e0*/  LOP3.LUT R4, R0, 0xff, RZ, 0xc0, !PT ;  /* 0x000000ff00047812 */ /* 0x000fce00078ec0ff */
.L_x_1136:
[----:B------:R-:W-:-:S04]  /*59f0*/  SHF.R.U32.HI R5, RZ, 0x18, R5 ;  /* 0x00000018ff057819 */ /* 0x000fc80000011605 */
[----:B------:R-:W-:-:S04]  /*5a00*/  LOP3.LUT R4, R4, 0x80, R5, 0xf8, !PT ;  /* 0x0000008004047812 */ /* 0x000fc800078ef805 */
[----:B------:R-:W-:-:S07]  /*5a10*/  PRMT R0, R4, 0x7610, R0 ;  /* 0x0000761004007816 */ /* 0x000fce0000000000 */
.L_x_1134:
[----:B------:R-:W-:Y:S05]  /*5a20*/  BSYNC.RECONVERGENT B0 ;  /* 0x0000000000007941 */ /* 0x000fea0003800200 */
.L_x_1133:
[----:B------:R0:W-:Y:S01]  /*5a30*/  STG.E.U8 desc[UR36][R2.64], R0 ;  /* 0x0000000002007986 */ /* 0x0001e2000c101124 */
[----:B------:R-:W-:Y:S01]  /*5a40*/  IMAD.MOV.U32 R19, RZ, RZ, R22 ;  /* 0x000000ffff137224 */ /* 0x000fe200078e0016 */
[----:B------:R-:W-:Y:S06]  /*5a50*/  BRA `(.L_x_1109) ;  /* 0x00000004002c7947 */ /* 0x000fec0003800000 */
.L_x_1131:
        /* <DEDUP_REMOVED lines=13> */
.L_x_1139:
[----:B------:R-:W-:-:S04]  /*5b30*/  SHF.R.U32.HI R0, RZ, 0x15, R5 ;  /* 0x00000015ff007819 */ /* 0x000fc80000011605 */
[----:B------:R-:W-:-:S04]  /*5b40*/  LOP3.LUT R0, R0, 0x1, RZ, 0xc0, !PT ;  /* 0x0000000100007812 */ /* 0x000fc800078ec0ff */
[----:B------:R-:W-:-:S04]  /*5b50*/  IADD3 R0, PT, PT, R5, 0x88fffff, R0 ;  /* 0x088fffff05007810 */ /* 0x000fc80007ffe000 */
[----:B------:R-:W-:-:S04]  /*5b60*/  SHF.R.U32.HI R0, RZ, 0x15, R0 ;  /* 0x00000015ff007819 */ /* 0x000fc80000011600 */
[----:B------:R-:W-:-:S07]  /*5b70*/  LOP3.LUT R4, R0, 0xff, RZ, 0xc0, !PT ;  /* 0x000000ff00047812 */ /* 0x000fce00078ec0ff */
.L_x_1140:
[----:B------:R-:W-:-:S04]  /*5b80*/  SHF.R.U32.HI R5, RZ, 0x18, R5 ;  /* 0x00000018ff057819 */ /* 0x000fc80000011605 */
[----:B------:R-:W-:-:S04]  /*5b90*/  LOP3.LUT R4, R4, 0x80, R5, 0xf8, !PT ;  /* 0x0000008004047812 */ /* 0x000fc800078ef805 */
[----:B------:R-:W-:-:S07]  /*5ba0*/  PRMT R0, R4, 0x7610, R0 ;  /* 0x0000761004007816 */ /* 0x000fce0000000000 */
.L_x_1138:
[----:B------:R-:W-:Y:S05]  /*5bb0*/  BSYNC.RECONVERGENT B0 ;  /* 0x0000000000007941 */ /* 0x000fea0003800200 */
.L_x_1137:
[----:B------:R0:W-:Y:S01]  /*5bc0*/  STG.E.U8 desc[UR36][R2.64], R0 ;  /* 0x0000000002007986 */ /* 0x0001e2000c101124 */
[----:B------:R-:W-:Y:S01]  /*5bd0*/  IMAD.MOV.U32 R19, RZ, RZ, R22 ;  /* 0x000000ffff137224 */ /* 0x000fe200078e0016 */
[----:B------:R-:W-:Y:S06]  /*5be0*/  BRA `(.L_x_1109) ;  /* 0x0000000000c87947 */ /* 0x000fec0003800000 */
.L_x_1130:
[----:B------:R-:W-:-:S13]  /*5bf0*/  ISETP.NE.AND P0, PT, R0, 0x1c, PT ;  /* 0x0000001c0000780c */ /* 0x000fda0003f05270 */
[----:B------:R-:W-:Y:S05]  /*5c00*/  @!P0 BRA `(.L_x_1141) ;  /* 0x0000000000b08947 */ /* 0x000fea0003800000 */
[----:B------:R-:W-:-:S13]  /*5c10*/  ISETP.NE.AND P0, PT, R0, 0x1d, PT ;  /* 0x0000001d0000780c */ /* 0x000fda0003f05270 */
[----:B------:R-:W-:Y:S05]  /*5c20*/  @!P0 BRA `(.L_x_1142) ;  /* 0x0000000000948947 */ /* 0x000fea0003800000 */
[----:B------:R-:W-:-:S13]  /*5c30*/  ISETP.NE.AND P0, PT, R0, 0x2c, PT ;  /* 0x0000002c0000780c */ /* 0x000fda0003f05270 */
[----:B------:R-:W-:Y:S05]  /*5c40*/  @!P0 BRA `(.L_x_1143) ;  /* 0x0000000000488947 */ /* 0x000fea0003800000 */
.L_x_1114:
        /* <DEDUP_REMOVED lines=16> */
.L_x_1144:
[----:B------:R-:W-:Y:S01]  /*5d50*/  IMAD.MOV.U32 R19, RZ, RZ, R22 ;  /* 0x000000ffff137224 */ /* 0x000fe200078e0016 */
[----:B------:R-:W-:Y:S06]  /*5d60*/  BRA `(.L_x_1109) ;  /* 0x0000000000687947 */ /* 0x000fec0003800000 */
.L_x_1143:
[----:B------:R-:W-:Y:S02]  /*5d70*/  HADD2.F32 R5, -RZ, R4.H0_H0 ;  /* 0x20000004ff057230 */ /* 0x000fe40000004100 */
        /* <DEDUP_REMOVED lines=16> */
.L_x_1142:
[----:B------:R-:W-:Y:S02]  /*5e80*/  HADD2.F32 R4, -RZ, R4.H0_H0 ;  /* 0x20000004ff047230 */ /* 0x000fe40000004100 */
[----:B------:R-:W-:-:S04]  /*5e90*/  IMAD.MOV.U32 R19, RZ, RZ, R22 ;  /* 0x000000ffff137224 */ /* 0x000fc800078e0016 */
[----:B------:R-:W0:Y:S02]  /*5ea0*/  F2I.U64.TRUNC R4, R4 ;  /* 0x0000000400047311 */ /* 0x000e24000020d800 */
[----:B0-----:R0:W-:Y:S01]  /*5eb0*/  STG.E.64 desc[UR36][R2.64], R4 ;  /* 0x0000000402007986 */ /* 0x0011e2000c101b24 */
[----:B------:R-:W-:Y:S05]  /*5ec0*/  BRA `(.L_x_1109) ;  /* 0x0000000000107947 */ /* 0x000fea0003800000 */
.L_x_1141:
[----:B------:R-:W-:Y:S02]  /*5ed0*/  HADD2.F32 R4, -RZ, R4.H0_H0 ;  /* 0x20000004ff047230 */ /* 0x000fe40000004100 */
[----:B------:R-:W-:Y:S02]  /*5ee0*/  IMAD.MOV.U32 R19, RZ, RZ, R22 ;  /* 0x000000ffff137224 */ /* 0x000fe400078e0016 */
[----:B------:R-:W0:Y:S02]  /*5ef0*/  F2I.FTZ.U32.TRUNC.NTZ R5, R4 ;  /* 0x0000000400057305 */ /* 0x000e24000021f000 */
[----:B0-----:R0:W-:Y:S03]  /*5f00*/  STG.E desc[UR36][R2.64], R5 ;  /* 0x0000000502007986 */ /* 0x0011e6000c101924 */
.L_x_1109:
[----:B------:R-:W-:Y:S05]  /*5f10*/  BSYNC.RECONVERGENT B6 ;  /* 0x0000000000067941 */ /* 0x000fea0003800200 */
.L_x_1108:
[----:B------:R-:W-:Y:S01]  /*5f20*/  ISETP.GE.AND P0, PT, R19, R17, PT ;  /* 0x000000111300720c */ /* 0x000fe20003f06270 */
[----:B------:R-:W-:-:S12]  /*5f30*/  BSSY.RECONVERGENT B6, `(.L_x_1145) ;  /* 0x00001f0000067945 */ /* 0x000fd80003800200 */
[----:B------:R-:W-:Y:S05]  /*5f40*/  @P0 BRA `(.L_x_1146) ;  /* 0x0000001c00b80947 */ /* 0x000fea0003800000 */
[----:B------:R-:W4:Y:S01]  /*5f50*/  LDCU UR4, c[0x0][0x3a8] ;  /* 0x00007500ff0477ac */ /* 0x000f220008000800 */
[----:B0123--:R-:W0:Y:S01]  /*5f60*/  LDC.64 R2, c[0x0][0x388] ;  /* 0x0000e200ff027b82 */ /* 0x00fe220000000a00 */
[----:B-----5:R-:W-:Y:S01]  /*5f70*/  IMAD R0, R18, 0x200, R19 ;  /* 0x0000020012007824 */ /* 0x020fe200078e0213 */
[----:B----4-:R-:W-:-:S03]  /*5f80*/  PRMT R4, R16, 0x9910, RZ ;  /* 0x0000991010047816 */ /* 0x010fc600000000ff */
[----:B------:R-:W-:Y:S02]  /*5f90*/  IMAD R5, R0, UR4, RZ ;  /* 0x0000000400057c24 */ /* 0x000fe4000f8e02ff */
        /* <DEDUP_REMOVED lines=13> */
[----:B------:R-:W-:-:S04]  /*6070*/  HADD2.F32 R26, -RZ, R26.H0_H0 ;  /* 0x2000001aff1a7230 */ /* 0x000fc80000004100 */
[----:B------:R-:W0:Y:S02]  /*6080*/  F2I.FTZ.TRUNC.NTZ R5, R26 ;  /* 0x0000001a00057305 */ /* 0x000e24000021f100 */
[----:B0-----:R4:W-:Y:S01]  /*6090*/  STG.E.U8 desc[UR36][R2.64], R5 ;  /* 0x0000000502007986 */ /* 0x0019e2000c101124 */
[----:B------:R-:W-:Y:S05]  /*60a0*/  BRA `(.L_x_1152) ;  /* 0x0000000c007c7947 */ /* 0x000fea0003800000 */
.L_x_1150:
[----:B------:R-:W-:-:S06]  /*60b0*/  HADD2.F32 R5, -RZ, R26.H0_H0 ;  /* 0x2000001aff057230 */ /* 0x000fcc0000004100 */
[----:B------:R-:W0:Y:S02]  /*60c0*/  F2I.S64.TRUNC R4, R5 ;  /* 0x0000000500047311 */ /* 0x000e24000020d900 */
[----:B0-----:R3:W-:Y:S01]  /*60d0*/  STG.E.U8 desc[UR36][R2.64], R4 ;  /* 0x0000000402007986 */ /* 0x0017e2000c101124 */
[----:B------:R-:W-:Y:S05]  /*60e0*/  BRA `(.L_x_1152) ;  /* 0x0000000c006c7947 */ /* 0x000fea0003800000 */
.L_x_1149:
[----:B------:R-:W-:-:S13]  /*60f0*/  ISETP.NE.AND P0, PT, R0, 0x2, PT ;  /* 0x000000020000780c */ /* 0x000fda0003f05270 */
[----:B------:R-:W-:Y:S05]  /*6100*/  @!P0 BRA `(.L_x_1153) ;  /* 0x0000000000308947 */ /* 0x000fea0003800000 */
[----:B------:R-:W-:-:S13]  /*6110*/  ISETP.NE.AND P0, PT, R0, 0x3, PT ;  /* 0x000000030000780c */ /* 0x000fda0003f05270 */
[----:B------:R-:W-:Y:S05]  /*6120*/  @!P0 BRA `(.L_x_1154) ;  /* 0x0000000000188947 */ /* 0x000fea0003800000 */
[----:B------:R-:W-:-:S13]  /*6130*/  ISETP.NE.AND P0, PT, R0, 0x4, PT ;  /* 0x000000040000780c */ /* 0x000fda0003f05270 */
[----:B------:R-:W-:Y:S05]  /*6140*/  @P0 BRA `(.L_x_1151) ;  /* 0x0000000800700947 */ /* 0x000fea0003800000 */
[----:B------:R-:W-:-:S06]  /*6150*/  HADD2.F32 R4, -RZ, R26.H0_H0 ;  /* 0x2000001aff047230 */ /* 0x000fcc0000004100 */
[----:B------:R-:W0:Y:S02]  /*6160*/  F2I.S64.TRUNC R4, R4 ;  /* 0x0000000400047311 */ /* 0x000e24000020d900 */
[----:B0-----:R1:W-:Y:S01]  /*6170*/  STG.E.64 desc[UR36][R2.64], R4 ;  /* 0x0000000402007986 */ /* 0x0013e2000c101b24 */
[----:B------:R-:W-:Y:S05]  /*6180*/  BRA `(.L_x_1152) ;  /* 0x0000000c00447947 */ /* 0x000fea0003800000 */
.L_x_1154:
[----:B------:R-:W-:-:S04]  /*6190*/  HADD2.F32 R26, -RZ, R26.H0_H0 ;  /* 0x2000001aff1a7230 */ /* 0x000fc80000004100 */
[----:B------:R-:W0:Y:S02]  /*61a0*/  F2I.FTZ.TRUNC.NTZ R5, R26 ;  /* 0x0000001a00057305 */ /* 0x000e24000021f100 */
[----:B0-----:R2:W-:Y:S01]  /*61b0*/  STG.E desc[UR36][R2.64], R5 ;  /* 0x0000000502007986 */ /* 0x0015e2000c101924 */
[----:B------:R-:W-:Y:S05]  /*61c0*/  BRA `(.L_x_1152) ;  /* 0x0000000c00347947 */ /* 0x000fea0003800000 */
.L_x_1153:
[----:B------:R-:W-:-:S04]  /*61d0*/  HADD2.F32 R26, -RZ, R26.H0_H0 ;  /* 0x2000001aff1a7230 */ /* 0x000fc80000004100 */
[----:B------:R-:W0:Y:S02]  /*61e0*/  F2I.FTZ.TRUNC.NTZ R5, R26 ;  /* 0x0000001a00057305 */ /* 0x000e24000021f100 */
[----:B0-----:R0:W-:Y:S01]  /*61f0*/  STG.E.U16 desc[UR36][R2.64], R5 ;  /* 0x0000000502007986 */ /* 0x0011e2000c101524 */
[----:B------:R-:W-:Y:S05]  /*6200*/  BRA `(.L_x_1152) ;  /* 0x0000000c00247947 */ /* 0x000fea0003800000 */
.L_x_1148:
[----:B------:R-:W-:-:S13]  /*6210*/  ISETP.GT.AND P0, PT, R0, 0x6, PT ;  /* 0x000000060000780c */ /* 0x000fda0003f04270 */
[----:B------:R-:W-:Y:S05]  /*6220*/  @P0 BRA `(.L_x_1155) ;  /* 0x0000000000240947 */ /* 0x000fea0003800000 */
[----:B------:R-:W-:-:S13]  /*6230*/  ISETP.NE.AND P0, PT, R0, 0x5, PT ;  /* 0x000000050000780c */ /* 0x000fda0003f05270 */
[----:B------:R-:W-:Y:S05]  /*6240*/  @!P0 BRA `(.L_x_1156) ;  /* 0x0000000000148947 */ /* 0x000fea0003800000 */
[----:B------:R-:W-:-:S13]  /*6250*/  ISETP.NE.AND P0, PT, R0, 0x6, PT ;  /* 0x000000060000780c */ /* 0x000fda0003f05270 */
[----:B------:R-:W-:Y:S05]  /*6260*/  @P0 BRA `(.L_x_1151) ;  /* 0x0000000800280947 */ /* 0x000fea0003800000 */
[----:B------:R-:W-:-:S05]  /*6270*/  HADD2.F32 R5, -RZ, R26.H0_H0 ;  /* 0x2000001aff057230 */ /* 0x000fca0000004100 */
[----:B------:R0:W-:Y:S01]  /*6280*/  STG.E desc[UR36][R2.64], R5 ;  /* 0x0000000502007986 */ /* 0x0001e2000c101924 */
[----:B------:R-:W-:Y:S05]  /*6290*/  BRA `(.L_x_1152) ;  /* 0x0000000c00007947 */ /* 0x000fea0003800000 */
.L_x_1156:
[----:B------:R0:W-:Y:S01]  /*62a0*/  STG.E.U16 desc[UR36][R2.64], R26 ;  /* 0x0000001a02007986 */ /* 0x0001e2000c101524 */
[----:B------:R-:W-:Y:S05]  /*62b0*/  BRA `(.L_x_1152) ;  /* 0x0000000800f87947 */ /* 0x000fea0003800000 */
.L_x_1155:
[----:B------:R-:W-:-:S13]  /*62c0*/  ISETP.NE.AND P0, PT, R0, 0x7, PT ;  /* 0x000000070000780c */ /* 0x000fda0003f05270 */
[----:B------:R-:W-:Y:S05]  /*62d0*/  @!P0 BRA `(.L_x_1157) ;  /* 0x0000000000348947 */ /* 0x000fea0003800000 */
[----:B------:R-:W-:-:S13]  /*62e0*/  ISETP.NE.AND P0, PT, R0, 0x8, PT ;  /* 0x000000080000780c */ /* 0x000fda0003f05270 */
[----:B------:R-:W-:Y:S05]  /*62f0*/  @!P0 BRA `(.L_x_1158) ;  /* 0x0000000000188947 */ /* 0x000fea0003800000 */
[----:B------:R-:W-:-:S13]  /*6300*/  ISETP.NE.AND P0, PT, R0, 0x9, PT ;  /* 0x000000090000780c */ /* 0x000fda0003f05270 */
[----:B------:R-:W-:Y:S05]  /*6310*/  @P0 BRA `(.L_x_1151) ;  /* 0x0000000400fc0947 */ /* 0x000fea0003800000 */
[----:B------:R-:W-:Y:S02]  /*6320*/  HADD2.F32 R26, -RZ, R26.H0_H0 ;  /* 0x2000001aff1a7230 */ /* 0x000fe40000004100 */
[----:B------:R-:W-:-:S05]  /*6330*/  IMAD.MOV.U32 R27, RZ, RZ, RZ ;  /* 0x000000ffff1b7224 */ /* 0x000fca00078e00ff */
[----:B------:R0:W-:Y:S01]  /*6340*/  STG.E.64 desc[UR36][R2.64], R26 ;  /* 0x0000001a02007986 */ /* 0x0001e2000c101b24 */
[----:B------:R-:W-:Y:S05]  /*6350*/  BRA `(.L_x_1152) ;  /* 0x0000000800d07947 */ /* 0x000fea0003800000 */
.L_x_1158:
[----:B------:R-:W-:-:S05]  /*6360*/  HADD2.F32 R0, -RZ, R26.H0_H0 ;  /* 0x2000001aff007230 */ /* 0x000fca0000004100 */
[----:B------:R-:W-:-:S04]  /*6370*/  F2FP.F16.F32.PACK_AB R0, RZ, R0 ;  /* 0x00000000ff00723e */ /* 0x000fc800000000ff */
[----:B------:R-:W-:-:S05]  /*6380*/  PRMT R0, R0, 0x5410, RZ ;  /* 0x0000541000007816 */ /* 0x000fca00000000ff */
[----:B------:R0:W-:Y:S01]  /*6390*/  STG.E desc[UR36][R2.64], R0 ;  /* 0x0000000002007986 */ /* 0x0001e2000c101924 */
[----:B------:R-:W-:Y:S05]  /*63a0*/  BRA `(.L_x_1152) ;  /* 0x0000000800bc7947 */ /* 0x000fea0003800000 */
.L_x_1157:
[----:B------:R-:W-:-:S05]  /*63b0*/  HADD2.F32 R4, -RZ, R26.H0_H0 ;  /* 0x2000001aff047230 */ /* 0x000fca0000004100 */
[----:B------:R-:W-:-:S06]  /*63c0*/  FMUL.FTZ R4, R4, 1 ;  /* 0x3f80000004047820 */ /* 0x000fcc0000410000 */
[----:B------:R-:W0:Y:S02]  /*63d0*/  F2F.F64.F32 R4, R4 ;  /* 0x0000000400047310 */ /* 0x000e240000201800 */
[----:B0-----:R0:W-:Y:S01]  /*63e0*/  STG.E.64 desc[UR36][R2.64], R4 ;  /* 0x0000000402007986 */ /* 0x0011e2000c101b24 */
[----:B------:R-:W-:Y:S05]  /*63f0*/  BRA `(.L_x_1152) ;  /* 0x0000000800a87947 */ /* 0x000fea0003800000 */
.L_x_1147:
        /* <DEDUP_REMOVED lines=10> */
[----:B------:R-:W-:-:S06]  /*64a0*/  HADD2.F32 R5, -RZ, R26.H0_H0 ;  /* 0x2000001aff057230 */ /* 0x000fcc0000004100 */
[----:B------:R-:W0:Y:S02]  /*64b0*/  F2I.FTZ.U32.TRUNC.NTZ R5, R5 ;  /* 0x0000000500057305 */ /* 0x000e24000021f000 */
[----:B0-----:R0:W-:Y:S01]  /*64c0*/  STG.E.U16 desc[UR36][R2.64], R5 ;  /* 0x0000000502007986 */ /* 0x0011e2000c101524 */
[----:B------:R-:W-:Y:S05]  /*64d0*/  BRA `(.L_x_1152) ;  /* 0x0000000800707947 */ /* 0x000fea0003800000 */
.L_x_1162:
        /* <DEDUP_REMOVED lines=18> */
.L_x_1165:
[----:B------:R-:W-:-:S04]  /*6600*/  SHF.R.U32.HI R5, RZ, 0x18, R5 ;  /* 0x00000018ff057819 */ /* 0x000fc80000011605 */
[----:B------:R-:W-:-:S07]  /*6610*/  LOP3.LUT R0, R0, 0x80, R5, 0xf8, !PT ;  /* 0x0000008000007812 */ /* 0x000fce00078ef805 */
.L_x_1164:
[----:B------:R-:W-:Y:S05]  /*6620*/  BSYNC.RECONVERGENT B0 ;  /* 0x0000000000007941 */ /* 0x000fea0003800200 */
.L_x_1163:
[----:B------:R0:W-:Y:S01]  /*6630*/  STG.E.U8 desc[UR36][R2.64], R0 ;  /* 0x0000000002007986 */ /* 0x0001e2000c101124 */
[----:B------:R-:W-:Y:S05]  /*6640*/  BRA `(.L_x_1152) ;  /* 0x0000000800147947 */ /* 0x000fea0003800000 */
.L_x_1161:
        /* <DEDUP_REMOVED lines=18> */
.L_x_1168:
[----:B------:R-:W-:-:S04]  /*6770*/  SHF.R.U32.HI R5, RZ, 0x18, R5 ;  /* 0x00000018ff057819 */ /* 0x000fc80000011605 */
[----:B------:R-:W-:-:S07]  /*6780*/  LOP3.LUT R0, R0, 0x80, R5, 0xf8, !PT ;  /* 0x0000008000007812 */ /* 0x000fce00078ef805 */
.L_x_1167:
[----:B------:R-:W-:Y:S05]  /*6790*/  BSYNC.RECONVERGENT B0 ;  /* 0x0000000000007941 */ /* 0x000fea0003800200 */
.L_x_1166:
[----:B------:R0:W-:Y:S01]  /*67a0*/  STG.E.U8 desc[UR36][R2.64], R0 ;  /* 0x0000000002007986 */ /* 0x0001e2000c101124 */
[----:B------:R-:W-:Y:S05]  /*67b0*/  BRA `(.L_x_1152) ;  /* 0x0000000400b87947 */ /* 0x000fea0003800000 */
.L_x_1160:
[----:B------:R-:W-:-:S13]  /*67c0*/  ISETP.NE.AND P0, PT, R0, 0x1c, PT ;  /* 0x0000001c0000780c */ /* 0x000fda0003f05270 */
[----:B------:R-:W-:Y:S05]  /*67d0*/  @!P0 BRA `(.L_x_1169) ;  /* 0x0000000000608947 */ /* 0x000fea0003800000 */
[----:B------:R-:W-:-:S13]  /*67e0*/  ISETP.NE.AND P0, PT, R0, 0x1d, PT ;  /* 0x0000001d0000780c */ /* 0x000fda0003f05270 */
[----:B------:R-:W-:Y:S05]  /*67f0*/  @!P0 BRA `(.L_x_1170) ;  /* 0x0000000000488947 */ /* 0x000fea0003800000 */
[----:B------:R-:W-:-:S13]  /*6800*/  ISETP.NE.AND P0, PT, R0, 0x2c, PT ;  /* 0x0000002c0000780c */ /* 0x000fda0003f05270 */
[----:B------:R-:W-:Y:S05]  /*6810*/  @P0 BRA `(.L_x_1151) ;  /* 0x0000000000bc0947 */ /* 0x000fea0003800000 */
        /* <DEDUP_REMOVED lines=16> */
.L_x_1170:
[----:B------:R-:W-:-:S06]  /*6920*/  HADD2.F32 R4, -RZ, R26.H0_H0 ;  /* 0x2000001aff047230 */ /* 0x000fcc0000004100 */
[----:B------:R-:W0:Y:S02]  /*6930*/  F2I.U64.TRUNC R4, R4 ;  /* 0x0000000400047311 */ /* 0x000e24000020d800 */
[----:B0-----:R0:W-:Y:S01]  /*6940*/  STG.E.64 desc[UR36][R2.64], R4 ;  /* 0x0000000402007986 */ /* 0x0011e2000c101b24 */
[----:B------:R-:W-:Y:S05]  /*6950*/  BRA `(.L_x_1152) ;  /* 0x0000000400507947 */ /* 0x000fea0003800000 */
.L_x_1169:
[----:B------:R-:W-:-:S04]  /*6960*/  HADD2.F32 R26, -RZ, R26.H0_H0 ;  /* 0x2000001aff1a7230 */ /* 0x000fc80000004100 */
[----:B------:R-:W0:Y:S02]  /*6970*/  F2I.FTZ.U32.TRUNC.NTZ R5, R26 ;  /* 0x0000001a00057305 */ /* 0x000e24000021f000 */
[----:B0-----:R0:W-:Y:S01]  /*6980*/  STG.E desc[UR36][R2.64], R5 ;  /* 0x0000000502007986 */ /* 0x0011e2000c101924 */
[----:B------:R-:W-:Y:S05]  /*6990*/  BRA `(.L_x_1152) ;  /* 0x0000000400407947 */ /* 0x000fea0003800000 */
.L_x_1159:
[----:B------:R-:W-:-:S13]  /*69a0*/  ISETP.GT.AND P0, PT, R0, 0xe, PT ;  /* 0x0000000e0000780c */ /* 0x000fda0003f04270 */
[----:B------:R-:W-:Y:S05]  /*69b0*/  @P0 BRA `(.L_x_1171) ;  /* 0x00000000003c0947 */ /* 0x000fea0003800000 */
[----:B------:R-:W-:-:S13]  /*69c0*/  ISETP.NE.AND P0, PT, R0, 0xa, PT ;  /* 0x0000000a0000780c */ /* 0x000fda0003f05270 */
[----:B------:R-:W-:Y:S05]  /*69d0*/  @!P0 BRA `(.L_x_1172) ;  /* 0x00000000001c8947 */ /* 0x000fea0003800000 */
[----:B------:R-:W-:-:S13]  /*69e0*/  ISETP.NE.AND P0, PT, R0, 0xb, PT ;  /* 0x0000000b0000780c */ /* 0x000fda0003f05270 */
[----:B------:R-:W-:Y:S05]  /*69f0*/  @P0 BRA `(.L_x_1151) ;  /* 0x0000000000440947 */ /* 0x000fea0003800000 */
[----:B------:R-:W-:-:S05]  /*6a00*/  HADD2.F32 R26, -RZ, R26.H0_H0 ;  /* 0x2000001aff1a7230 */ /* 0x000fca0000004100 */
[----:B------:R-:W-:-:S04]  /*6a10*/  FSETP.NEU.FTZ.AND P0, PT, R26, RZ, PT ;  /* 0x000000ff1a00720b */ /* 0x000fc80003f1d000 */
[----:B------:R-:W-:-:S05]  /*6a20*/  SEL R5, RZ, 0x1, !P0 ;  /* 0x00000001ff057807 */ /* 0x000fca0004000000 */
[----:B------:R0:W-:Y:S01]  /*6a30*/  STG.E.U8 desc[UR36][R2.64], R5 ;  /* 0x0000000502007986 */ /* 0x0001e2000c101124 */
[----:B------:R-:W-:Y:S05]  /*6a40*/  BRA `(.L_x_1152) ;  /* 0x0000000400147947 */ /* 0x000fea0003800000 */
.L_x_1172:
[----:B------:R-:W-:Y:S01]  /*6a50*/  HADD2.F32 R26, -RZ, R26.H0_H0 ;  /* 0x2000001aff1a7230 */ /* 0x000fe20000004100 */
[----:B------:R-:W-:-:S04]  /*6a60*/  CS2R R6, SRZ ;  /* 0x0000000000067805 */ /* 0x000fc8000001ff00 */
[----:B------:R-:W-:-:S06]  /*6a70*/  FMUL.FTZ R4, R26, 1 ;  /* 0x3f8000001a047820 */ /* 0x000fcc0000410000 */
[----:B------:R-:W0:Y:S02]  /*6a80*/  F2F.F64.F32 R4, R4 ;  /* 0x0000000400047310 */ /* 0x000e240000201800 */
[----:B0-----:R0:W-:Y:S01]  /*6a90*/  STG.E.128 desc[UR36][R2.64], R4 ;  /* 0x0000000402007986 */ /* 0x0011e2000c101d24 */
[----:B------:R-:W-:Y:S05]  /*6aa0*/  BRA `(.L_x_1152) ;  /* 0x0000000000fc7947 */ /* 0x000fea0003800000 */
.L_x_1171:
[----:B------:R-:W-:-:S13]  /*6ab0*/  ISETP.NE.AND P0, PT, R0, 0xf, PT ;  /* 0x0000000f0000780c */ /* 0x000fda0003f05270 */
[----:B------:R-:W-:Y:S05]  /*6ac0*/  @!P0 BRA `(.L_x_1173) ;  /* 0x0000000000e88947 */ /* 0x000fea0003800000 */
[----:B------:R-:W-:-:S13]  /*6ad0*/  ISETP.NE.AND P0, PT, R0, 0x17, PT ;  /* 0x000000170000780c */ /* 0x000fda0003f05270 */
[----:B------:R-:W-:Y:S05]  /*6ae0*/  @!P0 BRA `(.L_x_1174) ;  /* 0x0000000000908947 */ /* 0x000fea0003800000 */
[----:B------:R-:W-:-:S13]  /*6af0*/  ISETP.NE.AND P0, PT, R0, 0x18, PT ;  /* 0x000000180000780c */ /* 0x000fda0003f05270 */
[----:B------:R-:W-:Y:S05]  /*6b00*/  @!P0 BRA `(.L_x_1175) ;  /* 0x0000000000448947 */ /* 0x000fea0003800000 */
.L_x_1151:
        /* <DEDUP_REMOVED lines=16> */
.L_x_1176:
[----:B------:R-:W-:Y:S05]  /*6c10*/  BRA `(.L_x_1152) ;  /* 0x0000000000a07947 */ /* 0x000fea0003800000 */
.L_x_1175:
        /* <DEDUP_REMOVED lines=13> */
.L_x_1178:
[----:B------:R-:W-:Y:S05]  /*6cf0*/  BSYNC.RECONVERGENT B0 ;  /* 0x0000000000007941 */ /* 0x000fea0003800200 */
.L_x_1177:
[----:B------:R-:W-:-:S05]  /*6d00*/  LOP3.LUT R5, R0, 0x80, R5, 0xf8, !PT ;  /* 0x0000008000057812 */ /* 0x000fca00078ef805 */
[----:B------:R0:W-:Y:S01]  /*6d10*/  STG.E.U8 desc[UR36][R2.64], R5 ;  /* 0x0000000502007986 */ /* 0x0001e2000c101124 */
[----:B------:R-:W-:Y:S05]  /*6d20*/  BRA `(.L_x_1152) ;  /* 0x00000000005c7947 */ /* 0x000fea0003800000 */
.L_x_1174:
        /* <DEDUP_REMOVED lines=12> */
.L_x_1180:
[----:B------:R-:W-:Y:S01]  /*6df0*/  IMAD.MOV.U32 R0, RZ, RZ, 0x7f ;  /* 0x0000007fff007424 */ /* 0x000fe200078e00ff */
[----:B------:R-:W-:-:S04]  /*6e00*/  ISETP.GT.U32.AND P0, PT, R4, 0x7f800000, PT ;  /* 0x7f8000000400780c */ /* 0x000fc80003f04070 */
[----:B------:R-:W-:-:S09]  /*6e10*/  SEL R0, R0, 0x7c, P0 ;  /* 0x0000007c00007807 */ /* 0x000fd20000000000 */
.L_x_1181:
[----:B------:R-:W-:Y:S05]  /*6e20*/  BSYNC.RECONVERGENT B0 ;  /* 0x0000000000007941 */ /* 0x000fea0003800200 */
.L_x_1179:
[----:B------:R-:W-:-:S04]  /*6e30*/  SHF.R.U32.HI R5, RZ, 0x18, R5 ;  /* 0x00000018ff057819 */ /* 0x000fc80000011605 */
[----:B------:R-:W-:-:S05]  /*6e40*/  LOP3.LUT R5, R0, 0x80, R5, 0xf8, !PT ;  /* 0x0000008000057812 */ /* 0x000fca00078ef805 */
[----:B------:R0:W-:Y:S01]  /*6e50*/  STG.E.U8 desc[UR36][R2.64], R5 ;  /* 0x0000000502007986 */ /* 0x0001e2000c101124 */
[----:B------:R-:W-:Y:S05]  /*6e60*/  BRA `(.L_x_1152) ;  /* 0x00000000000c7947 */ /* 0x000fea0003800000 */
.L_x_1173:
[----:B------:R-:W-:-:S05]  /*6e70*/  HADD2.F32 R0, -RZ, R26.H0_H0 ;  /* 0x2000001aff007230 */ /* 0x000fca0000004100 */
[----:B------:R-:W-:-:S05]  /*6e80*/  F2FP.BF16.F32.PACK_AB R0, RZ, R0 ;  /* 0x00000000ff00723e */ /* 0x000fca00000010ff */
[----:B------:R0:W-:Y:S02]  /*6e90*/  STG.E.U16 desc[UR36][R2.64], R0 ;  /* 0x0000000002007986 */ /* 0x0001e4000c101524 */
.L_x_1152:
[----:B------:R-:W-:-:S05]  /*6ea0*/  VIADD R19, R19, 0x80 ;  /* 0x0000008013137836 */ /* 0x000fca0000000000 */
[----:B------:R-:W-:-:S13]  /*6eb0*/  ISETP.GE.AND P0, PT, R19, R17, PT ;  /* 0x000000111300720c */ /* 0x000fda0003f06270 */
[----:B------:R-:W-:Y:S05]  /*6ec0*/  @P0 BRA `(.L_x_1146) ;  /* 0x0000000c00d80947 */ /* 0x000fea0003800000 */
[----:B------:R-:W5:Y:S01]  /*6ed0*/  LDCU UR4, c[0x0][0x3a8] ;  /* 0x00007500ff0477ac */ /* 0x000f620008000800 */
[----:B01234-:R-:W0:Y:S01]  /*6ee0*/  LDC.64 R2, c[0x0][0x388] ;  /* 0x0000e200ff027b82 */ /* 0x01fe220000000a00 */
        /* <DEDUP_REMOVED lines=20> */
.L_x_1185:
[----:B------:R-:W-:-:S06]  /*7030*/  HADD2.F32 R5, -RZ, R24.H0_H0 ;  /* 0x20000018ff057230 */ /* 0x000fcc0000004100 */
[----:B------:R-:W0:Y:S02]  /*7040*/  F2I.S64.TRUNC R4, R5 ;  /* 0x0000000500047311 */ /* 0x000e24000020d900 */
[----:B0-----:R0:W-:Y:S01]  /*7050*/  STG.E.U8 desc[UR36][R2.64], R4 ;  /* 0x0000000402007986 */ /* 0x0011e2000c101124 */
[----:B------:R-:W-:Y:S05]  /*7060*/  BRA `(.L_x_1187) ;  /* 0x0000000c006c7947 */ /* 0x000fea0003800000 */
.L_x_1184:
        /* <DEDUP_REMOVED lines=10> */
.L_x_1189:
[----:B------:R-:W-:-:S04]  /*7110*/  HADD2.F32 R24, -RZ, R24.H0_H0 ;  /* 0x20000018ff187230 */ /* 0x000fc80000004100 */
[----:B------:R-:W0:Y:S02]  /*7120*/  F2I.FTZ.TRUNC.NTZ R5, R24 ;  /* 0x0000001800057305 */ /* 0x000e24000021f100 */
[----:B0-----:R0:W-:Y:S01]  /*7130*/  STG.E desc[UR36][R2.64], R5 ;  /* 0x0000000502007986 */ /* 0x0011e2000c101924 */
[----:B------:R-:W-:Y:S05]  /*7140*/  BRA `(.L_x_1187) ;  /* 0x0000000c00347947 */ /* 0x000fea0003800000 */
.L_x_1188:
[----:B------:R-:W-:-:S04]  /*7150*/  HADD2.F32 R24, -RZ, R24.H0_H0 ;  /* 0x20000018ff187230 */ /* 0x000fc80000004100 */
[----:B------:R-:W0:Y:S02]  /*7160*/  F2I.FTZ.TRUNC.NTZ R5, R24 ;  /* 0x0000001800057305 */ /* 0x000e24000021f100 */
[----:B0-----:R0:W-:Y:S01]  /*7170*/  STG.E.U16 desc[UR36][R2.64], R5 ;  /* 0x0000000502007986 */ /* 0x0011e2000c101524 */
[----:B------:R-:W-:Y:S05]  /*7180*/  BRA `(.L_x_1187) ;  /* 0x0000000c00247947 */ /* 0x000fea0003800000 */
.L_x_1183:
        /* <DEDUP_REMOVED lines=9> */
.L_x_1191:
[----:B------:R0:W-:Y:S01]  /*7220*/  STG.E.U16 desc[UR36][R2.64], R24 ;  /* 0x0000001802007986 */ /* 0x0001e2000c101524 */
[----:B------:R-:W-:Y:S05]  /*7230*/  BRA `(.L_x_1187) ;  /* 0x0000000800f87947 */ /* 0x000fea0003800000 */
.L_x_1190:
        /* <DEDUP_REMOVED lines=10> */
.L_x_1193:
[----:B------:R-:W-:-:S05]  /*72e0*/  HADD2.F32 R0, -RZ, R24.H0_H0 ;  /* 0x20000018ff007230 */ /* 0x000fca0000004100 */
[----:B------:R-:W-:-:S04]  /*72f0*/  F2FP.F16.F32.PACK_AB R0, RZ, R0 ;  /* 0x00000000ff00723e */ /* 0x000fc800000000ff */
[----:B------:R-:W-:-:S05]  /*7300*/  PRMT R0, R0, 0x5410, RZ ;  /* 0x0000541000007816 */ /* 0x000fca00000000ff */
[----:B------:R0:W-:Y:S01]  /*7310*/  STG.E desc[UR36][R2.64], R0 ;  /* 0x0000000002007986 */ /* 0x0001e2000c101924 */
[----:B------:R-:W-:Y:S05]  /*7320*/  BRA `(.L_x_1187) ;  /* 0x0000000800bc7947 */ /* 0x000fea0003800000 */
.L_x_1192:
[----:B------:R-:W-:-:S05]  /*7330*/  HADD2.F32 R4, -RZ, R24.H0_H0 ;  /* 0x20000018ff047230 */ /* 0x000fca0000004100 */
[----:B------:R-:W-:-:S06]  /*7340*/  FMUL.FTZ R4, R4, 1 ;  /* 0x3f80000004047820 */ /* 0x000fcc0000410000 */
[----:B------:R-:W0:Y:S02]  /*7350*/  F2F.F64.F32 R4, R4 ;  /* 0x0000000400047310 */ /* 0x000e240000201800 */
[----:B0-----:R0:W-:Y:S01]  /*7360*/  STG.E.64 desc[UR36][R2.64], R4 ;  /* 0x0000000402007986 */ /* 0x0011e2000c101b24 */
[----:B------:R-:W-:Y:S05]  /*7370*/  BRA `(.L_x_1187) ;  /* 0x0000000800a87947 */ /* 0x000fea0003800000 */
.L_x_1182:
        /* <DEDUP_REMOVED lines=14> */
.L_x_1197:
        /* <DEDUP_REMOVED lines=18> */
.L_x_1200:
[----:B------:R-:W-:-:S04]  /*7580*/  SHF.R.U32.HI R5, RZ, 0x18, R5 ;  /* 0x00000018ff057819 */ /* 0x000fc80000011605 */
[----:B------:R-:W-:-:S07]  /*7590*/  LOP3.LUT R0, R0, 0x80, R5, 0xf8, !PT ;  /* 0x0000008000007812 */ /* 0x000fce00078ef805 */
.L_x_1199:
[----:B------:R-:W-:Y:S05]  /*75a0*/  BSYNC.RECONVERGENT B0 ;  /* 0x0000000000007941 */ /* 0x000fea0003800200 */
.L_x_1198:
[----:B------:R4:W-:Y:S01]  /*75b0*/  STG.E.U8 desc[UR36][R2.64], R0 ;  /* 0x0000000002007986 */ /* 0x0009e2000c101124 */
[----:B------:R-:W-:Y:S05]  /*75c0*/  BRA `(.L_x_1187) ;  /* 0x0000000800147947 */ /* 0x000fea0003800000 */
.L_x_1196:
        /* <DEDUP_REMOVED lines=18> */
.L_x_1203:
[----:B------:R-:W-:-:S04]  /*76f0*/  SHF.R.U32.HI R5, RZ, 0x18, R5 ;  /* 0x00000018ff057819 */ /* 0x000fc80000011605 */
[----:B------:R-:W-:-:S07]  /*7700*/  LOP3.LUT R0, R0, 0x80, R5, 0xf8, !PT ;  /* 0x0000008000007812 */ /* 0x000fce00078ef805 */
.L_x_1202:
[----:B------:R-:W-:Y:S05]  /*7710*/  BSYNC.RECONVERGENT B0 ;  /* 0x0000000000007941 */ /* 0x000fea0003800200 */
.L_x_1201:
[----:B------:R3:W-:Y:S01]  /*7720*/  STG.E.U8 desc[UR36][R2.64], R0 ;  /* 0x0000000002007986 */ /* 0x0007e2000c101124 */
[----:B------:R-:W-:Y:S05]  /*7730*/  BRA `(.L_x_1187) ;  /* 0x0000000400b87947 */ /* 0x000fea0003800000 */
.L_x_1195:
        /* <DEDUP_REMOVED lines=22> */
.L_x_1205:
[----:B------:R-:W-:-:S06]  /*78a0*/  HADD2.F32 R4, -RZ, R24.H0_H0 ;  /* 0x20000018ff047230 */ /* 0x000fcc0000004100 */
[----:B------:R-:W0:Y:S02]  /*78b0*/  F2I.U64.TRUNC R4, R4 ;  /* 0x0000000400047311 */ /* 0x000e24000020d800 */
[----:B0-----:R0:W-:Y:S01]  /*78c0*/  STG.E.64 desc[UR36][R2.64], R4 ;  /* 0x0000000402007986 */ /* 0x0011e2000c101b24 */
[----:B------:R-:W-:Y:S05]  /*78d0*/  BRA `(.L_x_1187) ;  /* 0x0000000400507947 */ /* 0x000fea0003800000 */
.L_x_1204:
[----:B------:R-:W-:-:S04]  /*78e0*/  HADD2.F32 R24, -RZ, R24.H0_H0 ;  /* 0x20000018ff187230 */ /* 0x000fc80000004100 */
[----:B------:R-:W0:Y:S02]  /*78f0*/  F2I.FTZ.U32.TRUNC.NTZ R5, R24 ;  /* 0x0000001800057305 */ /* 0x000e24000021f000 */
[----:B0-----:R2:W-:Y:S01]  /*7900*/  STG.E desc[UR36][R2.64], R5 ;  /* 0x0000000502007986 */ /* 0x0015e2000c101924 */
[----:B------:R-:W-:Y:S05]  /*7910*/  BRA `(.L_x_1187) ;  /* 0x0000000400407947 */ /* 0x000fea0003800000 */
.L_x_1194:
        /* <DEDUP_REMOVED lines=11> */
.L_x_1207:
[----:B------:R-:W-:Y:S01]  /*79d0*/  HADD2.F32 R24, -RZ, R24.H0_H0 ;  /* 0x20000018ff187230 */ /* 0x000fe20000004100 */
[----:B------:R-:W-:-:S04]  /*79e0*/  CS2R R6, SRZ ;  /* 0x0000000000067805 */ /* 0x000fc8000001ff00 */
[----:B------:R-:W-:-:S06]  /*79f0*/  FMUL.FTZ R4, R24, 1 ;  /* 0x3f80000018047820 */ /* 0x000fcc0000410000 */
[----:B------:R-:W0:Y:S02]  /*7a00*/  F2F.F64.F32 R4, R4 ;  /* 0x0000000400047310 */ /* 0x000e240000201800 */
[----:B0-----:R0:W-:Y:S01]  /*7a10*/  STG.E.128 desc[UR36][R2.64], R4 ;  /* 0x0000000402007986 */ /* 0x0011e2000c101d24 */
[----:B------:R-:W-:Y:S05]  /*7a20*/  BRA `(.L_x_1187) ;  /* 0x0000000000fc7947 */ /* 0x000fea0003800000 */
.L_x_1206:
[----:B------:R-:W-:-:S13]  /*7a30*/  ISETP.NE.AND P0, PT, R0, 0xf, PT ;  /* 0x0000000f0000780c */ /* 0x000fda0003f05270 */
[----:B------:R-:W-:Y:S05]  /*7a40*/  @!P0 BRA `(.L_x_1208) ;  /* 0x0000000000e88947 */ /* 0x000fea0003800000 */
[----:B------:R-:W-:-:S13]  /*7a50*/  ISETP.NE.AND P0, PT, R0, 0x17, PT ;  /* 0x000000170000780c */ /* 0x000fda0003f05270 */
[----:B------:R-:W-:Y:S05]  /*7a60*/  @!P0 BRA `(.L_x_1209) ;  /* 0x0000000000908947 */ /* 0x000fea0003800000 */
[----:B------:R-:W-:-:S13]  /*7a70*/  ISETP.NE.AND P0, PT, R0, 0x18, PT ;  /* 0x000000180000780c */ /* 0x000fda0003f05270 */
[----:B------:R-:W-:Y:S05]  /*7a80*/  @!P0 BRA `(.L_x_1210) ;  /* 0x0000000000448947 */ /* 0x000fea0003800000 */
.L_x_1186:
        /* <DEDUP_REMOVED lines=16> */
.L_x_1211:
[----:B------:R-:W-:Y:S05]  /*7b90*/  BRA `(.L_x_1187) ;  /* 0x0000000000a07947 */ /* 0x000fea0003800000 */
.L_x_1210:
        /* <DEDUP_REMOVED lines=13> */
.L_x_1213:
[----:B------:R-:W-:Y:S05]  /*7c70*/  BSYNC.RECONVERGENT B0 ;  /* 0x0000000000007941 */ /* 0x000fea0003800200 */
.L_x_1212:
[----:B------:R-:W-:-:S05]  /*7c80*/  LOP3.LUT R5, R0, 0x80, R5, 0xf8, !PT ;  /* 0x0000008000057812 */ /* 0x000fca00078ef805 */
[----:B------:R0:W-:Y:S01]  /*7c90*/  STG.E.U8 desc[UR36][R2.64], R5 ;  /* 0x0000000502007986 */ /* 0x0001e2000c101124 */
[----:B------:R-:W-:Y:S05]  /*7ca0*/  BRA `(.L_x_1187) ;  /* 0x00000000005c7947 */ /* 0x000fea0003800000 */
.L_x_1209:
        /* <DEDUP_REMOVED lines=12> */
.L_x_1215:
[----:B------:R-:W-:Y:S01]  /*7d70*/  IMAD.MOV.U32 R0, RZ, RZ, 0x7f ;  /* 0x0000007fff007424 */ /* 0x000fe200078e00ff */
[----:B------:R-:W-:-:S04]  /*7d80*/  ISETP.GT.U32.AND P0, PT, R4, 0x7f800000, PT ;  /* 0x7f8000000400780c */ /* 0x000fc80003f04070 */
[----:B------:R-:W-:-:S09]  /*7d90*/  SEL R0, R0, 0x7c, P0 ;  /* 0x0000007c00007807 */ /* 0x000fd20000000000 */
.L_x_1216:
[----:B------:R-:W-:Y:S05]  /*7da0*/  BSYNC.RECONVERGENT B0 ;  /* 0x0000000000007941 */ /* 0x000fea0003800200 */
.L_x_1214:
[----:B------:R-:W-:-:S04]  /*7db0*/  SHF.R.U32.HI R5, RZ, 0x18, R5 ;  /* 0x00000018ff057819 */ /* 0x000fc80000011605 */
[----:B------:R-:W-:-:S05]  /*7dc0*/  LOP3.LUT R5, R0, 0x80, R5, 0xf8, !PT ;  /* 0x0000008000057812 */ /* 0x000fca00078ef805 */
[----:B------:R0:W-:Y:S01]  /*7dd0*/  STG.E.U8 desc[UR36][R2.64], R5 ;  /* 0x0000000502007986 */ /* 0x0001e2000c101124 */
[----:B------:R-:W-:Y:S05]  /*7de0*/  BRA `(.L_x_1187) ;  /* 0x00000000000c7947 */ /* 0x000fea0003800000 */
.L_x_1208:
[----:B------:R-:W-:-:S05]  /*7df0*/  HADD2.F32 R0, -RZ, R24.H0_H0 ;  /* 0x20000018ff007230 */ /* 0x000fca0000004100 */
[----:B------:R-:W-:-:S05]  /*7e00*/  F2FP.BF16.F32.PACK_AB R0, RZ, R0 ;  /* 0x00000000ff00723e */ /* 0x000fca00000010ff */
[----:B------:R0:W-:Y:S02]  /*7e10*/  STG.E.U16 desc[UR36][R2.64], R0 ;  /* 0x0000000002007986 */ /* 0x0001e4000c101524 */
.L_x_1187:
[----:B------:R-:W-:-:S07]  /*7e20*/  VIADD R19, R19, 0x80 ;  /* 0x0000008013137836 */ /* 0x000fce0000000000 */
.L_x_1146:
[----:B------:R-:W-:Y:S05]  /*7e30*/  BSYNC.RECONVERGENT B6 ;  /* 0x0000000000067941 */ /* 0x000fea0003800200 */
.L_x_1145:
[----:B------:R-:W-:-:S13]  /*7e40*/  ISETP.GE.AND P0, PT, R19, R17, PT ;  /* 0x000000111300720c */ /* 0x000fda0003f06270 */
[----:B------:R-:W-:Y:S05]  /*7e50*/  @P0 EXIT ;  /* 0x000000000000094d */ /* 0x000fea0003800000 */
[----:B01234-:R-:W0:Y:S01]  /*7e60*/  LDC.64 R2, c[0x0][0x388] ;  /* 0x0000e200ff027b82 */ /* 0x01fe220000000a00 */
[----:B------:R-:W1:Y:S01]  /*7e70*/  LDCU UR4, c[0x0][0x3a8] ;  /* 0x00007500ff0477ac */ /* 0x000e620008000800 */
[----:B-----5:R-:W-:Y:S01]  /*7e80*/  PRMT R0, R16, 0x9910, RZ ;  /* 0x0000991010007816 */ /* 0x020fe200000000ff */
        /* <DEDUP_REMOVED lines=14> */
[----:B------:R-:W-:-:S06]  /*7f70*/  HADD2.F32 R23, -RZ, R23.H0_H0 ;  /* 0x20000017ff177230 */ /* 0x000fcc0000004100 */
[----:B------:R-:W0:Y:S02]  /*7f80*/  F2I.FTZ.TRUNC.NTZ R23, R23 ;  /* 0x0000001700177305 */ /* 0x000e24000021f100 */
[----:B0-----:R-:W-:Y:S01]  /*7f90*/  STG.E.U8 desc[UR36][R2.64], R23 ;  /* 0x0000001702007986 */ /* 0x001fe2000c101124 */
[----:B------:R-:W-:Y:S05]  /*7fa0*/  EXIT ;  /* 0x000000000000794d */ /* 0x000fea0003800000 */
.L_x_1220:
[----:B------:R-:W-:-:S06]  /*7fb0*/  HADD2.F32 R5, -RZ, R23.H0_H0 ;  /* 0x20000017ff057230 */ /* 0x000fcc0000004100 */
[----:B------:R-:W0:Y:S02]  /*7fc0*/  F2I.S64.TRUNC R4, R5 ;  /* 0x0000000500047311 */ /* 0x000e24000020d900 */
[----:B0-----:R-:W-:Y:S01]  /*7fd0*/  STG.E.U8 desc[UR36][R2.64], R4 ;  /* 0x0000000402007986 */ /* 0x001fe2000c101124 */
[----:B------:R-:W-:Y:S05]  /*7fe0*/  EXIT ;  /* 0x000000000000794d */ /* 0x000fea0003800000 */
.L_x_1219:
        /* <DEDUP_REMOVED lines=8> */
[----:B0-----:R-:W-:Y:S01]  /*8070*/  STG.E.64 desc[UR36][R2.64], R4 ;  /* 0x0000000402007986 */ /* 0x001fe2000c101b24 */
[----:B------:R-:W-:Y:S05]  /*8080*/  EXIT ;  /* 0x000000000000794d */ /* 0x000fea0003800000 */
.L_x_1223:
[----:B------:R-:W-:-:S06]  /*8090*/  HADD2.F32 R23, -RZ, R23.H0_H0 ;  /* 0x20000017ff177230 */ /* 0x000fcc0000004100 */
[----:B------:R-:W0:Y:S02]  /*80a0*/  F2I.FTZ.TRUNC.NTZ R23, R23 ;  /* 0x0000001700177305 */ /* 0x000e24000021f100 */
[----:B0-----:R-:W-:Y:S01]  /*80b0*/  STG.E desc[UR36][R2.64], R23 ;  /* 0x0000001702007986 */ /* 0x001fe2000c101924 */
[----:B------:R-:W-:Y:S05]  /*80c0*/  EXIT ;  /* 0x000000000000794d */ /* 0x000fea0003800000 */
.L_x_1222:
[----:B------:R-:W-:-:S06]  /*80d0*/  HADD2.F32 R23, -RZ, R23.H0_H0 ;  /* 0x20000017ff177230 */ /* 0x000fcc0000004100 */
[----:B------:R-:W0:Y:S02]  /*80e0*/  F2I.FTZ.TRUNC.NTZ R23, R23 ;  /* 0x0000001700177305 */ /* 0x000e24000021f100 */
[----:B0-----:R-:W-:Y:S01]  /*80f0*/  STG.E.U16 desc[UR36][R2.64], R23 ;  /* 0x0000001702007986 */ /* 0x001fe2000c101524 */
[----:B------:R-:W-:Y:S05]  /*8100*/  EXIT ;  /* 0x000000000000794d */ /* 0x000fea0003800000 */
.L_x_1218:
[----:B------:R-:W-:-:S13]  /*8110*/  ISETP.GT.AND P0, PT, R0, 0x6, PT ;  /* 0x000000060000780c */ /* 0x000fda0003f04270 */
[----:B------:R-:W-:Y:S05]  /*8120*/  @P0 BRA `(.L_x_1224) ;  /* 0x0000000000240947 */ /* 0x000fea0003800000 */
[----:B------:R-:W-:-:S13]  /*8130*/  ISETP.NE.AND P0, PT, R0, 0x5, PT ;  /* 0x000000050000780c */ /* 0x000fda0003f05270 */
[----:B------:R-:W-:Y:S05]  /*8140*/  @!P0 BRA `(.L_x_1225) ;  /* 0x0000000000148947 */ /* 0x000fea0003800000 */
[----:B------:R-:W-:-:S13]  /*8150*/  ISETP.NE.AND P0, PT, R0, 0x6, PT ;  /* 0x000000060000780c */ /* 0x000fda0003f05270 */
[----:B------:R-:W-:Y:S05]  /*8160*/  @P0 BRA `(.L_x_1221) ;  /* 0x0000000800280947 */ /* 0x000fea0003800000 */
[----:B------:R-:W-:-:S05]  /*8170*/  HADD2.F32 R23, -RZ, R23.H0_H0 ;  /* 0x20000017ff177230 */ /* 0x000fca0000004100 */
[----:B------:R-:W-:Y:S01]  /*8180*/  STG.E desc[UR36][R2.64], R23 ;  /* 0x0000001702007986 */ /* 0x000fe2000c101924 */
[----:B------:R-:W-:Y:S05]  /*8190*/  EXIT ;  /* 0x000000000000794d */ /* 0x000fea0003800000 */
.L_x_1225:
[----:B------:R-:W-:Y:S01]  /*81a0*/  STG.E.U16 desc[UR36][R2.64], R23 ;  /* 0x0000001702007986 */ /* 0x000fe2000c101524 */
[----:B------:R-:W-:Y:S05]  /*81b0*/  EXIT ;  /* 0x000000000000794d */ /* 0x000fea0003800000 */
.L_x_1224:
        /* <DEDUP_REMOVED lines=8> */
[----:B------:R-:W-:Y:S01]  /*8240*/  STG.E.64 desc[UR36][R2.64], R4 ;  /* 0x0000000402007986 */ /* 0x000fe2000c101b24 */
[----:B------:R-:W-:Y:S05]  /*8250*/  EXIT ;  /* 0x000000000000794d */ /* 0x000fea0003800000 */
.L_x_1227:
[----:B------:R-:W-:-:S05]  /*8260*/  HADD2.F32 R0, -RZ, R23.H0_H0 ;  /* 0x20000017ff007230 */ /* 0x000fca0000004100 */
[----:B------:R-:W-:-:S04]  /*8270*/  F2FP.F16.F32.PACK_AB R0, RZ, R0 ;  /* 0x00000000ff00723e */ /* 0x000fc800000000ff */
[----:B------:R-:W-:-:S05]  /*8280*/  PRMT R0, R0, 0x5410, RZ ;  /* 0x0000541000007816 */ /* 0x000fca00000000ff */
[----:B------:R-:W-:Y:S01]  /*8290*/  STG.E desc[UR36][R2.64], R0 ;  /* 0x0000000002007986 */ /* 0x000fe2000c101924 */
[----:B------:R-:W-:Y:S05]  /*82a0*/  EXIT ;  /* 0x000000000000794d */ /* 0x000fea0003800000 */
.L_x_1226:
[----:B------:R-:W-:-:S05]  /*82b0*/  HADD2.F32 R4, -RZ, R23.H0_H0 ;  /* 0x20000017ff047230 */ /* 0x000fca0000004100 */
[----:B------:R-:W-:-:S06]  /*82c0*/  FMUL.FTZ R4, R4, 1 ;  /* 0x3f80000004047820 */ /* 0x000fcc0000410000 */
[----:B------:R-:W0:Y:S02]  /*82d0*/  F2F.F64.F32 R4, R4 ;  /* 0x0000000400047310 */ /* 0x000e240000201800 */
[----:B0-----:R-:W-:Y:S01]  /*82e0*/  STG.E.64 desc[UR36][R2.64], R4 ;  /* 0x0000000402007986 */ /* 0x001fe2000c101b24 */
[----:B------:R-:W-:Y:S05]  /*82f0*/  EXIT ;  /* 0x000000000000794d */ /* 0x000fea0003800000 */
.L_x_1217:
        /* <DEDUP_REMOVED lines=12> */
[----:B0-----:R-:W-:Y:S01]  /*83c0*/  STG.E.U16 desc[UR36][R2.64], R5 ;  /* 0x0000000502007986 */ /* 0x001fe2000c101524 */
[----:B------:R-:W-:Y:S05]  /*83d0*/  EXIT ;  /* 0x000000000000794d */ /* 0x000fea0003800000 */
.L_x_1231:
        /* <DEDUP_REMOVED lines=18> */
.L_x_1234:
[----:B------:R-:W-:-:S04]  /*8500*/  SHF.R.U32.HI R5, RZ, 0x18, R5 ;  /* 0x00000018ff057819 */ /* 0x000fc80000011605 */
[----:B------:R-:W-:-:S07]  /*8510*/  LOP3.LUT R0, R0, 0x80, R5, 0xf8, !PT ;  /* 0x0000008000007812 */ /* 0x000fce00078ef805 */
.L_x_1233:
[----:B------:R-:W-:Y:S05]  /*8520*/  BSYNC.RECONVERGENT B0 ;  /* 0x0000000000007941 */ /* 0x000fea0003800200 */
.L_x_1232:
[----:B------:R-:W-:Y:S01]  /*8530*/  STG.E.U8 desc[UR36][R2.64], R0 ;  /* 0x0000000002007986 */ /* 0x000fe2000c101124 */
[----:B------:R-:W-:Y:S05]  /*8540*/  EXIT ;  /* 0x000000000000794d */ /* 0x000fea0003800000 */
.L_x_1230:
        /* <DEDUP_REMOVED lines=18> */
.L_x_1237:
[----:B------:R-:W-:-:S04]  /*8670*/  SHF.R.U32.HI R5, RZ, 0x18, R5 ;  /* 0x00000018ff057819 */ /* 0x000fc80000011605 */
[----:B------:R-:W-:-:S07]  /*8680*/  LOP3.LUT R0, R0, 0x80, R5, 0xf8, !PT ;  /* 0x0000008000007812 */ /* 0x000fce00078ef805 */
.L_x_1236:
[----:B------:R-:W-:Y:S05]  /*8690*/  BSYNC.RECONVERGENT B0 ;  /* 0x0000000000007941 */ /* 0x000fea0003800200 */
.L_x_1235:
[----:B------:R-:W-:Y:S01]  /*86a0*/  STG.E.U8 desc[UR36][R2.64], R0 ;  /* 0x0000000002007986 */ /* 0x000fe2000c101124 */
[----:B------:R-:W-:Y:S05]  /*86b0*/  EXIT ;  /* 0x000000000000794d */ /* 0x000fea0003800000 */
.L_x_1229:
[----:B------:R-:W-:-:S13]  /*86c0*/  ISETP.NE.AND P0, PT, R0, 0x1c, PT ;  /* 0x0000001c0000780c */ /* 0x000fda0003f05270 */
[----:B------:R-:W-:Y:S05]  /*86d0*/  @!P0 BRA `(.L_x_1238) ;  /* 0x0000000000608947 */ /* 0x000fea0003800000 */
[----:B------:R-:W-:-:S13]  /*86e0*/  ISETP.NE.AND P0, PT, R0, 0x1d, PT ;  /* 0x0000001d0000780c */ /* 0x000fda0003f05270 */
[----:B------:R-:W-:Y:S05]  /*86f0*/  @!P0 BRA `(.L_x_1239) ;  /* 0x0000000000488947 */ /* 0x000fea0003800000 */
[----:B------:R-:W-:-:S13]  /*8700*/  ISETP.NE.AND P0, PT, R0, 0x2c, PT ;  /* 0x0000002c0000780c */ /* 0x000fda0003f05270 */
[----:B------:R-:W-:Y:S05]  /*8710*/  @P0 BRA `(.L_x_1221) ;  /* 0x0000000000bc0947 */ /* 0x000fea0003800000 */
[----:B------:R-:W-:Y:S02]  /*8720*/  HADD2.F32 R23, -RZ, R23.H0_H0 ;  /* 0x20000017ff177230 */ /* 0x000fe40000004100 */
        /* <DEDUP_REMOVED lines=15> */
.L_x_1239:
[----:B------:R-:W-:-:S06]  /*8820*/  HADD2.F32 R4, -RZ, R23.H0_H0 ;  /* 0x20000017ff047230 */ /* 0x000fcc0000004100 */
[----:B------:R-:W0:Y:S02]  /*8830*/  F2I.U64.TRUNC R4, R4 ;  /* 0x0000000400047311 */ /* 0x000e24000020d800 */
[----:B0-----:R-:W-:Y:S01]  /*8840*/  STG.E.64 desc[UR36][R2.64], R4 ;  /* 0x0000000402007986 */ /* 0x001fe2000c101b24 */
[----:B------:R-:W-:Y:S05]  /*8850*/  EXIT ;  /* 0x000000000000794d */ /* 0x000fea0003800000 */
.L_x_1238:
[----:B------:R-:W-:-:S06]  /*8860*/  HADD2.F32 R23, -RZ, R23.H0_H0 ;  /* 0x20000017ff177230 */ /* 0x000fcc0000004100 */
[----:B------:R-:W0:Y:S02]  /*8870*/  F2I.FTZ.U32.TRUNC.NTZ R23, R23 ;  /* 0x0000001700177305 */ /* 0x000e24000021f000 */
[----:B0-----:R-:W-:Y:S01]  /*8880*/  STG.E desc[UR36][R2.64], R23 ;  /* 0x0000001702007986 */ /* 0x001fe2000c101924 */
[----:B------:R-:W-:Y:S05]  /*8890*/  EXIT ;  /* 0x000000000000794d */ /* 0x000fea0003800000 */
.L_x_1228:
        /* <DEDUP_REMOVED lines=9> */
[----:B------:R-:W-:Y:S01]  /*8930*/  STG.E.U8 desc[UR36][R2.64], R5 ;  /* 0x0000000502007986 */ /* 0x000fe2000c101124 */
[----:B------:R-:W-:Y:S05]  /*8940*/  EXIT ;  /* 0x000000000000794d */ /* 0x000fea0003800000 */
.L_x_1241:
[----:B------:R-:W-:Y:S01]  /*8950*/  HADD2.F32 R23, -RZ, R23.H0_H0 ;  /* 0x20000017ff177230 */ /* 0x000fe20000004100 */
[----:B------:R-:W-:-:S04]  /*8960*/  CS2R R6, SRZ ;  /* 0x0000000000067805 */ /* 0x000fc8000001ff00 */
[----:B------:R-:W-:-:S06]  /*8970*/  FMUL.FTZ R4, R23, 1 ;  /* 0x3f80000017047820 */ /* 0x000fcc0000410000 */
[----:B------:R-:W0:Y:S02]  /*8980*/  F2F.F64.F32 R4, R4 ;  /* 0x0000000400047310 */ /* 0x000e240000201800 */
[----:B0-----:R-:W-:Y:S01]  /*8990*/  STG.E.128 desc[UR36][R2.64], R4 ;  /* 0x0000000402007986 */ /* 0x001fe2000c101d24 */
[----:B------:R-:W-:Y:S05]  /*89a0*/  EXIT ;  /* 0x000000000000794d */ /* 0x000fea0003800000 */
.L_x_1240:
[----:B------:R-:W-:-:S13]  /*89b0*/  ISETP.NE.AND P0, PT, R0, 0xf, PT ;  /* 0x0000000f0000780c */ /* 0x000fda0003f05270 */
[----:B------:R-:W-:Y:S05]  /*89c0*/  @!P0 BRA `(.L_x_1242) ;  /* 0x0000000000e88947 */ /* 0x000fea0003800000 */
[----:B------:R-:W-:-:S13]  /*89d0*/  ISETP.NE.AND P0, PT, R0, 0x17, PT ;  /* 0x000000170000780c */ /* 0x000fda0003f05270 */
[----:B------:R-:W-:Y:S05]  /*89e0*/  @!P0 BRA `(.L_x_1243) ;  /* 0x0000000000908947 */ /* 0x000fea0003800000 */
[----:B------:R-:W-:-:S13]  /*89f0*/  ISETP.NE.AND P0, PT, R0, 0x18, PT ;  /* 0x000000180000780c */ /* 0x000fda0003f05270 */
[----:B------:R-:W-:Y:S05]  /*8a00*/  @!P0 BRA `(.L_x_1244) ;  /* 0x0000000000448947 */ /* 0x000fea0003800000 */
.L_x_1221:
        /* <DEDUP_REMOVED lines=16> */
.L_x_1245:
[----:B------:R-:W-:Y:S05]  /*8b10*/  EXIT ;  /* 0x000000000000794d */ /* 0x000fea0003800000 */
.L_x_1244:
        /* <DEDUP_REMOVED lines=13> */
.L_x_1247:
[----:B------:R-:W-:Y:S05]  /*8bf0*/  BSYNC.RECONVERGENT B0 ;  /* 0x0000000000007941 */ /* 0x000fea0003800200 */
.L_x_1246:
[----:B------:R-:W-:-:S05]  /*8c00*/  LOP3.LUT R5, R0, 0x80, R5, 0xf8, !PT ;  /* 0x0000008000057812 */ /* 0x000fca00078ef805 */
[----:B------:R-:W-:Y:S01]  /*8c10*/  STG.E.U8 desc[UR36][R2.64], R5 ;  /* 0x0000000502007986 */ /* 0x000fe2000c101124 */
[----:B------:R-:W-:Y:S05]  /*8c20*/  EXIT ;  /* 0x000000000000794d */ /* 0x000fea0003800000 */
.L_x_1243:
        /* <DEDUP_REMOVED lines=12> */
.L_x_1249:
[----:B------:R-:W-:Y:S01]  /*8cf0*/  IMAD.MOV.U32 R0, RZ, RZ, 0x7f ;  /* 0x0000007fff007424 */ /* 0x000fe200078e00ff */
[----:B------:R-:W-:-:S04]  /*8d00*/  ISETP.GT.U32.AND P0, PT, R4, 0x7f800000, PT ;  /* 0x7f8000000400780c */ /* 0x000fc80003f04070 */
[----:B------:R-:W-:-:S09]  /*8d10*/  SEL R0, R0, 0x7c, P0 ;  /* 0x0000007c00007807 */ /* 0x000fd20000000000 */
.L_x_1250:
[----:B------:R-:W-:Y:S05]  /*8d20*/  BSYNC.RECONVERGENT B0 ;  /* 0x0000000000007941 */ /* 0x000fea0003800200 */
.L_x_1248:
[----:B------:R-:W-:-:S04]  /*8d30*/  SHF.R.U32.HI R5, RZ, 0x18, R5 ;  /* 0x00000018ff057819 */ /* 0x000fc80000011605 */
[----:B------:R-:W-:-:S05]  /*8d40*/  LOP3.LUT R5, R0, 0x80, R5, 0xf8, !PT ;  /* 0x0000008000057812 */ /* 0x000fca00078ef805 */
[----:B------:R-:W-:Y:S01]  /*8d50*/  STG.E.U8 desc[UR36][R2.64], R5 ;  /* 0x0000000502007986 */ /* 0x000fe2000c101124 */
[----:B------:R-:W-:Y:S05]  /*8d60*/  EXIT ;  /* 0x000000000000794d */ /* 0x000fea0003800000 */
.L_x_1242:
[----:B------:R-:W-:-:S05]  /*8d70*/  HADD2.F32 R0, -RZ, R23.H0_H0 ;  /* 0x20000017ff007230 */ /* 0x000fca0000004100 */
[----:B------:R-:W-:-:S05]  /*8d80*/  F2FP.BF16.F32.PACK_AB R0, RZ, R0 ;  /* 0x00000000ff00723e */ /* 0x000fca00000010ff */
[----:B------:R-:W-:Y:S01]  /*8d90*/  STG.E.U16 desc[UR36][R2.64], R0 ;  /* 0x0000000002007986 */ /* 0x000fe2000c101524 */
[----:B------:R-:W-:Y:S05]  /*8da0*/  EXIT ;  /* 0x000000000000794d */ /* 0x000fea0003800000 */
.L_x_1251:
        /* <DEDUP_REMOVED lines=13> */
.L_x_3119:


//--------------------- .text._ZN2at6native18elementwise_kernelILi128ELi4EZNS0_22gpu_kernel_impl_nocastIZZZNS0_17atanh_kernel_cudaERNS_18TensorIteratorBaseEENKUlvE0_clEvENKUlvE1_clEvEUlN3c104HalfEE_EEvS4_RKT_EUliE_EEviT1_ --------------------------
	.section	.text._ZN2at6native18elementwise_kernelILi128ELi4EZNS0_22gpu_kernel_impl_nocastIZZZNS0_17atanh_kernel_cudaERNS_18TensorIteratorBaseEENKUlvE0_clEvENKUlvE1_clEvEUlN3c104HalfEE_EEvS4_RKT_EUliE_EEviT1_,"ax",@progbits
	.align	128
        .global         _ZN2at6native18elementwise_kernelILi128ELi4EZNS0_22gpu_kernel_impl_nocastIZZZNS0_17atanh_kernel_cudaERNS_18TensorIteratorBaseEENKUlvE0_clEvENKUlvE1_clEvEUlN3c104HalfEE_EEvS4_RKT_EUliE_EEviT1_
        .type           _ZN2at6native18elementwise_kernelILi128ELi4EZNS0_22gpu_kernel_impl_nocastIZZZNS0_17atanh_kernel_cudaERNS_18TensorIteratorBaseEENKUlvE0_clEvENKUlvE1_clEvEUlN3c104HalfEE_EEvS4_RKT_EUliE_EEviT1_,@function
        .size           _ZN2at6native18elementwise_kernelILi128ELi4EZNS0_22gpu_kernel_impl_nocastIZZZNS0_17atanh_kernel_cudaERNS_18TensorIteratorBaseEENKUlvE0_clEvENKUlvE1_clEvEUlN3c104HalfEE_EEvS4_RKT_EUliE_EEviT1_,(.L_x_3120 - _ZN2at6native18elementwise_kernelILi128ELi4EZNS0_22gpu_kernel_impl_nocastIZZZNS0_17atanh_kernel_cudaERNS_18TensorIteratorBaseEENKUlvE0_clEvENKUlvE1_clEvEUlN3c104HalfEE_EEvS4_RKT_EUliE_EEviT1_)
        .other          _ZN2at6native18elementwise_kernelILi128ELi4EZNS0_22gpu_kernel_impl_nocastIZZZNS0_17atanh_kernel_cudaERNS_18TensorIteratorBaseEENKUlvE0_clEvENKUlvE1_clEvEUlN3c104HalfEE_EEvS4_RKT_EUliE_EEviT1_,@"STO_CUDA_ENTRY STV_DEFAULT"
_ZN2at6native18elementwise_kernelILi128ELi4EZNS0_22gpu_kernel_impl_nocastIZZZNS0_17atanh_kernel_cudaERNS_18TensorIteratorBaseEENKUlvE0_clEvENKUlvE1_clEvEUlN3c104HalfEE_EEvS4_RKT_EUliE_EEviT1_:
.text._ZN2at6native18elementwise_kernelILi128ELi4EZNS0_22gpu_kernel_impl_nocastIZZZNS0_17atanh_kernel_cudaERNS_18TensorIteratorBaseEENKUlvE0_clEvENKUlvE1_clEvEUlN3c104HalfEE_EEvS4_RKT_EUliE_EEviT1_:
        /* <DEDUP_REMOVED lines=18> */
[----:B------:R-:W-:Y:S01]  /*0120*/  IADD3 R3, PT, PT, R3, 0x80, RZ ;  /* 0x0000008003037810 */ /* 0x000fe20007ffe0ff */
[----:B--2---:R-:W-:-:S05]  /*0130*/  HADD2.F32 R0, -RZ, R0.H0_H0 ;  /* 0x20000000ff007230 */ /* 0x004fca0000004100 */
        /* <DEDUP_REMOVED lines=38> */
[----:B------:R-:W-:-:S05]  /*03a0*/  F2FP.F16.F32.PACK_AB R7, RZ, R7 ;  /* 0x00000007ff07723e */ /* 0x000fca00000000ff */
[----:B------:R-:W-:Y:S05]  /*03b0*/  @P0 BREAK.RELIABLE B1 ;  /* 0x0000000000010942 */ /* 0x000fea0003800100 */
[----:B0-----:R0:W-:Y:S01]  /*03c0*/  STG.E.U16 desc[UR6][R4.64], R7 ;  /* 0x0000000704007986 */ /* 0x0011e2000c101506 */
[----:B------:R-:W-:Y:S05]  /*03d0*/  @P0 BRA `(.L_x_1256) ;  /* 0x0000000400780947 */ /* 0x000fea0003800000 */
[----:B0-----:R-:W0:Y:S02]  /*03e0*/  LDC.64 R4, c[0x0][0x588] ;  /* 0x00016200ff047b82 */ /* 0x001e240000000a00 */
[----:B0-----:R-:W2:Y:S01]  /*03f0*/  LDG.E.U16 R0, desc[UR6][R4.64] ;  /* 0x0000000604007981 */ /* 0x001ea2000c1e1500 */
[----:B------:R-:W-:Y:S02]  /*0400*/  MOV R8, 0x3e800000 ;  /* 0x3e80000000087802 */ /* 0x000fe40000000f00 */
        /* <DEDUP_REMOVED lines=40> */
[----:B------:R-:W-:-:S05]  /*0690*/  F2FP.F16.F32.PACK_AB R7, RZ, R7 ;  /* 0x00000007ff07723e */ /* 0x000fca00000000ff */
[----:B0-----:R0:W-:Y:S02]  /*06a0*/  STG.E.U16 desc[UR6][R4.64], R7 ;  /* 0x0000000704007986 */ /* 0x0011e4000c101506 */
.L_x_1255:
[----:B------:R-:W-:-:S13]  /*06b0*/  ISETP.GE.AND P0, PT, R3, UR4, PT ;  /* 0x0000000403007c0c */ /* 0x000fda000bf06270 */
[----:B------:R-:W-:Y:S05]  /*06c0*/  @P0 BREAK.RELIABLE B1 ;  /* 0x0000000000010942 */ /* 0x000fea0003800100 */
[----:B------:R-:W-:Y:S05]  /*06d0*/  @P0 BRA `(.L_x_1256) ;  /* 0x0000000000b80947 */ /* 0x000fea0003800000 */
[----:B------:R-:W-:Y:S05]  /*06e0*/  BSYNC.RELIABLE B1 ;  /* 0x0000000000017941 */ /* 0x000fea0003800100 */
.L_x_1254:
[----:B0-----:R-:W0:Y:S02]  /*06f0*/  LDC.64 R4, c[0x0][0x588] ;  /* 0x00016200ff047b82 */ /* 0x001e240000000a00 */
        /* <DEDUP_REMOVED lines=44> */
.L_x_1256:
[----:B------:R-:W-:Y:S05]  /*09c0*/  BSYNC.RECONVERGENT B0 ;  /* 0x0000000000007941 */ /* 0x000fea0003800200 */
.L_x_1253:
[----:B------:R-:W-:Y:S05]  /*09d0*/  WARPSYNC.ALL ;  /* 0x0000000000007948 */ /* 0x000fea0003800000 */
[----:B------:R-:W-:-:S13]  /*09e0*/  ISETP.GE.AND P0, PT, R3, UR4, PT ;  /* 0x0000000403007c0c */ /* 0x000fda000bf06270 */
[----:B------:R-:W-:Y:S05]  /*09f0*/  @P0 EXIT ;  /* 0x000000000000094d */ /* 0x000fea0003800000 */
[----:B------:R-:W2:Y:S02]  /*0a00*/  LDC.64 R2, c[0x0][0x588] ;  /* 0x00016200ff027b82 */ /* 0x000ea40000000a00 */
[----:B--2---:R-:W2:Y:S01]  /*0a10*/  LDG.E.U16 R0, desc[UR6][R2.64] ;  /* 0x0000000602007981 */ /* 0x004ea2000c1e1500 */
[----:B------:R-:W-:Y:S01]  /*0a20*/  HFMA2 R8, -RZ, RZ, 1.625, 0 ;  /* 0x3e800000ff087431 */ /* 0x000fe200000001ff */
[----:B01----:R-:W-:Y:S01]  /*0a30*/  MOV R7, 0x3d39bf78 ;  /* 0x3d39bf7800077802 */ /* 0x003fe20000000f00 */
        /* <DEDUP_REMOVED lines=39> */
[----:B0-----:R-:W-:Y:S01]  /*0cb0*/  STG.E.U16 desc[UR6][R2.64], R5 ;  /* 0x0000000502007986 */ /* 0x001fe2000c101506 */
[----:B------:R-:W-:Y:S05]  /*0cc0*/  EXIT ;  /* 0x000000000000794d */ /* 0x000fea0003800000 */
.L_x_1252:
        /* <DEDUP_REMOVED lines=306> */
.L_x_1260:
[----:B------:R-:W0:Y:S02]  /*1ff0*/  LDCU.64 UR8, c[0x0][0x588] ;  /* 0x0000b100ff0877ac */ /* 0x000e240008000a00 */
[----:B0-----:R-:W-:-:S04]  /*2000*/  IADD3 R8, P0, PT, R4, UR8, RZ ;  /* 0x0000000804087c10 */ /* 0x001fc8000ff1e0ff */
[----:B------:R-:W-:Y:S01]  /*2010*/  IADD3.X R9, PT, PT, RZ, UR9, RZ, P0, !PT ;  /* 0x00000009ff097c10 */ /* 0x000fe200087fe4ff */
[----:B------:R-:W0:Y:S04]  /*2020*/  LDCU.64 UR8, c[0x0][0x580] ;  /* 0x0000b000ff0877ac */ /* 0x000e280008000a00 */
[----:B------:R-:W2:Y:S01]  /*2030*/  LDG.E.U16 R4, desc[UR6][R8.64] ;  /* 0x0000000608047981 */ /* 0x000ea2000c1e1500 */
[----:B------:R-:W-:Y:S01]  /*2040*/  IADD3 R3, PT, PT, R3, 0x80, RZ ;  /* 0x0000008003037810 */ /* 0x000fe20007ffe0ff */
[----:B--2---:R-:W-:-:S05]  /*2050*/  HADD2.F32 R4, -RZ, R4.H0_H0 ;  /* 0x20000004ff047230 */ /* 0x004fca0000004100 */
[C---:B------:R-:W-:Y:S01]  /*2060*/  FADD.FTZ R6, |R4|.reuse, -RZ ;  /* 0x800000ff04067221 */ /* 0x040fe20000010200 */
[----:B------:R-:W-:-:S03]  /*2070*/  FSETP.GT.FTZ.AND P0, PT, |R4|, 8.50705917302346158658e+37, PT ;  /* 0x7e8000000400780b */ /* 0x000fc60003f14200 */
        /* <DEDUP_REMOVED lines=39> */
[----:B------:R-:W-:-:S05]  /*22f0*/  F2FP.F16.F32.PACK_AB R7, RZ, R7 ;  /* 0x00000007ff07723e */ /* 0x000fca00000000ff */
        /* <DEDUP_REMOVED lines=301> */
.L_x_1262:
        /* <DEDUP_REMOVED lines=47> */
[----:B------:R-:W-:-:S05]  /*38c0*/  F2FP.F16.F32.PACK_AB R7, RZ, R7 ;  /* 0x00000007ff07723e */ /* 0x000fca00000000ff */
[----:B------:R0:W-:Y:S02]  /*38d0*/  STG.E.U16 desc[UR6][R4.64], R7 ;  /* 0x0000000704007986 */ /* 0x0001e4000c101506 */
.L_x_1259:
[----:B------:R-:W-:-:S13]  /*38e0*/  ISETP.GE.AND P0, PT, R3, UR4, PT ;  /* 0x0000000403007c0c */ /* 0x000fda000bf06270 */
[----:B------:R-:W-:Y:S05]  /*38f0*/  @P0 BREAK.RELIABLE B1 ;  /* 0x0000000000010942 */ /* 0x000fea0003800100 */
[----:B------:R-:W-:Y:S05]  /*3900*/  @P0 BRA `(.L_x_1261) ;  /* 0x0000001400700947 */ /* 0x000fea0003800000 */
[----:B------:R-:W-:Y:S05]  /*3910*/  BSYNC.RELIABLE B1 ;  /* 0x0000000000017941 */ /* 0x000fea0003800100 */
.L_x_1258:
        /* <DEDUP_REMOVED lines=298> */
.L_x_1263:
        /* <DEDUP_REMOVED lines=49> */
.L_x_1261:
[----:B------:R-:W-:Y:S05]  /*4ed0*/  BSYNC.RECONVERGENT B0 ;  /* 0x0000000000007941 */ /* 0x000fea0003800200 */
.L_x_1257:
        /* <DEDUP_REMOVED lines=301> */
.L_x_1264:
[----:B------:R-:W0:Y:S02]  /*61b0*/  LDCU.128 UR8, c[0x0][0x580] ;  /* 0x0000b000ff0877ac */ /* 0x000e240008000c00 */
[----:B0-----:R-:W-:-:S04]  /*61c0*/  IADD3 R4, P0, PT, R2, UR10, RZ ;  /* 0x0000000a02047c10 */ /* 0x001fc8000ff1e0ff */
[----:B------:R-:W-:-:S05]  /*61d0*/  IADD3.X R5, PT, PT, RZ, UR11, RZ, P0, !PT ;  /* 0x0000000bff057c10 */ /* 0x000fca00087fe4ff */
[----:B------:R-:W2:Y:S01]  /*61e0*/  LDG.E.U16 R0, desc[UR6][R4.64] ;  /* 0x0000000604007981 */ /* 0x000ea2000c1e1500 */
[----:B------:R-:W-:Y:S02]  /*61f0*/  MOV R8, 0x3e800000 ;  /* 0x3e80000000087802 */ /* 0x000fe40000000f00 */
[----:B------:R-:W-:Y:S01]  /*6200*/  MOV R9, 0x3d39bf78 ;  /* 0x3d39bf7800097802 */ /* 0x000fe20000000f00 */
        /* <DEDUP_REMOVED lines=39> */
[----:B------:R-:W-:-:S05]  /*6480*/  F2FP.F16.F32.PACK_AB R0, RZ, R0 ;  /* 0x00000000ff00723e */ /* 0x000fca00000000ff */
[----:B------:R-:W-:Y:S01]  /*6490*/  STG.E.U16 desc[UR6][R2.64], R0 ;  /* 0x0000000002007986 */ /* 0x000fe2000c101506 */
[----:B------:R-:W-:Y:S05]  /*64a0*/  EXIT ;  /* 0x000000000000794d */ /* 0x000fea0003800000 */
.L_x_1265:
        /* <DEDUP_REMOVED lines=13> */
.L_x_3120:


//--------------------- .text._ZN2at6native27unrolled_elementwise_kernelIZZZNS0_17atanh_kernel_cudaERNS_18TensorIteratorBaseEENKUlvE0_clEvENKUlvE1_clEvEUlN3c104HalfEE_St5arrayIPcLm2EELi4E23TrivialOffsetCalculatorILi1EjESD_NS0_6memory15LoadWithoutCastENSE_16StoreWithoutCastEEEviT_T0_T2_T3_T4_T5_ --------------------------
	.section	.text._ZN2at6native27unrolled_elementwise_kernelIZZZNS0_17atanh_kernel_cudaERNS_18TensorIteratorBaseEENKUlvE0_clEvENKUlvE1_clEvEUlN3c104HalfEE_St5arrayIPcLm2EELi4E23TrivialOffsetCalculatorILi1EjESD_NS0_6memory15LoadWithoutCastENSE_16StoreWithoutCastEEEviT_T0_T2_T3_T4_T5_,"ax",@progbits
	.align	128
        .global         _ZN2at6native27unrolled_elementwise_kernelIZZZNS0_17atanh_kernel_cudaERNS_18TensorIteratorBaseEENKUlvE0_clEvENKUlvE1_clEvEUlN3c104HalfEE_St5arrayIPcLm2EELi4E23TrivialOffsetCalculatorILi1EjESD_NS0_6memory15LoadWithoutCastENSE_16StoreWithoutCastEEEviT_T0_T2_T3_T4_T5_
        .type           _ZN2at6native27unrolled_elementwise_kernelIZZZNS0_17atanh_kernel_cudaERNS_18TensorIteratorBaseEENKUlvE0_clEvENKUlvE1_clEvEUlN3c104HalfEE_St5arrayIPcLm2EELi4E23TrivialOffsetCalculatorILi1EjESD_NS0_6memory15LoadWithoutCastENSE_16StoreWithoutCastEEEviT_T0_T2_T3_T4_T5_,@function
        .size           _ZN2at6native27unrolled_elementwise_kernelIZZZNS0_17atanh_kernel_cudaERNS_18TensorIteratorBaseEENKUlvE0_clEvENKUlvE1_clEvEUlN3c104HalfEE_St5arrayIPcLm2EELi4E23TrivialOffsetCalculatorILi1EjESD_NS0_6memory15LoadWithoutCastENSE_16StoreWithoutCastEEEviT_T0_T2_T3_T4_T5_,(.L_x_3121 - _ZN2at6native27unrolled_elementwise_kernelIZZZNS0_17atanh_kernel_cudaERNS_18TensorIteratorBaseEENKUlvE0_clEvENKUlvE1_clEvEUlN3c104HalfEE_St5arrayIPcLm2EELi4E23TrivialOffsetCalculatorILi1EjESD_NS0_6memory15LoadWithoutCastENSE_16StoreWithoutCastEEEviT_T0_T2_T3_T4_T5_)
        .other          _ZN2at6native27unrolled_elementwise_kernelIZZZNS0_17atanh_kernel_cudaERNS_18TensorIteratorBaseEENKUlvE0_clEvENKUlvE1_clEvEUlN3c104HalfEE_St5arrayIPcLm2EELi4E23TrivialOffsetCalculatorILi1EjESD_NS0_6memory15LoadWithoutCastENSE_16StoreWithoutCastEEEviT_T0_T2_T3_T4_T5_,@"STO_CUDA_ENTRY STV_DEFAULT"
_ZN2at6native27unrolled_elementwise_kernelIZZZNS0_17atanh_kernel_cudaERNS_18TensorIteratorBaseEENKUlvE0_clEvENKUlvE1_clEvEUlN3c104HalfEE_St5arrayIPcLm2EELi4E23TrivialOffsetCalculatorILi1EjESD_NS0_6memory15LoadWithoutCastENSE_16StoreWithoutCastEEEviT_T0_T2_T3_T4_T5_:
.text._ZN2at6native27unrolled_elementwise_kernelIZZZNS0_17atanh_kernel_cudaERNS_18TensorIteratorBaseEENKUlvE0_clEvENKUlvE1_clEvEUlN3c104HalfEE_St5arrayIPcLm2EELi4E23TrivialOffsetCalculatorILi1EjESD_NS0_6memory15LoadWithoutCastENSE_16StoreWithoutCastEEEviT_T0_T2_T3_T4_T5_:
        /* <DEDUP_REMOVED lines=22> */
[C---:B------:R-:W-:Y:S01]  /*0160*/  @!P0 LEA R9, R0.reuse, R5, 0x9 ;  /* 0x0000000500098211 */ /* 0x040fe200078e48ff */
[----:B------:R-:W0:Y:S10]  /*0170*/  @!P0 LDC.64 R2, c[0x0][0x390] ;  /* 0x0000e400ff028b82 */ /* 0x000e340000000a00 */
[----:B------:R-:W-:Y:S01]  /*0180*/  @!P2 LEA R7, R0, R7, 0x9 ;  /* 0x000000070007a211 */ /* 0x000fe200078e48ff */
[----:B-1----:R1:W5:Y:S01]  /*0190*/  @!P1 LDG.E.U16 R8, desc[UR4][R10.64] ;  /* 0x000000040a089981 */ /* 0x002362000c1e1500 */
[----:B------:R-:W2:Y:S01]  /*01a0*/  @!P2 LDC.64 R12, c[0x0][0x390] ;  /* 0x0000e400ff0cab82 */ /* 0x000ea20000000a00 */
[----:B0-----:R-:W-:Y:S01]  /*01b0*/  @!P0 IMAD.WIDE.U32 R2, R9, 0x2, R2 ;  /* 0x0000000209028825 */ /* 0x001fe200078e0002 */
[----:B------:R-:W-:-:S06]  /*01c0*/  PRMT R9, RZ, 0x7610, R9 ;  /* 0x00007610ff097816 */ /* 0x000fcc0000000009 */
[----:B------:R-:W5:Y:S01]  /*01d0*/  @!P0 LDG.E.U16 R9, desc[UR4][R2.64] ;  /* 0x0000000402098981 */ /* 0x000f62000c1e1500 */
[----:B------:R-:W-:Y:S01]  /*01e0*/  ISETP.GE.AND P0, PT, R5, R4, PT ;  /* 0x000000040500720c */ /* 0x000fe20003f06270 */
[----:B--2---:R-:W-:Y:S01]  /*01f0*/  @!P2 IMAD.WIDE.U32 R12, R7, 0x2, R12 ;  /* 0x00000002070ca825 */ /* 0x004fe200078e000c */
[----:B------:R-:W-:Y:S02]  /*0200*/  PRMT R7, RZ, 0x7610, R7 ;  /* 0x00007610ff077816 */ /* 0x000fe40000000007 */
[C---:B------:R-:W-:Y:S02]  /*0210*/  IADD3 R19, PT, PT, R5.reuse, 0x80, RZ ;  /* 0x0000008005137810 */ /* 0x040fe40007ffe0ff */
[----:B------:R0:W5:Y:S01]  /*0220*/  @!P2 LDG.E.U16 R6, desc[UR4][R12.64] ;  /* 0x000000040c06a981 */ /* 0x000162000c1e1500 */
[----:B-1----:R-:W-:-:S03]  /*0230*/  IADD3 R11, PT, PT, R5, 0x100, RZ ;  /* 0x00000100050b7810 */ /* 0x002fc60007ffe0ff */
[----:B------:R1:W5:Y:S03]  /*0240*/  @!P3 LDG.E.U16 R7, desc[UR4][R16.64] ;  /* 0x000000041007b981 */ /* 0x000366000c1e1500 */
[----:B------:R-:W2:Y:S01]  /*0250*/  @!P0 LDC.64 R14, c[0x0][0x388] ;  /* 0x0000e200ff0e8b82 */ /* 0x000ea20000000a00 */
[----:B------:R-:W-:Y:S01]  /*0260*/  BSSY.RECONVERGENT B0, `(.L_x_1266) ;  /* 0x0000032000007945 */ /* 0x000fe20003800200 */
[----:B0-----:R-:W-:Y:S02]  /*0270*/  @!P0 LEA R13, R0, R5, 0x9 ;  /* 0x00000005000d8211 */ /* 0x001fe400078e48ff */
[----:B-1----:R-:W-:Y:S02]  /*0280*/  IADD3 R17, PT, PT, R5, 0x180, RZ ;  /* 0x0000018005117810 */ /* 0x002fe40007ffe0ff */
[----:B------:R-:W-:Y:S02]  /*0290*/  @!P0 MOV R5, R19 ;  /* 0x0000001300058202 */ /* 0x000fe40000000f00 */
[----:B------:R-:W-:-:S02]  /*02a0*/  ISETP.GE.AND P4, PT, R19, R4, PT ;  /* 0x000000041300720c */ /* 0x000fc40003f86270 */
[-C--:B------:R-:W-:Y:S02]  /*02b0*/  ISETP.GE.AND P1, PT, R11, R4.reuse, PT ;  /* 0x000000040b00720c */ /* 0x080fe40003f26270 */
[-C--:B------:R-:W-:Y:S02]  /*02c0*/  ISETP.GE.AND P2, PT, R17, R4.reuse, PT ;  /* 0x000000041100720c */ /* 0x080fe40003f46270 */
[----:B------:R-:W-:Y:S01]  /*02d0*/  ISETP.GE.AND P3, PT, R5, R4, PT ;  /* 0x000000040500720c */ /* 0x000fe20003f66270 */
[----:B--2---:R-:W-:Y:S01]  /*02e0*/  @!P0 IMAD.WIDE.U32 R2, R13, 0x2, R14 ;  /* 0x000000020d028825 */ /* 0x004fe200078e000e */
[----:B------:R-:W-:Y:S11]  /*02f0*/  @P0 BRA `(.L_x_1267) ;  /* 0x0000000000a00947 */ /* 0x000ff60003800000 */
[----:B-----5:R-:W-:Y:S02]  /*0300*/  HADD2.F32 R9, -RZ, R9.H0_H0 ;  /* 0x20000009ff097230 */ /* 0x020fe40000004100 */
[----:B------:R-:W-:-:S03]  /*0310*/  HFMA2 R15, -RZ, RZ, 1.625, 0 ;  /* 0x3e800000ff0f7431 */ /* 0x000fc600000001ff */
        /* <DEDUP_REMOVED lines=37> */
[----:B------:R-:W-:-:S07]  /*0570*/  F2FP.F16.F32.PACK_AB R9, RZ, R9 ;  /* 0x00000009ff09723e */ /* 0x000fce00000000ff */
.L_x_1267:
[----:B------:R-:W-:Y:S05]  /*0580*/  BSYNC.RECONVERGENT B0 ;  /* 0x0000000000007941 */ /* 0x000fea0003800200 */
.L_x_1266:
        /* <DEDUP_REMOVED lines=41> */
[----:B------:R-:W-:-:S07]  /*0820*/  F2FP.F16.F32.PACK_AB R8, RZ, R8 ;  /* 0x00000008ff08723e */ /* 0x000fce00000000ff */
.L_x_1269:
[----:B------:R-:W-:Y:S05]  /*0830*/  BSYNC.RECONVERGENT B0 ;  /* 0x0000000000007941 */ /* 0x000fea0003800200 */
.L_x_1268:
[----:B------:R-:W-:Y:S04]  /*0840*/  BSSY.RECONVERGENT B0, `(.L_x_1270) ;  /* 0x000002a000007945 */ /* 0x000fe80003800200 */
[----:B------:R-:W-:Y:S05]  /*0850*/  @P1 BRA `(.L_x_1271) ;  /* 0x0000000000a01947 */ /* 0x000fea0003800000 */
[----:B-----5:R-:W-:Y:S01]  /*0860*/  HADD2.F32 R7, -RZ, R7.H0_H0 ;  /* 0x20000007ff077230 */ /* 0x020fe20000004100 */
[----:B------:R-:W-:-:S04]  /*0870*/  MOV R15, 0x3e800000 ;  /* 0x3e800000000f7802 */ /* 0x000fc80000000f00 */
        /* <DEDUP_REMOVED lines=38> */
.L_x_1271:
[----:B------:R-:W-:Y:S05]  /*0ae0*/  BSYNC.RECONVERGENT B0 ;  /* 0x0000000000007941 */ /* 0x000fea0003800200 */
.L_x_1270:
        /* <DEDUP_REMOVED lines=42> */
.L_x_1273:
[----:B------:R-:W-:Y:S05]  /*0d90*/  BSYNC.RECONVERGENT B0 ;  /* 0x0000000000007941 */ /* 0x000fea0003800200 */
.L_x_1272:
        /* <DEDUP_REMOVED lines=14> */
.L_x_1275:
[----:B------:R-:W-:Y:S05]  /*0e80*/  BSYNC.RECONVERGENT B0 ;  /* 0x0000000000007941 */ /* 0x000fea0003800200 */
.L_x_1274:
[----:B------:R-:W-:-:S13]  /*0e90*/  ISETP.GE.AND P0, PT, R5, R4, PT ;  /* 0x000000040500720c */ /* 0x000fda0003f06270 */
[----:B------:R-:W-:Y:S05]  /*0ea0*/  @P0 EXIT ;  /* 0x000000000000094d */ /* 0x000fea0003800000 */
[----:B01----:R-:W0:Y:S01]  /*0eb0*/  LDC.64 R2, c[0x0][0x388] ;  /* 0x0000e200ff027b82 */ /* 0x003e220000000a00 */
[----:B------:R-:W-:-:S05]  /*0ec0*/  LEA R5, R0, R5, 0x9 ;  /* 0x0000000500057211 */ /* 0x000fca00078e48ff */
[----:B0-----:R-:W-:-:S05]  /*0ed0*/  IMAD.WIDE.U32 R2, R5, 0x2, R2 ;  /* 0x0000000205027825 */ /* 0x001fca00078e0002 */
[----:B------:R-:W-:Y:S01]  /*0ee0*/  STG.E.U16 desc[UR4][R2.64], R11 ;  /* 0x0000000b02007986 */ /* 0x000fe2000c101504 */
[----:B------:R-:W-:Y:S05]  /*0ef0*/  EXIT ;  /* 0x000000000000794d */ /* 0x000fea0003800000 */
.L_x_1276:
        /* <DEDUP_REMOVED lines=16> */
.L_x_3121:


//--------------------- .text._ZN2at6native29vectorized_elementwise_kernelILi2EZZZNS0_17atanh_kernel_cudaERNS_18TensorIteratorBaseEENKUlvE0_clEvENKUlvE1_clEvEUlN3c104HalfEE_St5arrayIPcLm2EEEEviT0_T1_ --------------------------
	.section	.text._ZN2at6native29vectorized_elementwise_kernelILi2EZZZNS0_17atanh_kernel_cudaERNS_18TensorIteratorBaseEENKUlvE0_clEvENKUlvE1_clEvEUlN3c104HalfEE_St5arrayIPcLm2EEEEviT0_T1_,"ax",@progbits
	.align	128
        .global         _ZN2at6native29vectorized_elementwise_kernelILi2EZZZNS0_17atanh_kernel_cudaERNS_18TensorIteratorBaseEENKUlvE0_clEvENKUlvE1_clEvEUlN3c104HalfEE_St5arrayIPcLm2EEEEviT0_T1_
        .type           _ZN2at6native29vectorized_elementwise_kernelILi2EZZZNS0_17atanh_kernel_cudaERNS_18TensorIteratorBaseEENKUlvE0_clEvENKUlvE1_clEvEUlN3c104HalfEE_St5arrayIPcLm2EEEEviT0_T1_,@function
        .size           _ZN2at6native29vectorized_elementwise_kernelILi2EZZZNS0_17atanh_kernel_cudaERNS_18TensorIteratorBaseEENKUlvE0_clEvENKUlvE1_clEvEUlN3c104HalfEE_St5arrayIPcLm2EEEEviT0_T1_,(.L_x_3122 - _ZN2at6native29vectorized_elementwise_kernelILi2EZZZNS0_17atanh_kernel_cudaERNS_18TensorIteratorBaseEENKUlvE0_clEvENKUlvE1_clEvEUlN3c104HalfEE_St5arrayIPcLm2EEEEviT0_T1_)
        .other          _ZN2at6native29vectorized_elementwise_kernelILi2EZZZNS0_17atanh_kernel_cudaERNS_18TensorIteratorBaseEENKUlvE0_clEvENKUlvE1_clEvEUlN3c104HalfEE_St5arrayIPcLm2EEEEviT0_T1_,@"STO_CUDA_ENTRY STV_DEFAULT"
_ZN2at6native29vectorized_elementwise_kernelILi2EZZZNS0_17atanh_kernel_cudaERNS_18TensorIteratorBaseEENKUlvE0_clEvENKUlvE1_clEvEUlN3c104HalfEE_St5arrayIPcLm2EEEEviT0_T1_:
.text._ZN2at6native29vectorized_elementwise_kernelILi2EZZZNS0_17atanh_kernel_cudaERNS_18TensorIteratorBaseEENKUlvE0_clEvENKUlvE1_clEvEUlN3c104HalfEE_St5arrayIPcLm2EEEEviT0_T1_:
        /* <DEDUP_REMOVED lines=77> */
[----:B-----5:R-:W-:Y:S02]  /*04d0*/  HADD2.F32 R6, -RZ, R23.H0_H0 ;  /* 0x20000017ff067230 */ /* 0x020fe40000004100 */
[----:B------:R-:W-:Y:S01]  /*04e0*/  HFMA2 R20, -RZ, RZ, 1.625, 0 ;  /* 0x3e800000ff147431 */ /* 0x000fe200000001ff */
[----:B------:R-:W-:Y:S02]  /*04f0*/  MOV R21, 0x3d39bf78 ;  /* 0x3d39bf7800157802 */ /* 0x000fe40000000f00 */
        /* <DEDUP_REMOVED lines=37> */
.L_x_1279:
[----:B------:R-:W-:Y:S05]  /*0750*/  BSYNC.RECONVERGENT B0 ;  /* 0x0000000000007941 */ /* 0x000fea0003800200 */
.L_x_1278:
[-C--:B------:R-:W-:Y:S01]  /*0760*/  ISETP.GE.U32.AND P4, PT, R7, R2.reuse, PT ;  /* 0x000000020700720c */ /* 0x080fe20003f86070 */
[----:B------:R-:W-:Y:S01]  /*0770*/  BSSY.RECONVERGENT B0, `(.L_x_1280) ;  /* 0x000002c000007945 */ /* 0x000fe20003800200 */
[----:B------:R-:W-:Y:S02]  /*0780*/  ISETP.GE.U32.AND P3, PT, R11, R2, PT ;  /* 0x000000020b00720c */ /* 0x000fe40003f66070 */
[----:B------:R-:W-:-:S09]  /*0790*/  IADD3 R11, PT, PT, R3, 0x300, RZ ;  /* 0x00000300030b7810 */ /* 0x000fd20007ffe0ff */
[----:B------:R-:W-:Y:S05]  /*07a0*/  @P4 BRA `(.L_x_1281) ;  /* 0x0000000000a04947 */ /* 0x000fea0003800000 */
[----:B-----5:R-:W-:Y:S01]  /*07b0*/  HADD2.F32 R9, -RZ, R9.H0_H0 ;  /* 0x20000009ff097230 */ /* 0x020fe20000004100 */
[----:B------:R-:W-:Y:S01]  /*07c0*/  MOV R20, 0x3e800000 ;  /* 0x3e80000000147802 */ /* 0x000fe20000000f00 */
[----:B------:R-:W-:-:S03]  /*07d0*/  HFMA2 R21, -RZ, RZ, 1.3056640625, -1.8671875 ;  /* 0x3d39bf78ff157431 */ /* 0x000fc600000001ff */
        /* <DEDUP_REMOVED lines=37> */
.L_x_1281:
[----:B------:R-:W-:Y:S05]  /*0a30*/  BSYNC.RECONVERGENT B0 ;  /* 0x0000000000007941 */ /* 0x000fea0003800200 */
.L_x_1280:
[----:B------:R-:W-:Y:S01]  /*0a40*/  BSSY.RECONVERGENT B0, `(.L_x_1282) ;  /* 0x000002c000007945 */ /* 0x000fe20003800200 */
[----:B------:R-:W-:Y:S02]  /*0a50*/  ISETP.GE.U32.AND P4, PT, R11, R2, PT ;  /* 0x000000020b00720c */ /* 0x000fe40003f86070 */
[----:B------:R-:W-:Y:S01]  /*0a60*/  IADD3 R11, PT, PT, R3, 0x380, RZ ;  /* 0x00000380030b7810 */ /* 0x000fe20007ffe0ff */
[----:B------:R-:W-:Y:S10]  /*0a70*/  @P5 BRA `(.L_x_1283) ;  /* 0x0000000000a05947 */ /* 0x000ff40003800000 */
        /* <DEDUP_REMOVED lines=40> */
.L_x_1283:
[----:B------:R-:W-:Y:S05]  /*0d00*/  BSYNC.RECONVERGENT B0 ;  /* 0x0000000000007941 */ /* 0x000fea0003800200 */
.L_x_1282:
[----:B------:R-:W-:Y:S01]  /*0d10*/  ISETP.GE.U32.AND P5, PT, R11, R2, PT ;  /* 0x000000020b00720c */ /* 0x000fe20003fa6070 */
[----:B------:R-:W-:Y:S01]  /*0d20*/  BSSY.RECONVERGENT B0, `(.L_x_1284) ;  /* 0x000002c000007945 */ /* 0x000fe20003800200 */
[----:B------:R-:W-:-:S05]  /*0d30*/  @!P0 IADD3 R11, PT, PT, R0, R3, RZ ;  /* 0x00000003000b8210 */ /* 0x000fca0007ffe0ff */
[----:B0-----:R-:W-:Y:S01]  /*0d40*/  @!P0 IMAD.WIDE.U32 R4, R11, 0x2, R4 ;  /* 0x000000020b048825 */ /* 0x001fe200078e0004 */
[----:B------:R-:W-:Y:S06]  /*0d50*/  @P1 BRA `(.L_x_1285) ;  /* 0x0000000000a01947 */ /* 0x000fec0003800000 */
[----:B-----5:R-:W-:Y:S01]  /*0d60*/  HADD2.F32 R22, -RZ, R22.H0_H0 ;  /* 0x20000016ff167230 */ /* 0x020fe20000004100 */
[----:B------:R-:W-:-:S04]  /*0d70*/  MOV R15, 0x3e800000 ;  /* 0x3e800000000f7802 */ /* 0x000fc80000000f00 */
[C---:B------:R-:W-:Y:S01]  /*0d80*/  FADD.FTZ R10, |R22|.reuse, -RZ ;  /* 0x800000ff160a7221 */ /* 0x040fe20000010200 */
[----:B------:R-:W-:-:S03]  /*0d90*/  FSETP.GT.FTZ.AND P1, PT, |R22|, 8.50705917302346158658e+37, PT ;  /* 0x7e8000001600780b */ /* 0x000fc60003f34200 */
        /* <DEDUP_REMOVED lines=36> */
.L_x_1285:
[----:B------:R-:W-:Y:S05]  /*0fe0*/  BSYNC.RECONVERGENT B0 ;  /* 0x0000000000007941 */ /* 0x000fea0003800200 */
.L_x_1284:
        /* <DEDUP_REMOVED lines=42> */
.L_x_1287:
[----:B------:R-:W-:Y:S05]  /*1290*/  BSYNC.RECONVERGENT B0 ;  /* 0x0000000000007941 */ /* 0x000fea0003800200 */
.L_x_1286:
        /* <DEDUP_REMOVED lines=42> */
.L_x_1289:
[----:B------:R-:W-:Y:S05]  /*1540*/  BSYNC.RECONVERGENT B0 ;  /* 0x0000000000007941 */ /* 0x000fea0003800200 */
.L_x_1288:
        /* <DEDUP_REMOVED lines=42> */
.L_x_1291:
[----:B------:R-:W-:Y:S05]  /*17f0*/  BSYNC.RECONVERGENT B0 ;  /* 0x0000000000007941 */ /* 0x000fea0003800200 */
.L_x_1290:
        /* <DEDUP_REMOVED lines=42> */
.L_x_1293:
[----:B------:R-:W-:Y:S05]  /*1aa0*/  BSYNC.RECONVERGENT B0 ;  /* 0x0000000000007941 */ /* 0x000fea0003800200 */
.L_x_1292:
        /* <DEDUP_REMOVED lines=18> */
.L_x_1296:
[----:B------:R-:W-:-:S13]  /*1bd0*/  ISETP.GE.U32.AND P0, PT, R3, R2, PT ;  /* 0x000000020300720c */ /* 0x000fda0003f06070 */
[----:B------:R-:W-:Y:S05]  /*1be0*/  @P0 BRA `(.L_x_1298) ;  /* 0x0000000000300947 */ /* 0x000fea0003800000 */
[----:B0-----:R-:W0:Y:S01]  /*1bf0*/  LDC.64 R4, c[0x0][0x388] ;  /* 0x0000e200ff047b82 */ /* 0x001e220000000a00 */
[----:B------:R-:W-:Y:S02]  /*1c00*/  IADD3 R7, PT, PT, R0, R3, RZ ;  /* 0x0000000300077210 */ /* 0x000fe40007ffe0ff */
[----:B------:R-:W-:-:S03]  /*1c10*/  IADD3 R3, PT, PT, R3, 0x80, RZ ;  /* 0x0000008003037810 */ /* 0x000fc60007ffe0ff */
[----:B0-----:R-:W-:-:S05]  /*1c20*/  IMAD.WIDE.U32 R4, R7, 0x2, R4 ;  /* 0x0000000207047825 */ /* 0x001fca00078e0004 */
[----:B------:R1:W-:Y:S02]  /*1c30*/  STG.E.U16 desc[UR4][R4.64], R10 ;  /* 0x0000000a04007986 */ /* 0x0003e4000c101504 */
.L_x_1297:
[----:B------:R-:W-:-:S13]  /*1c40*/  ISETP.GE.U32.AND P0, PT, R3, R2, PT ;  /* 0x000000020300720c */ /* 0x000fda0003f06070 */
[----:B------:R-:W-:Y:S05]  /*1c50*/  @P0 BRA `(.L_x_1299) ;  /* 0x0000000000340947 */ /* 0x000fea0003800000 */
[----:B01----:R-:W0:Y:S01]  /*1c60*/  LDC.64 R4, c[0x0][0x388] ;  /* 0x0000e200ff047b82 */ /* 0x003e220000000a00 */
[----:B------:R-:W-:Y:S02]  /*1c70*/  IADD3 R7, PT, PT, R0, R3, RZ ;  /* 0x0000000300077210 */ /* 0x000fe40007ffe0ff */
[----:B------:R-:W-:-:S03]  /*1c80*/  IADD3 R3, PT, PT, R3, 0x80, RZ ;  /* 0x0000008003037810 */ /* 0x000fc60007ffe0ff */
[----:B0-----:R-:W-:-:S05]  /*1c90*/  IMAD.WIDE.U32 R4, R7, 0x2, R4 ;  /* 0x0000000207047825 */ /* 0x001fca00078e0004 */
[----:B------:R1:W-:Y:S02]  /*1ca0*/  STG.E.U16 desc[UR4][R4.64], R11 ;  /* 0x0000000b04007986 */ /* 0x0003e4000c101504 */
.L_x_1298:
        /* <DEDUP_REMOVED lines=8> */
.L_x_1299:
[----:B------:R-:W-:Y:S05]  /*1d30*/  BSYNC.RELIABLE B1 ;  /* 0x0000000000017941 */ /* 0x000fea0003800100 */
.L_x_1295:
[----:B------:R-:W-:-:S13]  /*1d40*/  ISETP.GE.U32.AND P0, PT, R3, R2, PT ;  /* 0x000000020300720c */ /* 0x000fda0003f06070 */
[----:B012---:R-:W0:Y:S01]  /*1d50*/  @!P0 LDC.64 R4, c[0x0][0x388] ;  /* 0x0000e200ff048b82 */ /* 0x007e220000000a00 */
[----:B------:R-:W-:Y:S02]  /*1d60*/  @!P0 IADD3 R7, PT, PT, R0, R3, RZ ;  /* 0x0000000300078210 */ /* 0x000fe40007ffe0ff */
[----:B------:R-:W-:-:S03]  /*1d70*/  @!P0 IADD3 R3, PT, PT, R3, 0x80, RZ ;  /* 0x0000008003038810 */ /* 0x000fc60007ffe0ff */
[----:B0-----:R-:W-:-:S05]  /*1d80*/  @!P0 IMAD.WIDE.U32 R4, R7, 0x2, R4 ;  /* 0x0000000207048825 */ /* 0x001fca00078e0004 */
[----:B------:R2:W-:Y:S02]  /*1d90*/  @!P0 STG.E.U16 desc[UR4][R4.64], R13 ;  /* 0x0000000d04008986 */ /* 0x0005e4000c101504 */
.L_x_1300:
[----:B------:R-:W-:Y:S05]  /*1da0*/  BSYNC.RECONVERGENT B0 ;  /* 0x0000000000007941 */ /* 0x000fea0003800200 */
.L_x_1294:
        /* <DEDUP_REMOVED lines=8> */
.L_x_1277:
        /* <DEDUP_REMOVED lines=8> */
[----:B--2---:R-:W-:-:S02]  /*1eb0*/  HADD2.F32 R9, -RZ, R13.H0_H0 ;  /* 0x2000000dff097230 */ /* 0x004fc40000004100 */
[----:B------:R-:W-:-:S03]  /*1ec0*/  HADD2.F32 R13, -RZ, R13.H1_H1 ;  /* 0x3000000dff0d7230 */ /* 0x000fc60000004100 */
[C---:B------:R-:W-:Y:S01]  /*1ed0*/  FADD.FTZ R3, |R9|.reuse, -RZ ;  /* 0x800000ff09037221 */ /* 0x040fe20000010200 */
[----:B------:R-:W-:Y:S01]  /*1ee0*/  FSETP.GT.FTZ.AND P0, PT, |R9|, 8.50705917302346158658e+37, PT ;  /* 0x7e8000000900780b */ /* 0x000fe20003f14200 */
[C---:B------:R-:W-:Y:S01]  /*1ef0*/  FADD.FTZ R4, |R13|.reuse, -RZ ;  /* 0x800000ff0d047221 */ /* 0x040fe20000010200 */
[----:B------:R-:W-:Y:S01]  /*1f00*/  FSETP.GT.FTZ.AND P1, PT, |R13|, 8.50705917302346158658e+37, PT ;  /* 0x7e8000000d00780b */ /* 0x000fe20003f34200 */
[----:B------:R-:W-:Y:S02]  /*1f10*/  FADD.FTZ R3, -R3, 1 ;  /* 0x3f80000003037421 */ /* 0x000fe40000010100 */
[----:B------:R-:W-:-:S04]  /*1f20*/  FADD.FTZ R8, -R4, 1 ;  /* 0x3f80000004087421 */ /* 0x000fc80000010100 */
[----:B------:R-:W1:Y:S08]  /*1f30*/  MUFU.RCP R3, R3 ;  /* 0x0000000300037308 */ /* 0x000e700000001000 */
[----:B------:R-:W2:Y:S01]  /*1f40*/  MUFU.RCP R8, R8 ;  /* 0x0000000800087308 */ /* 0x000ea20000001000 */
[----:B-1----:R-:W-:-:S04]  /*1f50*/  FADD.FTZ R4, R3, R3 ;  /* 0x0000000303047221 */ /* 0x002fc80000010000 */
[----:B------:R-:W-:Y:S01]  /*1f60*/  FMUL.FTZ R4, |R9|, R4 ;  /* 0x0000000409047220 */ /* 0x000fe20000410200 */
[----:B--2---:R-:W-:-:S04]  /*1f70*/  FADD.FTZ R10, R8, R8 ;  /* 0x00000008080a7221 */ /* 0x004fc80000010000 */
[----:B------:R-:W-:Y:S02]  /*1f80*/  FSEL R4, R4, -2, !P0 ;  /* 0xc000000004047808 */ /* 0x000fe40004000000 */
[----:B------:R-:W-:Y:S01]  /*1f90*/  MOV R8, 0x3d39bf78 ;  /* 0x3d39bf7800087802 */ /* 0x000fe20000000f00 */
[----:B------:R-:W-:Y:S01]  /*1fa0*/  FMUL.FTZ R10, |R13|, R10 ;  /* 0x0000000a0d0a7220 */ /* 0x000fe20000410200 */
[C---:B------:R-:W-:Y:S01]  /*1fb0*/  ISETP.GE.U32.AND P2, PT, R4.reuse, 0x7f800000, PT ;  /* 0x7f8000000400780c */ /* 0x040fe20003f46070 */
[----:B------:R-:W-:-:S03]  /*1fc0*/  FADD.FTZ.RZ R3, R4, 1 ;  /* 0x3f80000004037421 */ /* 0x000fc6000001c000 */
[----:B------:R-:W-:Y:S02]  /*1fd0*/  FSEL R10, R10, -2, !P1 ;  /* 0xc00000000a0a7808 */ /* 0x000fe40004800000 */
[----:B------:R-:W-:Y:S02]  /*1fe0*/  IADD3 R3, PT, PT, R3, -0x3f400000, RZ ;  /* 0xc0c0000003037810 */ /* 0x000fe40007ffe0ff */
[----:B------:R-:W-:Y:S01]  /*1ff0*/  ISETP.GT.AND P3, PT, R4, -0x40800000, P2 ;  /* 0xbf8000000400780c */ /* 0x000fe20001764270 */
[----:B0-----:R-:W-:Y:S01]  /*2000*/  FADD.FTZ.RZ R6, R10, 1 ;  /* 0x3f8000000a067421 */ /* 0x001fe2000001c000 */
[----:B------:R-:W-:-:S04]  /*2010*/  LOP3.LUT R17, R3, 0xff800000, RZ, 0xc0, !PT ;  /* 0xff80000003117812 */ /* 0x000fc800078ec0ff */
[----:B------:R-:W-:Y:S02]  /*2020*/  IADD3 R6, PT, PT, R6, -0x3f400000, RZ ;  /* 0xc0c0000006067810 */ /* 0x000fe40007ffe0ff */
[----:B------:R-:W-:Y:S02]  /*2030*/  IADD3 R7, PT, PT, -R17, 0x40800000, RZ ;  /* 0x4080000011077810 */ /* 0x000fe40007ffe1ff */
[----:B------:R-:W-:Y:S01]  /*2040*/  LOP3.LUT R3, R6, 0xff800000, RZ, 0xc0, !PT ;  /* 0xff80000006037812 */ /* 0x000fe200078ec0ff */
[----:B------:R-:W-:Y:S01]  /*2050*/  HFMA2 R6, -RZ, RZ, 1.625, 0 ;  /* 0x3e800000ff067431 */ /* 0x000fe200000001ff */
[----:B------:R-:W-:Y:S02]  /*2060*/  IADD3 R19, PT, PT, R4, -R17, RZ ;  /* 0x8000001104137210 */ /* 0x000fe40007ffe0ff */
[----:B------:R-:W-:Y:S02]  /*2070*/  IADD3 R23, PT, PT, -R3, 0x40800000, RZ ;  /* 0x4080000003177810 */ /* 0x000fe40007ffe1ff */
[----:B------:R-:W-:-:S02]  /*2080*/  IADD3 R21, PT, PT, R10, -R3, RZ ;  /* 0x800000030a157210 */ /* 0x000fc40007ffe0ff */
[----:B------:R-:W-:Y:S01]  /*2090*/  I2FP.F32.S32 R17, R17 ;  /* 0x0000001100117245 */ /* 0x000fe20000201400 */
[-C--:B------:R-:W-:Y:S01]  /*20a0*/  FFMA.FTZ R14, R23, R6.reuse, -1 ;  /* 0xbf800000170e7423 */ /* 0x080fe20000010006 */
[----:B------:R-:W-:Y:S01]  /*20b0*/  FFMA.FTZ R12, R7, R6, -1 ;  /* 0xbf800000070c7423 */ /* 0x000fe20000010006 */
[--C-:B---3--:R-:W-:Y:S02]  /*20c0*/  HADD2.F32 R7, -RZ, R5.reuse.H0_H0 ;  /* 0x20000005ff077230 */ /* 0x108fe40000004100 */
[----:B------:R-:W-:Y:S01]  /*20d0*/  FADD.FTZ R21, R21, R14 ;  /* 0x0000000e15157221 */ /* 0x000fe20000010000 */
[----:B------:R-:W-:Y:S01]  /*20e0*/  FADD.FTZ R19, R19, R12 ;  /* 0x0000000c13137221 */ /* 0x000fe20000010000 */
[----:B------:R-:W-:Y:S02]  /*20f0*/  HADD2.F32 R5, -RZ, R5.H1_H1 ;  /* 0x30000005ff057230 */ /* 0x000fe40000004100 */
[----:B------:R-:W-:Y:S01]  /*2100*/  FADD.FTZ R18, |R7|, -RZ ;  /* 0x800000ff07127221 */ /* 0x000fe20000010200 */
[-C--:B------:R-:W-:Y:S01]  /*2110*/  FFMA.FTZ R14, R21, -R8.reuse, 0.10546888411045074463 ;  /* 0x3dd80012150e7423 */ /* 0x080fe20000010808 */
[----:B------:R-:W-:Y:S01]  /*2120*/  FFMA.FTZ R12, R19, -R8, 0.10546888411045074463 ;  /* 0x3dd80012130c7423 */ /* 0x000fe20000010808 */
[----:B------:R-:W-:Y:S01]  /*2130*/  FSETP.GT.FTZ.AND P0, PT, |R7|, 8.50705917302346158658e+37, PT ;  /* 0x7e8000000700780b */ /* 0x000fe20003f14200 */
[----:B------:R-:W-:Y:S01]  /*2140*/  FADD.FTZ R20, |R5|, -RZ ;  /* 0x800000ff05147221 */ /* 0x000fe20000010200 */
[----:B------:R-:W-:Y:S01]  /*2150*/  FFMA.FTZ R14, R21, R14, -0.13229703903198242188 ;  /* 0xbe0778e0150e7423 */ /* 0x000fe2000001000e */
[----:B------:R-:W-:Y:S01]  /*2160*/  FFMA.FTZ R12, R19, R12, -0.13229703903198242188 ;  /* 0xbe0778e0130c7423 */ /* 0x000fe2000001000c */
[----:B------:R-:W-:Y:S01]  /*2170*/  FADD.FTZ R18, -R18, 1 ;  /* 0x3f80000012127421 */ /* 0x000fe20000010100 */
[----:B------:R-:W-:Y:S01]  /*2180*/  FADD.FTZ R20, -R20, 1 ;  /* 0x3f80000014147421 */ /* 0x000fe20000010100 */
[----:B------:R-:W-:Y:S01]  /*2190*/  FFMA.FTZ R16, R21, R14, 0.14491446316242218018 ;  /* 0x3e14647515107423 */ /* 0x000fe2000001000e */
[----:B------:R-:W-:Y:S01]  /*21a0*/  FFMA.FTZ R12, R19, R12, 0.14491446316242218018 ;  /* 0x3e146475130c7423 */ /* 0x000fe2000001000c */
[----:B------:R-:W-:-:S02]  /*21b0*/  FSETP.GT.FTZ.AND P1, PT, |R5|, 8.50705917302346158658e+37, PT ;  /* 0x7e8000000500780b */ /* 0x000fc40003f34200 */
[----:B------:R-:W-:Y:S01]  /*21c0*/  FFMA.FTZ R16, R21, R16, -0.16641564667224884033 ;  /* 0xbe2a68dd15107423 */ /* 0x000fe20000010010 */
[----:B------:R-:W-:Y:S01]  /*21d0*/  FFMA.FTZ R14, R19, R12, -0.16641564667224884033 ;  /* 0xbe2a68dd130e7423 */ /* 0x000fe2000001000c */
[----:B------:R-:W0:Y:S02]  /*21e0*/  MUFU.RCP R20, R20 ;  /* 0x0000001400147308 */ /* 0x000e240000001000 */
[----:B------:R-:W-:Y:S01]  /*21f0*/  FFMA.FTZ R16, R21, R16, 0.19988867640495300293 ;  /* 0x3e4caf9e15107423 */ /* 0x000fe20000010010 */
[----:B------:R-:W-:-:S03]  /*2200*/  FFMA.FTZ R14, R19, R14, 0.19988867640495300293 ;  /* 0x3e4caf9e130e7423 */ /* 0x000fc6000001000e */
[----:B------:R-:W-:Y:S01]  /*2210*/  FFMA.FTZ R16, R21, R16, -0.25000196695327758789 ;  /* 0xbe80004215107423 */ /* 0x000fe20000010010 */
[----:B------:R-:W-:Y:S01]  /*2220*/  FFMA.FTZ R14, R19, R14, -0.25000196695327758789 ;  /* 0xbe800042130e7423 */ /* 0x000fe2000001000e */
[----:B------:R1:W2:Y:S02]  /*2230*/  MUFU.RCP R12, R18 ;  /* 0x00000012000c7308 */ /* 0x0002a40000001000 */
[----:B------:R-:W-:Y:S01]  /*2240*/  FFMA.FTZ R16, R21, R16, 0.33333510160446166992 ;  /* 0x3eaaaae615107423 */ /* 0x000fe20000010010 */
[----:B------:R-:W-:-:S03]  /*2250*/  FFMA.FTZ R14, R19, R14, 0.33333510160446166992 ;  /* 0x3eaaaae6130e7423 */ /* 0x000fc6000001000e */
[----:B------:R-:W-:Y:S01]  /*2260*/  FFMA.FTZ R16, R21, R16, -0.5 ;  /* 0xbf00000015107423 */ /* 0x000fe20000010010 */
[----:B------:R-:W-:Y:S01]  /*2270*/  FFMA.FTZ R14, R19, R14, -0.5 ;  /* 0xbf000000130e7423 */ /* 0x000fe2000001000e */
[----:B0-----:R-:W-:Y:S02]  /*2280*/  FADD.FTZ R20, R20, R20 ;  /* 0x0000001414147221 */ /* 0x001fe40000010000 */
[----:B-1----:R-:W-:Y:S01]  /*2290*/  FMUL.FTZ R18, R21, R16 ;  /* 0x0000001015127220 */ /* 0x002fe20000410000 */
[----:B------:R-:W-:Y:S01]  /*22a0*/  FMUL.FTZ R14, R19, R14 ;  /* 0x0000000e130e7220 */ /* 0x000fe20000410000 */
[----:B------:R-:W-:Y:S02]  /*22b0*/  FMUL.FTZ R20, |R5|, R20 ;  /* 0x0000001405147220 */ /* 0x000fe40000410200 */
[----:B------:R-:W-:Y:S01]  /*22c0*/  FFMA.FTZ R21, R21, R18, R21 ;  /* 0x0000001215157223 */ /* 0x000fe20000010015 */
[----:B------:R-:W-:Y:S01]  /*22d0*/  FFMA.FTZ R16, R19, R14, R19 ;  /* 0x0000000e13107223 */ /* 0x000fe20000010013 */
[----:B--2---:R-:W-:-:S04]  /*22e0*/  FADD.FTZ R12, R12, R12 ;  /* 0x0000000c0c0c7221 */ /* 0x004fc80000010000 */
[----:B------:R-:W-:Y:S01]  /*22f0*/  FMUL.FTZ R18, |R7|, R12 ;  /* 0x0000000c07127220 */ /* 0x000fe20000410200 */
[----:B------:R-:W-:Y:S01]  /*2300*/  I2FP.F32.S32 R12, R3 ;  /* 0x00000003000c7245 */ /* 0x000fe20000201400 */
[----:B------:R-:W-:Y:S01]  /*2310*/  FMUL.FTZ R3, R17, 1.1920928955078125e-07 ;  /* 0x3400000011037820 */ /* 0x000fe20000410000 */
[----:B------:R-:W-:Y:S02]  /*2320*/  FSEL R17, R20, -2, !P1 ;  /* 0xc000000014117808 */ /* 0x000fe40004800000 */
[----:B------:R-:W-:Y:S01]  /*2330*/  FSEL R18, R18, -2, !P0 ;  /* 0xc000000012127808 */ /* 0x000fe20004000000 */
[----:B------:R-:W-:Y:S01]  /*2340*/  FMUL.FTZ R12, R12, 1.1920928955078125e-07 ;  /* 0x340000000c0c7820 */ /* 0x000fe20000410000 */
[----:B------:R-:W-:Y:S01]  /*2350*/  FFMA.FTZ R16, R3, 0.69314718246459960938, R16 ;  /* 0x3f31721803107823 */ /* 0x000fe20000010010 */
[----:B------:R-:W-:Y:S01]  /*2360*/  FADD.FTZ.RZ R19, R17, 1 ;  /* 0x3f80000011137421 */ /* 0x000fe2000001c000 */
[--C-:B----4-:R-:W-:Y:S02]  /*2370*/  HADD2.F32 R3, -RZ, R11.reuse.H0_H0 ;  /* 0x2000000bff037230 */ /* 0x110fe40000004100 */
[----:B------:R-:W-:Y:S01]  /*2380*/  FFMA.FTZ R12, R12, 0.69314718246459960938, R21 ;  /* 0x3f3172180c0c7823 */ /* 0x000fe20000010015 */
[----:B------:R-:W-:Y:S01]  /*2390*/  FADD.FTZ.RZ R14, R18, 1 ;  /* 0x3f800000120e7421 */ /* 0x000fe2000001c000 */
[----:B------:R-:W-:Y:S01]  /*23a0*/  @P2 MOV R21, 0x7f800000 ;  /* 0x7f80000000152802 */ /* 0x000fe20000000f00 */
[----:B------:R-:W-:Y:S01]  /*23b0*/  HADD2.F32 R11, -RZ, R11.H1_H1 ;  /* 0x3000000bff0b7230 */ /* 0x000fe20000004100 */
[----:B------:R-:W-:-:S02]  /*23c0*/  @P2 FSETP.NEU.FTZ.AND P0, PT, R4, RZ, PT ;  /* 0x000000ff0400220b */ /* 0x000fc40003f1d000 */
[----:B------:R-:W-:Y:S01]  /*23d0*/  IADD3 R14, PT, PT, R14, -0x3f400000, RZ ;  /* 0xc0c000000e0e7810 */ /* 0x000fe20007ffe0ff */
[----:B------:R-:W-:Y:S01]  /*23e0*/  @P3 FFMA.FTZ R16, R4, R21, +INF ;  /* 0x7f80000004103423 */ /* 0x000fe20000010015 */
[----:B------:R-:W-:Y:S01]  /*23f0*/  IADD3 R19, PT, PT, R19, -0x3f400000, RZ ;  /* 0xc0c0000013137810 */ /* 0x000fe20007ffe0ff */
[----:B------:R-:W-:Y:S01]  /*2400*/  FADD.FTZ R4, |R3|, -RZ ;  /* 0x800000ff03047221 */ /* 0x000fe20000010200 */
[----:B------:R-:W-:Y:S02]  /*2410*/  LOP3.LUT R21, R14, 0xff800000, RZ, 0xc0, !PT ;  /* 0xff8000000e157812 */ /* 0x000fe400078ec0ff */
[----:B------:R-:W-:Y:S01]  /*2420*/  LOP3.LUT R14, R19, 0xff800000, RZ, 0xc0, !PT ;  /* 0xff800000130e7812 */ /* 0x000fe200078ec0ff */
[----:B------:R-:W-:Y:S01]  /*2430*/  FADD.FTZ R19, -R4, 1 ;  /* 0x3f80000004137421 */ /* 0x000fe20000010100 */
[----:B------:R-:W-:Y:S01]  /*2440*/  IADD3 R23, PT, PT, -R21, 0x40800000, RZ ;  /* 0x4080000015177810 */ /* 0x000fe20007ffe1ff */
[----:B------:R-:W-:Y:S01]  /*2450*/  HFMA2 R4, -RZ, RZ, 1.75, 0 ;  /* 0x3f000000ff047431 */ /* 0x000fe200000001ff */
[----:B------:R-:W-:-:S02]  /*2460*/  ISETP.GE.U32.AND P1, PT, R10, 0x7f800000, PT ;  /* 0x7f8000000a00780c */ /* 0x000fc40003f26070 */
[----:B------:R-:W-:Y:S01]  /*2470*/  IADD3 R27, PT, PT, -R14, 0x40800000, RZ ;  /* 0x408000000e1b7810 */ /* 0x000fe20007ffe1ff */
[----:B------:R-:W0:Y:S01]  /*2480*/  MUFU.RCP R19, R19 ;  /* 0x0000001300137308 */ /* 0x000e220000001000 */
[----:B------:R-:W-:Y:S01]  /*2490*/  IADD3 R25, PT, PT, R18, -R21, RZ ;  /* 0x8000001512197210 */ /* 0x000fe20007ffe0ff */
[-C--:B------:R-:W-:Y:S01]  /*24a0*/  FFMA.FTZ R20, R23, R6.reuse, -1 ;  /* 0xbf80000017147423 */ /* 0x080fe20000010006 */
[----:B------:R-:W-:Y:S01]  /*24b0*/  ISETP.GT.AND P3, PT, R10, -0x40800000, P1 ;  /* 0xbf8000000a00780c */ /* 0x000fe20000f64270 */
[----:B------:R-:W-:Y:S01]  /*24c0*/  FFMA.FTZ R22, R27, R6, -1 ;  /* 0xbf8000001b167423 */ /* 0x000fe20000010006 */
[----:B------:R-:W-:Y:S01]  /*24d0*/  IADD3 R23, PT, PT, R17, -R14, RZ ;  /* 0x8000000e11177210 */ /* 0x000fe20007ffe0ff */
[----:B------:R-:W-:Y:S01]  /*24e0*/  FADD.FTZ R25, R25, R20 ;  /* 0x0000001419197221 */ /* 0x000fe20000010000 */
[----:B------:R-:W-:Y:S02]  /*24f0*/  @P2 FSEL R16, R16, -RZ, P0 ;  /* 0x800000ff10102208 */ /* 0x000fe40000000000 */
[----:B------:R-:W-:Y:S01]  /*2500*/  LOP3.LUT R9, R4, 0x80000000, R9, 0xb8, !PT ;  /* 0x8000000004097812 */ /* 0x000fe200078eb809 */
[----:B------:R-:W-:Y:S01]  /*2510*/  FADD.FTZ R23, R23, R22 ;  /* 0x0000001617177221 */ /* 0x000fe20000010000 */
[----:B------:R-:W-:Y:S01]  /*2520*/  @P1 MOV R27, 0x7f800000 ;  /* 0x7f800000001b1802 */ /* 0x000fe20000000f00 */
[-C--:B------:R-:W-:Y:S01]  /*2530*/  FFMA.FTZ R20, R25, -R8.reuse, 0.10546888411045074463 ;  /* 0x3dd8001219147423 */ /* 0x080fe20000010808 */
[C---:B------:R-:W-:Y:S01]  /*2540*/  @P1 FSETP.NEU.FTZ.AND P2, PT, R10.reuse, RZ, PT ;  /* 0x000000ff0a00120b */ /* 0x040fe20003f5d000 */
[----:B------:R-:W-:Y:S01]  /*2550*/  FFMA.FTZ R22, R23, -R8, 0.10546888411045074463 ;  /* 0x3dd8001217167423 */ /* 0x000fe20000010808 */
[----:B------:R-:W-:Y:S01]  /*2560*/  FSETP.GT.FTZ.AND P0, PT, |R3|, 8.50705917302346158658e+37, PT ;  /* 0x7e8000000300780b */ /* 0x000fe20003f14200 */
[----:B------:R-:W-:Y:S01]  /*2570*/  FFMA.FTZ R20, R25, R20, -0.13229703903198242188 ;  /* 0xbe0778e019147423 */ /* 0x000fe20000010014 */
[----:B------:R-:W-:Y:S01]  /*2580*/  @P3 FFMA.FTZ R12, R10, R27, +INF ;  /* 0x7f8000000a0c3423 */ /* 0x000fe2000001001b */
[----:B------:R-:W-:Y:S01]  /*2590*/  FFMA.FTZ R22, R23, R22, -0.13229703903198242188 ;  /* 0xbe0778e017167423 */ /* 0x000fe20000010016 */
[----:B0-----:R-:W-:Y:S01]  /*25a0*/  FADD.FTZ R10, R19, R19 ;  /* 0x00000013130a7221 */ /* 0x001fe20000010000 */
[----:B------:R-:W-:Y:S01]  /*25b0*/  FFMA.FTZ R20, R25, R20, 0.14491446316242218018 ;  /* 0x3e14647519147423 */ /* 0x000fe20000010014 */
[----:B------:R-:W-:Y:S01]  /*25c0*/  FMUL.FTZ R9, R9, R16 ;  /* 0x0000001009097220 */ /* 0x000fe20000410000 */
[----:B------:R-:W-:Y:S01]  /*25d0*/  FFMA.FTZ R22, R23, R22, 0.14491446316242218018 ;  /* 0x3e14647517167423 */ /* 0x000fe20000010016 */
[----:B------:R-:W-:Y:S01]  /*25e0*/  FMUL.FTZ R10, |R3|, R10 ;  /* 0x0000000a030a7220 */ /* 0x000fe20000410200 */
[----:B------:R-:W-:Y:S01]  /*25f0*/  FFMA.FTZ R20, R25, R20, -0.16641564667224884033 ;  /* 0xbe2a68dd19147423 */ /* 0x000fe20000010014 */
[----:B------:R-:W-:Y:S01]  /*2600*/  FADD.FTZ R19, |R11|, -RZ ;  /* 0x800000ff0b137221 */ /* 0x000fe20000010200 */
[----:B------:R-:W-:Y:S01]  /*2610*/  FFMA.FTZ R22, R23, R22, -0.16641564667224884033 ;  /* 0xbe2a68dd17167423 */ /* 0x000fe20000010016 */
[----:B------:R-:W-:Y:S01]  /*2620*/  LOP3.LUT R13, R4, 0x80000000, R13, 0xb8, !PT ;  /* 0x80000000040d7812 */ /* 0x000fe200078eb80d */
[----:B------:R-:W-:Y:S01]  /*2630*/  FFMA.FTZ R20, R25, R20, 0.19988867640495300293 ;  /* 0x3e4caf9e19147423 */ /* 0x000fe20000010014 */
[----:B------:R-:W-:Y:S01]  /*2640*/  FSEL R16, R10, -2, !P0 ;  /* 0xc00000000a107808 */ /* 0x000fe20004000000 */
[----:B------:R-:W-:Y:S01]  /*2650*/  FFMA.FTZ R22, R23, R22, 0.19988867640495300293 ;  /* 0x3e4caf9e17167423 */ /* 0x000fe20000010016 */
[----:B------:R-:W-:Y:S01]  /*2660*/  FADD.FTZ R26, -R19, 1 ;  /* 0x3f800000131a7421 */ /* 0x000fe20000010100 */
[----:B------:R-:W-:Y:S01]  /*2670*/  FFMA.FTZ R20, R25, R20, -0.25000196695327758789 ;  /* 0xbe80004219147423 */ /* 0x000fe20000010014 */
[----:B------:R-:W-:Y:S01]  /*2680*/  @P1 FSEL R12, R12, -RZ, P2 ;  /* 0x800000ff0c0c1208 */ /* 0x000fe20001000000 */
[----:B------:R-:W-:Y:S01]  /*2690*/  FADD.FTZ.RZ R10, R16, 1 ;  /* 0x3f800000100a7421 */ /* 0x000fe2000001c000 */
[----:B------:R-:W-:Y:S01]  /*26a0*/  FFMA.FTZ R22, R23, R22, -0.25000196695327758789 ;  /* 0xbe80004217167423 */ /* 0x000fe20000010016 */
[----:B------:R-:W-:Y:S01]  /*26b0*/  FFMA.FTZ R20, R25, R20, 0.33333510160446166992 ;  /* 0x3eaaaae619147423 */ /* 0x000fe20000010014 */
[----:B------:R-:W-:Y:S01]  /*26c0*/  I2FP.F32.S32 R14, R14 ;  /* 0x0000000e000e7245 */ /* 0x000fe20000201400 */
[----:B------:R-:W-:Y:S01]  /*26d0*/  FMUL.FTZ R12, R13, R12 ;  /* 0x0000000c0d0c7220 */ /* 0x000fe20000410000 */
[----:B------:R-:W-:Y:S01]  /*26e0*/  FFMA.FTZ R24, R23, R22, 0.33333510160446166992 ;  /* 0x3eaaaae617187423 */ /* 0x000fe20000010016 */
[----:B------:R-:W-:Y:S01]  /*26f0*/  IADD3 R10, PT, PT, R10, -0x3f400000, RZ ;  /* 0xc0c000000a0a7810 */ /* 0x000fe20007ffe0ff */
[----:B------:R-:W0:Y:S01]  /*2700*/  MUFU.RCP R22, R26 ;  /* 0x0000001a00167308 */ /* 0x000e220000001000 */
[----:B------:R-:W-:Y:S01]  /*2710*/  FFMA.FTZ R20, R25, R20, -0.5 ;  /* 0xbf00000019147423 */ /* 0x000fe20000010014 */
[----:B------:R-:W-:Y:S01]  /*2720*/  FFMA.FTZ R24, R23, R24, -0.5 ;  /* 0xbf00000017187423 */ /* 0x000fe20000010018 */
[----:B------:R-:W-:Y:S01]  /*2730*/  LOP3.LUT R19, R10, 0xff800000, RZ, 0xc0, !PT ;  /* 0xff8000000a137812 */ /* 0x000fe200078ec0ff */
[----:B------:R-:W-:Y:S01]  /*2740*/  FMUL.FTZ R14, R14, 1.1920928955078125e-07 ;  /* 0x340000000e0e7820 */ /* 0x000fe20000410000 */
[----:B------:R-:W-:Y:S01]  /*2750*/  FMUL.FTZ R20, R25, R20 ;  /* 0x0000001419147220 */ /* 0x000fe20000410000 */
[----:B------:R-:W-:Y:S01]  /*2760*/  FMUL.FTZ R24, R23, R24 ;  /* 0x0000001817187220 */ /* 0x000fe20000410000 */
[----:B------:R-:W-:-:S02]  /*2770*/  IADD3 R13, PT, PT, -R19, 0x40800000, RZ ;  /* 0x40800000130d7810 */ /* 0x000fc40007ffe1ff */
[----:B------:R-:W-:Y:S01]  /*2780*/  FFMA.FTZ R20, R25, R20, R25 ;  /* 0x0000001419147223 */ /* 0x000fe20000010019 */
[----:B------:R-:W-:Y:S01]  /*2790*/  FFMA.FTZ R23, R23, R24, R23 ;  /* 0x0000001817177223 */ /* 0x000fe20000010017 */
[----:B------:R-:W-:Y:S01]  /*27a0*/  IADD3 R25, PT, PT, R16, -R19, RZ ;  /* 0x8000001310197210 */ /* 0x000fe20007ffe0ff */
[----:B------:R-:W-:Y:S01]  /*27b0*/  FFMA.FTZ R24, R13, R6, -1 ;  /* 0xbf8000000d187423 */ /* 0x000fe20000010006 */
[----:B------:R-:W-:Y:S01]  /*27c0*/  I2FP.F32.S32 R21, R21 ;  /* 0x0000001500157245 */ /* 0x000fe20000201400 */
[----:B------:R-:W-:Y:S01]  /*27d0*/  FFMA.FTZ R10, R14, 0.69314718246459960938, R23 ;  /* 0x3f3172180e0a7823 */ /* 0x000fe20000010017 */
[----:B------:R-:W-:Y:S01]  /*27e0*/  ISETP.GE.U32.AND P0, PT, R18, 0x7f800000, PT ;  /* 0x7f8000001200780c */ /* 0x000fe20003f06070 */
[----:B------:R-:W-:Y:S01]  /*27f0*/  FADD.FTZ R25, R25, R24 ;  /* 0x0000001819197221 */ /* 0x000fe20000010000 */
[----:B0-----:R-:W-:Y:S01]  /*2800*/  FADD.FTZ R22, R22, R22 ;  /* 0x0000001616167221 */ /* 0x001fe20000010000 */
[----:B------:R-:W-:Y:S01]  /*2810*/  FMUL.FTZ R21, R21, 1.1920928955078125e-07 ;  /* 0x3400000015157820 */ /* 0x000fe20000410000 */
[----:B------:R-:W-:Y:S01]  /*2820*/  ISETP.GT.AND P2, PT, R18, -0x40800000, P0 ;  /* 0xbf8000001200780c */ /* 0x000fe20000744270 */
[----:B------:R-:W-:Y:S01]  /*2830*/  FFMA.FTZ R14, R25, -R8, 0.10546888411045074463 ;  /* 0x3dd80012190e7423 */ /* 0x000fe20000010808 */
[----:B------:R-:W-:Y:S01]  /*2840*/  FSETP.GT.FTZ.AND P1, PT, |R11|, 8.50705917302346158658e+37, PT ;  /* 0x7e8000000b00780b */ /* 0x000fe20003f34200 */
[----:B------:R-:W-:Y:S01]  /*2850*/  FFMA.FTZ R20, R21, 0.69314718246459960938, R20 ;  /* 0x3f31721815147823 */ /* 0x000fe20000010014 */
[----:B------:R-:W-:Y:S01]  /*2860*/  FMUL.FTZ R21, |R11|, R22 ;  /* 0x000000160b157220 */ /* 0x000fe20000410200 */
[----:B------:R-:W-:Y:S01]  /*2870*/  FFMA.FTZ R22, R25, R14, -0.13229703903198242188 ;  /* 0xbe0778e019167423 */ /* 0x000fe2000001000e */
[--C-:B-----5:R-:W-:Y:S01]  /*2880*/  HADD2.F32 R13, -RZ, R15.reuse.H0_H0 ;  /* 0x2000000fff0d7230 */ /* 0x120fe20000004100 */
[----:B------:R-:W-:Y:S01]  /*2890*/  ISETP.GE.U32.AND P5, PT, R17, 0x7f800000, PT ;  /* 0x7f8000001100780c */ /* 0x000fe20003fa6070 */
[----:B------:R-:W-:Y:S01]  /*28a0*/  HADD2.F32 R15, -RZ, R15.H1_H1 ;  /* 0x3000000fff0f7230 */ /* 0x000fe20000004100 */
[----:B------:R-:W-:Y:S01]  /*28b0*/  FSEL R14, R21, -2, !P1 ;  /* 0xc0000000150e7808 */ /* 0x000fe20004800000 */
[----:B------:R-:W-:Y:S01]  /*28c0*/  FFMA.FTZ R22, R25, R22, 0.14491446316242218018 ;  /* 0x3e14647519167423 */ /* 0x000fe20000010016 */
[----:B------:R-:W-:Y:S01]  /*28d0*/  @P0 MOV R27, 0x7f800000 ;  /* 0x7f800000001b0802 */ /* 0x000fe20000000f00 */
[----:B------:R-:W-:Y:S01]  /*28e0*/  FADD.FTZ R23, |R13|, -RZ ;  /* 0x800000ff0d177221 */ /* 0x000fe20000010200 */
[----:B------:R-:W-:Y:S01]  /*28f0*/  ISETP.GT.AND P3, PT, R17, -0x40800000, P5 ;  /* 0xbf8000001100780c */ /* 0x000fe20002f64270 */
[----:B------:R-:W-:Y:S01]  /*2900*/  FFMA.FTZ R22, R25, R22, -0.16641564667224884033 ;  /* 0xbe2a68dd19167423 */ /* 0x000fe20000010016 */
[----:B------:R-:W-:Y:S01]  /*2910*/  FADD.FTZ.RZ R21, R14, 1 ;  /* 0x3f8000000e157421 */ /* 0x000fe2000001c000 */
[C---:B------:R-:W-:Y:S01]  /*2920*/  @P0 FSETP.NEU.FTZ.AND P1, PT, R18.reuse, RZ, PT ;  /* 0x000000ff1200020b */ /* 0x040fe20003f3d000 */
[----:B------:R-:W-:Y:S01]  /*2930*/  @P2 FFMA.FTZ R20, R18, R27, +INF ;  /* 0x7f80000012142423 */ /* 0x000fe2000001001b */
[----:B------:R-:W-:Y:S01]  /*2940*/  FADD.FTZ R18, -R23, 1 ;  /* 0x3f80000017127421 */ /* 0x000fe20000010100 */
[----:B------:R-:W-:Y:S01]  /*2950*/  FADD.FTZ R23, |R15|, -RZ ;  /* 0x800000ff0f177221 */ /* 0x000fe20000010200 */
[----:B------:R-:W-:Y:S01]  /*2960*/  FFMA.FTZ R22, R25, R22, 0.19988867640495300293 ;  /* 0x3e4caf9e19167423 */ /* 0x000fe20000010016 */
[----:B------:R-:W-:-:S02]  /*2970*/  IADD3 R21, PT, PT, R21, -0x3f400000, RZ ;  /* 0xc0c0000015157810 */ /* 0x000fc40007ffe0ff */
[----:B------:R-:W-:Y:S01]  /*2980*/  @P5 MOV R26, 0x7f800000 ;  /* 0x7f800000001a5802 */ /* 0x000fe20000000f00 */
[----:B------:R-:W0:Y:S01]  /*2990*/  MUFU.RCP R18, R18 ;  /* 0x0000001200127308 */ /* 0x000e220000001000 */
[----:B------:R-:W-:Y:S01]  /*29a0*/  FADD.FTZ R27, -R23, 1 ;  /* 0x3f800000171b7421 */ /* 0x000fe20000010100 */
[----:B------:R-:W-:Y:S01]  /*29b0*/  FFMA.FTZ R24, R25, R22, -0.25000196695327758789 ;  /* 0xbe80004219187423 */ /* 0x000fe20000010016 */
[----:B------:R-:W-:Y:S01]  /*29c0*/  LOP3.LUT R21, R21, 0xff800000, RZ, 0xc0, !PT ;  /* 0xff80000015157812 */ /* 0x000fe200078ec0ff */
[C---:B------:R-:W-:Y:S01]  /*29d0*/  @P3 FFMA.FTZ R10, R17.reuse, R26, +INF ;  /* 0x7f800000110a3423 */ /* 0x040fe2000001001a */
[----:B------:R-:W-:Y:S01]  /*29e0*/  @P5 FSETP.NEU.FTZ.AND P6, PT, R17, RZ, PT ;  /* 0x000000ff1100520b */ /* 0x000fe20003fdd000 */
[----:B------:R-:W-:Y:S01]  /*29f0*/  FFMA.FTZ R24, R25, R24, 0.33333510160446166992 ;  /* 0x3eaaaae619187423 */ /* 0x000fe20000010018 */
[----:B------:R-:W-:Y:S01]  /*2a00*/  IADD3 R17, PT, PT, -R21, 0x40800000, RZ ;  /* 0x4080000015117810 */ /* 0x000fe20007ffe1ff */
[----:B------:R-:W1:Y:S01]  /*2a10*/  MUFU.RCP R22, R27 ;  /* 0x0000001b00167308 */ /* 0x000e620000001000 */
[----:B------:R-:W-:Y:S01]  /*2a20*/  IADD3 R23, PT, PT, R14, -R21, RZ ;  /* 0x800000150e177210 */ /* 0x000fe20007ffe0ff */
[----:B------:R-:W-:Y:S01]  /*2a30*/  FFMA.FTZ R24, R25, R24, -0.5 ;  /* 0xbf00000019187423 */ /* 0x000fe20000010018 */
[----:B------:R-:W-:Y:S01]  /*2a40*/  FSETP.GT.FTZ.AND P3, PT, |R13|, 8.50705917302346158658e+37, PT ;  /* 0x7e8000000d00780b */ /* 0x000fe20003f74200 */
[----:B------:R-:W-:Y:S01]  /*2a50*/  FFMA.FTZ R26, R17, R6, -1 ;  /* 0xbf800000111a7423 */ /* 0x000fe20000010006 */
[----:B------:R-:W-:Y:S01]  /*2a60*/  ISETP.GE.U32.AND P4, PT, R16, 0x7f800000, PT ;  /* 0x7f8000001000780c */ /* 0x000fe20003f86070 */
[----:B------:R-:W-:Y:S01]  /*2a70*/  FMUL.FTZ R24, R25, R24 ;  /* 0x0000001819187220 */ /* 0x000fe20000410000 */
[----:B------:R-:W-:Y:S01]  /*2a80*/  I2FP.F32.S32 R19, R19 ;  /* 0x0000001300137245 */ /* 0x000fe20000201400 */
[----:B------:R-:W-:Y:S01]  /*2a90*/  FADD.FTZ R23, R23, R26 ;  /* 0x0000001a17177221 */ /* 0x000fe20000010000 */
[----:B------:R-:W-:Y:S01]  /*2aa0*/  LOP3.LUT R7, R4, 0x80000000, R7, 0xb8, !PT ;  /* 0x8000000004077812 */ /* 0x000fe200078eb807 */
[----:B------:R-:W-:Y:S01]  /*2ab0*/  FFMA.FTZ R25, R25, R24, R25 ;  /* 0x0000001819197223 */ /* 0x000fe20000010019 */
[----:B0-----:R-:W-:Y:S01]  /*2ac0*/  FADD.FTZ R24, R18, R18 ;  /* 0x0000001212187221 */ /* 0x001fe20000010000 */
[----:B------:R-:W-:Y:S01]  /*2ad0*/  FFMA.FTZ R18, R23, -R8, 0.10546888411045074463 ;  /* 0x3dd8001217127423 */ /* 0x000fe20000010808 */
[----:B------:R-:W-:-:S02]  /*2ae0*/  @P0 FSEL R20, R20, -RZ, P1 ;  /* 0x800000ff14140208 */ /* 0x000fc40000800000 */
[----:B------:R-:W-:Y:S01]  /*2af0*/  FMUL.FTZ R24, |R13|, R24 ;  /* 0x000000180d187220 */ /* 0x000fe20000410200 */
[----:B------:R-:W-:Y:S01]  /*2b00*/  FFMA.FTZ R18, R23, R18, -0.13229703903198242188 ;  /* 0xbe0778e017127423 */ /* 0x000fe20000010012 */
[----:B-1----:R-:W-:Y:S01]  /*2b10*/  FADD.FTZ R22, R22, R22 ;  /* 0x0000001616167221 */ /* 0x002fe20000010000 */
[----:B------:R-:W-:Y:S01]  /*2b20*/  ISETP.GT.AND P0, PT, R16, -0x40800000, P4 ;  /* 0xbf8000001000780c */ /* 0x000fe20002704270 */
[----:B------:R-:W-:Y:S01]  /*2b30*/  FMUL.FTZ R20, R7, R20 ;  /* 0x0000001407147220 */ /* 0x000fe20000410000 */
[C---:B------:R-:W-:Y:S01]  /*2b40*/  FSETP.GT.FTZ.AND P2, PT, |R15|.reuse, 8.50705917302346158658e+37, PT ;  /* 0x7e8000000f00780b */ /* 0x040fe20003f54200 */
[----:B------:R-:W-:Y:S01]  /*2b50*/  FMUL.FTZ R17, |R15|, R22 ;  /* 0x000000160f117220 */ /* 0x000fe20000410200 */
[C---:B------:R-:W-:Y:S01]  /*2b60*/  FFMA.FTZ R22, R23.reuse, R18, 0.14491446316242218018 ;  /* 0x3e14647517167423 */ /* 0x040fe20000010012 */
[----:B------:R-:W-:Y:S02]  /*2b70*/  FSEL R18, R24, -2, !P3 ;  /* 0xc000000018127808 */ /* 0x000fe40005800000 */
[----:B------:R-:W-:Y:S01]  /*2b80*/  @P4 FSETP.NEU.FTZ.AND P3, PT, R16, RZ, PT ;  /* 0x000000ff1000420b */ /* 0x000fe20003f7d000 */
[----:B------:R-:W-:Y:S01]  /*2b90*/  FFMA.FTZ R24, R23, R22, -0.16641564667224884033 ;  /* 0xbe2a68dd17187423 */ /* 0x000fe20000010016 */
[----:B------:R-:W-:Y:S01]  /*2ba0*/  FMUL.FTZ R22, R19, 1.1920928955078125e-07 ;  /* 0x3400000013167820 */ /* 0x000fe20000410000 */
[----:B------:R-:W-:Y:S01]  /*2bb0*/  FADD.FTZ.RZ R7, R18, 1 ;  /* 0x3f80000012077421 */ /* 0x000fe2000001c000 */
[----:B------:R-:W-:Y:S01]  /*2bc0*/  FSEL R17, R17, -2, !P2 ;  /* 0xc000000011117808 */ /* 0x000fe20005000000 */
[----:B------:R-:W-:Y:S01]  /*2bd0*/  FFMA.FTZ R24, R23, R24, 0.19988867640495300293 ;  /* 0x3e4caf9e17187423 */ /* 0x000fe20000010018 */
[----:B------:R-:W-:Y:S01]  /*2be0*/  FFMA.FTZ R19, R22, 0.69314718246459960938, R25 ;  /* 0x3f31721816137823 */ /* 0x000fe20000010019 */
[----:B------:R-:W-:-:S02]  /*2bf0*/  @P4 MOV R25, 0x7f800000 ;  /* 0x7f80000000194802 */ /* 0x000fc40000000f00 */
[----:B------:R-:W-:Y:S01]  /*2c00*/  FFMA.FTZ R24, R23, R24, -0.25000196695327758789 ;  /* 0xbe80004217187423 */ /* 0x000fe20000010018 */
[----:B------:R-:W-:Y:S01]  /*2c10*/  IADD3 R7, PT, PT, R7, -0x3f400000, RZ ;  /* 0xc0c0000007077810 */ /* 0x000fe20007ffe0ff */
[----:B------:R-:W-:Y:S01]  /*2c20*/  FADD.FTZ.RZ R22, R17, 1 ;  /* 0x3f80000011167421 */ /* 0x000fe2000001c000 */
[----:B------:R-:W-:Y:S01]  /*2c30*/  @P0 FFMA.FTZ R19, R16, R25, +INF ;  /* 0x7f80000010130423 */ /* 0x000fe20000010019 */
[----:B------:R-:W-:Y:S01]  /*2c40*/  FFMA.FTZ R24, R23, R24, 0.33333510160446166992 ;  /* 0x3eaaaae617187423 */ /* 0x000fe20000010018 */
[----:B------:R-:W-:Y:S02]  /*2c50*/  LOP3.LUT R25, R7, 0xff800000, RZ, 0xc0, !PT ;  /* 0xff80000007197812 */ /* 0x000fe400078ec0ff */
[----:B------:R-:W-:Y:S01]  /*2c60*/  IADD3 R22, PT, PT, R22, -0x3f400000, RZ ;  /* 0xc0c0000016167810 */ /* 0x000fe20007ffe0ff */
[----:B------:R-:W-:Y:S01]  /*2c70*/  FFMA.FTZ R24, R23, R24, -0.5 ;  /* 0xbf00000017187423 */ /* 0x000fe20000010018 */
[----:B------:R-:W-:Y:S02]  /*2c80*/  IADD3 R7, PT, PT, -R25, 0x40800000, RZ ;  /* 0x4080000019077810 */ /* 0x000fe40007ffe1ff */
[----:B------:R-:W-:Y:S01]  /*2c90*/  LOP3.LUT R22, R22, 0xff800000, RZ, 0xc0, !PT ;  /* 0xff80000016167812 */ /* 0x000fe200078ec0ff */
[----:B------:R-:W-:Y:S01]  /*2ca0*/  FMUL.FTZ R16, R23, R24 ;  /* 0x0000001817107220 */ /* 0x000fe20000410000 */
[----:B------:R-:W-:Y:S01]  /*2cb0*/  I2FP.F32.S32 R24, R21 ;  /* 0x0000001500187245 */ /* 0x000fe20000201400 */
[----:B------:R-:W-:Y:S01]  /*2cc0*/  FFMA.FTZ R26, R7, R6, -1 ;  /* 0xbf800000071a7423 */ /* 0x000fe20000010006 */
[----:B------:R-:W-:Y:S01]  /*2cd0*/  IADD3 R21, PT, PT, R18, -R25, RZ ;  /* 0x8000001912157210 */ /* 0x000fe20007ffe0ff */
[----:B------:R-:W-:Y:S01]  /*2ce0*/  FFMA.FTZ R16, R23, R16, R23 ;  /* 0x0000001017107223 */ /* 0x000fe20000010017 */
[----:B------:R-:W-:-:S02]  /*2cf0*/  IADD3 R27, PT, PT, -R22, 0x40800000, RZ ;  /* 0x40800000161b7810 */ /* 0x000fc40007ffe1ff */
[----:B------:R-:W-:Y:S01]  /*2d00*/  ISETP.GE.U32.AND P2, PT, R14, 0x7f800000, PT ;  /* 0x7f8000000e00780c */ /* 0x000fe20003f46070 */
[----:B------:R-:W-:Y:S01]  /*2d10*/  FADD.FTZ R21, R21, R26 ;  /* 0x0000001a15157221 */ /* 0x000fe20000010000 */
[----:B------:R-:W-:Y:S01]  /*2d20*/  IADD3 R26, PT, PT, R17, -R22, RZ ;  /* 0x80000016111a7210 */ /* 0x000fe20007ffe0ff */
[----:B------:R-:W-:Y:S01]  /*2d30*/  FFMA.FTZ R23, R27, R6, -1 ;  /* 0xbf8000001b177423 */ /* 0x000fe20000010006 */
[----:B------:R-:W-:Y:S01]  /*2d40*/  FMUL.FTZ R27, R24, 1.1920928955078125e-07 ;  /* 0x34000000181b7820 */ /* 0x000fe20000410000 */
[C---:B------:R-:W-:Y:S01]  /*2d50*/  FFMA.FTZ R24, R21.reuse, -R8, 0.10546888411045074463 ;  /* 0x3dd8001215187423 */ /* 0x040fe20000010808 */
[----:B------:R-:W-:Y:S01]  /*2d60*/  ISETP.GT.AND P0, PT, R14, -0x40800000, P2 ;  /* 0xbf8000000e00780c */ /* 0x000fe20001704270 */
[----:B------:R-:W-:Y:S01]  /*2d70*/  FADD.FTZ R23, R26, R23 ;  /* 0x000000171a177221 */ /* 0x000fe20000010000 */
[----:B------:R-:W0:Y:S01]  /*2d80*/  LDC.64 R6, c[0x0][0x388] ;  /* 0x0000e200ff067b82 */ /* 0x000e220000000a00 */
[----:B------:R-:W-:Y:S01]  /*2d90*/  FFMA.FTZ R24, R21, R24, -0.13229703903198242188 ;  /* 0xbe0778e015187423 */ /* 0x000fe20000010018 */
[----:B------:R-:W-:Y:S01]  /*2da0*/  FFMA.FTZ R16, R27, 0.69314718246459960938, R16 ;  /* 0x3f3172181b107823 */ /* 0x000fe20000010010 */
[----:B------:R-:W-:Y:S01]  /*2db0*/  FFMA.FTZ R8, R23, -R8, 0.10546888411045074463 ;  /* 0x3dd8001217087423 */ /* 0x000fe20000010808 */
[----:B------:R-:W-:Y:S01]  /*2dc0*/  ISETP.GE.U32.AND P1, PT, R18, 0x7f800000, PT ;  /* 0x7f8000001200780c */ /* 0x000fe20003f26070 */
[----:B------:R-:W-:Y:S01]  /*2dd0*/  FFMA.FTZ R24, R21, R24, 0.14491446316242218018 ;  /* 0x3e14647515187423 */ /* 0x000fe20000010018 */
[----:B------:R-:W-:Y:S01]  /*2de0*/  @P2 MOV R27, 0x7f800000 ;  /* 0x7f800000001b2802 */ /* 0x000fe20000000f00 */
[----:B------:R-:W-:Y:S01]  /*2df0*/  FFMA.FTZ R8, R23, R8, -0.13229703903198242188 ;  /* 0xbe0778e017087423 */ /* 0x000fe20000010008 */
[----:B------:R-:W-:Y:S01]  /*2e00*/  @P5 FSEL R10, R10, -RZ, P6 ;  /* 0x800000ff0a0a5208 */ /* 0x000fe20003000000 */
[----:B------:R-:W-:Y:S01]  /*2e10*/  FFMA.FTZ R24, R21, R24, -0.16641564667224884033 ;  /* 0xbe2a68dd15187423 */ /* 0x000fe20000010018 */
[----:B------:R-:W-:Y:S01]  /*2e20*/  ISETP.GT.AND P6, PT, R18, -0x40800000, P1 ;  /* 0xbf8000001200780c */ /* 0x000fe20000fc4270 */
[----:B------:R-:W-:Y:S01]  /*2e30*/  FFMA.FTZ R8, R23, R8, 0.14491446316242218018 ;  /* 0x3e14647517087423 */ /* 0x000fe20000010008 */
[C---:B------:R-:W-:Y:S01]  /*2e40*/  @P0 FFMA.FTZ R16, R14.reuse, R27, +INF ;  /* 0x7f8000000e100423 */ /* 0x040fe2000001001b */
[----:B------:R-:W-:Y:S01]  /*2e50*/  FFMA.FTZ R24, R21, R24, 0.19988867640495300293 ;  /* 0x3e4caf9e15187423 */ /* 0x000fe20000010018 */
[----:B------:R-:W-:Y:S01]  /*2e60*/  ISETP.GE.U32.AND P0, PT, R17, 0x7f800000, PT ;  /* 0x7f8000001100780c */ /* 0x000fe20003f06070 */
[----:B------:R-:W-:Y:S01]  /*2e70*/  FFMA.FTZ R8, R23, R8, -0.16641564667224884033 ;  /* 0xbe2a68dd17087423 */ /* 0x000fe20000010008 */
[----:B------:R-:W-:Y:S01]  /*2e80*/  I2FP.F32.S32 R25, R25 ;  /* 0x0000001900197245 */ /* 0x000fe20000201400 */
[----:B------:R-:W-:Y:S01]  /*2e90*/  FFMA.FTZ R24, R21, R24, -0.25000196695327758789 ;  /* 0xbe80004215187423 */ /* 0x000fe20000010018 */
[----:B------:R-:W-:Y:S01]  /*2ea0*/  ISETP.GT.AND P5, PT, R17, -0x40800000, P0 ;  /* 0xbf8000001100780c */ /* 0x000fe200007a4270 */
[----:B------:R-:W-:Y:S01]  /*2eb0*/  FFMA.FTZ R8, R23, R8, 0.19988867640495300293 ;  /* 0x3e4caf9e17087423 */ /* 0x000fe20000010008 */
[----:B------:R-:W-:Y:S01]  /*2ec0*/  I2FP.F32.S32 R22, R22 ;  /* 0x0000001600167245 */ /* 0x000fe20000201400 */
[----:B------:R-:W-:Y:S01]  /*2ed0*/  FFMA.FTZ R24, R21, R24, 0.33333510160446166992 ;  /* 0x3eaaaae615187423 */ /* 0x000fe20000010018 */
[----:B------:R-:W-:Y:S01]  /*2ee0*/  @P4 FSEL R19, R19, -RZ, P3 ;  /* 0x800000ff13134208 */ /* 0x000fe20001800000 */
[----:B------:R-:W-:Y:S01]  /*2ef0*/  FFMA.FTZ R8, R23, R8, -0.25000196695327758789 ;  /* 0xbe80004217087423 */ /* 0x000fe20000010008 */
[----:B------:R-:W-:Y:S01]  /*2f00*/  @P2 FSETP.NEU.FTZ.AND P4, PT, R14, RZ, PT ;  /* 0x000000ff0e00220b */ /* 0x000fe20003f9d000 */
[----:B------:R-:W-:Y:S01]  /*2f10*/  FFMA.FTZ R24, R21, R24, -0.5 ;  /* 0xbf00000015187423 */ /* 0x000fe20000010018 */
[----:B------:R-:W-:Y:S01]  /*2f20*/  FMUL.FTZ R25, R25, 1.1920928955078125e-07 ;  /* 0x3400000019197820 */ /* 0x000fe20000410000 */
[----:B------:R-:W-:Y:S01]  /*2f30*/  FFMA.FTZ R8, R23, R8, 0.33333510160446166992 ;  /* 0x3eaaaae617087423 */ /* 0x000fe20000010008 */
[----:B------:R-:W-:Y:S01]  /*2f40*/  FMUL.FTZ R22, R22, 1.1920928955078125e-07 ;  /* 0x3400000016167820 */ /* 0x000fe20000410000 */
[----:B------:R-:W-:Y:S01]  /*2f50*/  FMUL.FTZ R24, R21, R24 ;  /* 0x0000001815187220 */ /* 0x000fe20000410000 */
[----:B------:R-:W-:Y:S01]  /*2f60*/  @P0 MOV R14, 0x7f800000 ;  /* 0x7f800000000e0802 */ /* 0x000fe20000000f00 */
[----:B------:R-:W-:Y:S01]  /*2f70*/  FFMA.FTZ R8, R23, R8, -0.5 ;  /* 0xbf00000017087423 */ /* 0x000fe20000010008 */
[----:B0-----:R-:W-:-:S04]  /*2f80*/  IMAD.WIDE.U32 R6, R0, 0x2, R6 ;  /* 0x0000000200067825 */ /* 0x001fc800078e0006 */
[----:B------:R-:W-:Y:S01]  /*2f90*/  FFMA.FTZ R24, R21, R24, R21 ;  /* 0x0000001815187223 */ /* 0x000fe20000010015 */
[----:B------:R-:W-:Y:S01]  /*2fa0*/  @P1 MOV R21, 0x7f800000 ;  /* 0x7f80000000151802 */ /* 0x000fe20000000f00 */
[----:B------:R-:W-:Y:S01]  /*2fb0*/  FMUL.FTZ R8, R23, R8 ;  /* 0x0000000817087220 */ /* 0x000fe20000410000 */
[----:B------:R-:W-:Y:S01]  /*2fc0*/  @P1 FSETP.NEU.FTZ.AND P3, PT, R18, RZ, PT ;  /* 0x000000ff1200120b */ /* 0x000fe20003f7d000 */
[----:B------:R-:W-:Y:S01]  /*2fd0*/  FFMA.FTZ R0, R25, 0.69314718246459960938, R24 ;  /* 0x3f31721819007823 */ /* 0x000fe20000010018 */
[----:B------:R-:W-:Y:S01]  /*2fe0*/  LOP3.LUT R5, R4, 0x80000000, R5, 0xb8, !PT ;  /* 0x8000000004057812 */ /* 0x000fe200078eb805 */
[----:B------:R-:W-:Y:S01]  /*2ff0*/  FFMA.FTZ R23, R23, R8, R23 ;  /* 0x0000000817177223 */ /* 0x000fe20000010017 */
[----:B------:R-:W-:Y:S01]  /*3000*/  @P6 FFMA.FTZ R0, R18, R21, +INF ;  /* 0x7f80000012006423 */ /* 0x000fe20000010015 */
[----:B------:R-:W-:Y:S01]  /*3010*/  @P0 FSETP.NEU.FTZ.AND P6, PT, R17, RZ, PT ;  /* 0x000000ff1100020b */ /* 0x000fe20003fdd000 */
[----:B------:R-:W-:-:S04]  /*3020*/  IMAD.WIDE.U32 R6, R2, 0x4, R6 ;  /* 0x0000000402067825 */ /* 0x000fc800078e0006 */
[----:B------:R-:W-:Y:S01]  /*3030*/  FFMA.FTZ R8, R22, 0.69314718246459960938, R23 ;  /* 0x3f31721816087823 */ /* 0x000fe20000010017 */
[----:B------:R-:W-:Y:S01]  /*3040*/  @P5 FFMA.FTZ R8, R17, R14, +INF ;  /* 0x7f80000011085423 */ /* 0x000fe2000001000e */
[C---:B------:R-:W-:Y:S01]  /*3050*/  LOP3.LUT R14, R4.reuse, 0x80000000, R3, 0xb8, !PT ;  /* 0x80000000040e7812 */ /* 0x040fe200078eb803 */
[----:B------:R-:W-:Y:S01]  /*3060*/  FMUL.FTZ R3, R5, R10 ;  /* 0x0000000a05037220 */ /* 0x000fe20000410000 */
[C---:B------:R-:W-:Y:S02]  /*3070*/  LOP3.LUT R11, R4.reuse, 0x80000000, R11, 0xb8, !PT ;  /* 0x80000000040b7812 */ /* 0x040fe400078eb80b */
[----:B------:R-:W-:Y:S01]  /*3080*/  LOP3.LUT R13, R4, 0x80000000, R13, 0xb8, !PT ;  /* 0x80000000040d7812 */ /* 0x000fe200078eb80d */
[----:B------:R-:W-:Y:S01]  /*3090*/  FMUL.FTZ R5, R14, R19 ;  /* 0x000000130e057220 */ /* 0x000fe20000410000 */
[----:B------:R-:W-:Y:S02]  /*30a0*/  LOP3.LUT R15, R4, 0x80000000, R15, 0xb8, !PT ;  /* 0x80000000040f7812 */ /* 0x000fe400078eb80f */
[----:B------:R-:W-:-:S02]  /*30b0*/  @P2 FSEL R16, R16, -RZ, P4 ;  /* 0x800000ff10102208 */ /* 0x000fc40002000000 */
[----:B------:R-:W-:Y:S02]  /*30c0*/  @P1 FSEL R0, R0, -RZ, P3 ;  /* 0x800000ff00001208 */ /* 0x000fe40001800000 */
[----:B------:R-:W-:Y:S01]  /*30d0*/  @P0 FSEL R8, R8, -RZ, P6 ;  /* 0x800000ff08080208 */ /* 0x000fe20003000000 */
[----:B------:R-:W-:Y:S01]  /*30e0*/  FMUL.FTZ R16, R11, R16 ;  /* 0x000000100b107220 */ /* 0x000fe20000410000 */
[----:B------:R-:W-:Y:S01]  /*30f0*/  F2FP.F16.F32.PACK_AB R9, R12, R9 ;  /* 0x000000090c09723e */ /* 0x000fe200000000ff */
[----:B------:R-:W-:Y:S01]  /*3100*/  FMUL.FTZ R0, R13, R0 ;  /* 0x000000000d007220 */ /* 0x000fe20000410000 */
[----:B------:R-:W-:Y:S01]  /*3110*/  F2FP.F16.F32.PACK_AB R3, R3, R20 ;  /* 0x000000140303723e */ /* 0x000fe200000000ff */
[----:B------:R-:W-:Y:S01]  /*3120*/  FMUL.FTZ R15, R15, R8 ;  /* 0x000000080f0f7220 */ /* 0x000fe20000410000 */
[----:B------:R-:W-:Y:S01]  /*3130*/  F2FP.F16.F32.PACK_AB R5, R16, R5 ;  /* 0x000000051005723e */ /* 0x000fe200000000ff */
[----:B------:R-:W-:Y:S03]  /*3140*/  STG.E desc[UR4][R6.64], R9 ;  /* 0x0000000906007986 */ /* 0x000fe6000c101904 */
[----:B------:R-:W-:Y:S01]  /*3150*/  F2FP.F16.F32.PACK_AB R15, R15, R0 ;  /* 0x000000000f0f723e */ /* 0x000fe200000000ff */
[----:B------:R-:W-:Y:S04]  /*3160*/  STG.E desc[UR4][R6.64+0x200], R3 ;  /* 0x0002000306007986 */ /* 0x000fe8000c101904 */
[----:B------:R-:W-:Y:S04]  /*3170*/  STG.E desc[UR4][R6.64+0x400], R5 ;  /* 0x0004000506007986 */ /* 0x000fe8000c101904 */
[----:B------:R-:W-:Y:S01]  /*3180*/  STG.E desc[UR4][R6.64+0x600], R15 ;  /* 0x0006000f06007986 */ /* 0x000fe2000c101904 */
[----:B------:R-:W-:Y:S05]  /*3190*/  EXIT ;  /* 0x000000000000794d */ /* 0x000fea0003800000 */
.L_x_1301:
        /* <DEDUP_REMOVED lines=14> */
.L_x_3122:


//--------------------- .text._ZN2at6native29vectorized_elementwise_kernelILi4EZZZNS0_17atanh_kernel_cudaERNS_18TensorIteratorBaseEENKUlvE0_clEvENKUlvE1_clEvEUlN3c104HalfEE_St5arrayIPcLm2EEEEviT0_T1_ --------------------------
	.section	.text._ZN2at6native29vectorized_elementwise_kernelILi4EZZZNS0_17atanh_kernel_cudaERNS_18TensorIteratorBaseEENKUlvE0_clEvENKUlvE1_clEvEUlN3c104HalfEE_St5arrayIPcLm2EEEEviT0_T1_,"ax",@progbits
	.align	128
        .global         _ZN2at6native29vectorized_elementwise_kernelILi4EZZZNS0_17atanh_kernel_cudaERNS_18TensorIteratorBaseEENKUlvE0_clEvENKUlvE1_clEvEUlN3c104HalfEE_St5arrayIPcLm2EEEEviT0_T1_
        .type           _ZN2at6native29vectorized_elementwise_kernelILi4EZZZNS0_17atanh_kernel_cudaERNS_18TensorIteratorBaseEENKUlvE0_clEvENKUlvE1_clEvEUlN3c104HalfEE_St5arrayIPcLm2EEEEviT0_T1_,@function
        .size           _ZN2at6native29vectorized_elementwise_kernelILi4EZZZNS0_17atanh_kernel_cudaERNS_18TensorIteratorBaseEENKUlvE0_clEvENKUlvE1_clEvEUlN3c104HalfEE_St5arrayIPcLm2EEEEviT0_T1_,(.L_x_3123 - _ZN2at6native29vectorized_elementwise_kernelILi4EZZZNS0_17atanh_kernel_cudaERNS_18TensorIteratorBaseEENKUlvE0_clEvENKUlvE1_clEvEUlN3c104HalfEE_St5arrayIPcLm2EEEEviT0_T1_)
        .other          _ZN2at6native29vectorized_elementwise_kernelILi4EZZZNS0_17atanh_kernel_cudaERNS_18TensorIteratorBaseEENKUlvE0_clEvENKUlvE1_clEvEUlN3c104HalfEE_St5arrayIPcLm2EEEEviT0_T1_,@"STO_CUDA_ENTRY STV_DEFAULT"
_ZN2at6native29vectorized_elementwise_kernelILi4EZZZNS0_17atanh_kernel_cudaERNS_18TensorIteratorBaseEENKUlvE0_clEvENKUlvE1_clEvEUlN3c104HalfEE_St5arrayIPcLm2EEEEviT0_T1_:
.text._ZN2at6native29vectorized_elementwise_kernelILi4EZZZNS0_17atanh_kernel_cudaERNS_18TensorIteratorBaseEENKUlvE0_clEvENKUlvE1_clEvEUlN3c104HalfEE_St5arrayIPcLm2EEEEviT0_T1_:
        /* <DEDUP_REMOVED lines=117> */
.L_x_1304:
[----:B------:R-:W-:Y:S05]  /*0750*/  BSYNC.RECONVERGENT B0 ;  /* 0x0000000000007941 */ /* 0x000fea0003800200 */
.L_x_1303:
        /* <DEDUP_REMOVED lines=45> */
.L_x_1306:
[----:B------:R-:W-:Y:S05]  /*0a30*/  BSYNC.RECONVERGENT B0 ;  /* 0x0000000000007941 */ /* 0x000fea0003800200 */
.L_x_1305:
        /* <DEDUP_REMOVED lines=44> */
.L_x_1308:
[----:B------:R-:W-:Y:S05]  /*0d00*/  BSYNC.RECONVERGENT B0 ;  /* 0x0000000000007941 */ /* 0x000fea0003800200 */
.L_x_1307:
        /* <DEDUP_REMOVED lines=45> */
.L_x_1310:
[----:B------:R-:W-:Y:S05]  /*0fe0*/  BSYNC.RECONVERGENT B0 ;  /* 0x0000000000007941 */ /* 0x000fea0003800200 */
.L_x_1309:
        /* <DEDUP_REMOVED lines=42> */
.L_x_1312:
[----:B------:R-:W-:Y:S05]  /*1290*/  BSYNC.RECONVERGENT B0 ;  /* 0x0000000000007941 */ /* 0x000fea0003800200 */
.L_x_1311:
        /* <DEDUP_REMOVED lines=42> */
.L_x_1314:
[----:B------:R-:W-:Y:S05]  /*1540*/  BSYNC.RECONVERGENT B0 ;  /* 0x0000000000007941 */ /* 0x000fea0003800200 */
.L_x_1313:
        /* <DEDUP_REMOVED lines=42> */
.L_x_1316:
[----:B------:R-:W-:Y:S05]  /*17f0*/  BSYNC.RECONVERGENT B0 ;  /* 0x0000000000007941 */ /* 0x000fea0003800200 */
.L_x_1315:
        /* <DEDUP_REMOVED lines=42> */
.L_x_1318:
[----:B------:R-:W-:Y:S05]  /*1aa0*/  BSYNC.RECONVERGENT B0 ;  /* 0x0000000000007941 */ /* 0x000fea0003800200 */
.L_x_1317:
        /* <DEDUP_REMOVED lines=18> */
.L_x_1321:
[----:B------:R-:W-:-:S13]  /*1bd0*/  ISETP.GE.U32.AND P0, PT, R3, R2, PT ;  /* 0x000000020300720c */ /* 0x000fda0003f06070 */
[----:B------:R-:W-:Y:S05]  /*1be0*/  @P0 BRA `(.L_x_1323) ;  /* 0x0000000000300947 */ /* 0x000fea0003800000 */
[----:B0-----:R-:W0:Y:S01]  /*1bf0*/  LDC.64 R4, c[0x0][0x388] ;  /* 0x0000e200ff047b82 */ /* 0x001e220000000a00 */
[----:B------:R-:W-:Y:S02]  /*1c00*/  IADD3 R7, PT, PT, R0, R3, RZ ;  /* 0x0000000300077210 */ /* 0x000fe40007ffe0ff */
[----:B------:R-:W-:-:S03]  /*1c10*/  IADD3 R3, PT, PT, R3, 0x80, RZ ;  /* 0x0000008003037810 */ /* 0x000fc60007ffe0ff */
[----:B0-----:R-:W-:-:S05]  /*1c20*/  IMAD.WIDE.U32 R4, R7, 0x2, R4 ;  /* 0x0000000207047825 */ /* 0x001fca00078e0004 */
[----:B------:R1:W-:Y:S02]  /*1c30*/  STG.E.U16 desc[UR4][R4.64], R10 ;  /* 0x0000000a04007986 */ /* 0x0003e4000c101504 */
.L_x_1322:
[----:B------:R-:W-:-:S13]  /*1c40*/  ISETP.GE.U32.AND P0, PT, R3, R2, PT ;  /* 0x000000020300720c */ /* 0x000fda0003f06070 */
[----:B------:R-:W-:Y:S05]  /*1c50*/  @P0 BRA `(.L_x_1324) ;  /* 0x0000000000340947 */ /* 0x000fea0003800000 */
[----:B01----:R-:W0:Y:S01]  /*1c60*/  LDC.64 R4, c[0x0][0x388] ;  /* 0x0000e200ff047b82 */ /* 0x003e220000000a00 */
[----:B------:R-:W-:Y:S02]  /*1c70*/  IADD3 R7, PT, PT, R0, R3, RZ ;  /* 0x0000000300077210 */ /* 0x000fe40007ffe0ff */
[----:B------:R-:W-:-:S03]  /*1c80*/  IADD3 R3, PT, PT, R3, 0x80, RZ ;  /* 0x0000008003037810 */ /* 0x000fc60007ffe0ff */
[----:B0-----:R-:W-:-:S05]  /*1c90*/  IMAD.WIDE.U32 R4, R7, 0x2, R4 ;  /* 0x0000000207047825 */ /* 0x001fca00078e0004 */
[----:B------:R1:W-:Y:S02]  /*1ca0*/  STG.E.U16 desc[UR4][R4.64], R11 ;  /* 0x0000000b04007986 */ /* 0x0003e4000c101504 */
.L_x_1323:
        /* <DEDUP_REMOVED lines=8> */
.L_x_1324:
[----:B------:R-:W-:Y:S05]  /*1d30*/  BSYNC.RELIABLE B1 ;  /* 0x0000000000017941 */ /* 0x000fea0003800100 */
.L_x_1320:
[----:B------:R-:W-:-:S13]  /*1d40*/  ISETP.GE.U32.AND P0, PT, R3, R2, PT ;  /* 0x000000020300720c */ /* 0x000fda0003f06070 */
[----:B012---:R-:W0:Y:S01]  /*1d50*/  @!P0 LDC.64 R4, c[0x0][0x388] ;  /* 0x0000e200ff048b82 */ /* 0x007e220000000a00 */
[----:B------:R-:W-:Y:S02]  /*1d60*/  @!P0 IADD3 R7, PT, PT, R0, R3, RZ ;  /* 0x0000000300078210 */ /* 0x000fe40007ffe0ff */
[----:B------:R-:W-:-:S03]  /*1d70*/  @!P0 IADD3 R3, PT, PT, R3, 0x80, RZ ;  /* 0x0000008003038810 */ /* 0x000fc60007ffe0ff */
[----:B0-----:R-:W-:-:S05]  /*1d80*/  @!P0 IMAD.WIDE.U32 R4, R7, 0x2, R4 ;  /* 0x0000000207048825 */ /* 0x001fca00078e0004 */
[----:B------:R2:W-:Y:S02]  /*1d90*/  @!P0 STG.E.U16 desc[UR4][R4.64], R13 ;  /* 0x0000000d04008986 */ /* 0x0005e4000c101504 */
.L_x_1325:
[----:B------:R-:W-:Y:S05]  /*1da0*/  BSYNC.RECONVERGENT B0 ;  /* 0x0000000000007941 */ /* 0x000fea0003800200 */
.L_x_1319:
        /* <DEDUP_REMOVED lines=8> */
.L_x_1302:
[----:B------:R-:W0:Y:S01]  /*1e30*/  S2R R5, SR_TID.X ;  /* 0x0000000000057919 */ /* 0x000e220000002100 */
[----:B------:R-:W1:Y:S02]  /*1e40*/  LDC.64 R2, c[0x0][0x390] ;  /* 0x0000e400ff027b82 */ /* 0x000e640000000a00 */
[----:B-1----:R-:W-:-:S04]  /*1e50*/  IMAD.WIDE.U32 R2, R0, 0x2, R2 ;  /* 0x0000000200027825 */ /* 0x002fc800078e0002 */
[----:B0-----:R-:W-:-:S05]  /*1e60*/  IMAD.WIDE.U32 R6, R5, 0x8, R2 ;  /* 0x0000000805067825 */ /* 0x001fca00078e0002 */
[----:B------:R-:W2:Y:S04]  /*1e70*/  LDG.E.64 R12, desc[UR4][R6.64] ;  /* 0x00000004060c7981 */ /* 0x000ea8000c1e1b00 */
[----:B------:R0:W3:Y:S01]  /*1e80*/  LDG.E.64 R2, desc[UR4][R6.64+0x400] ;  /* 0x0004000406027981 */ /* 0x0000e2000c1e1b00 */
[--C-:B--2---:R-:W-:Y:S02]  /*1e90*/  HADD2.F32 R9, -RZ, R12.reuse.H0_H0 ;  /* 0x2000000cff097230 */ /* 0x104fe40000004100 */
[----:B------:R-:W-:Y:S02]  /*1ea0*/  HADD2.F32 R11, -RZ, R12.H1_H1 ;  /* 0x3000000cff0b7230 */ /* 0x000fe40000004100 */
[--C-:B------:R-:W-:Y:S02]  /*1eb0*/  HADD2.F32 R15, -RZ, R13.reuse.H0_H0 ;  /* 0x2000000dff0f7230 */ /* 0x100fe40000004100 */
[C---:B------:R-:W-:Y:S01]  /*1ec0*/  FADD.FTZ R4, |R9|.reuse, -RZ ;  /* 0x800000ff09047221 */ /* 0x040fe20000010200 */
[----:B------:R-:W-:Y:S01]  /*1ed0*/  FSETP.GT.FTZ.AND P0, PT, |R9|, 8.50705917302346158658e+37, PT ;  /* 0x7e8000000900780b */ /* 0x000fe20003f14200 */
[----:B------:R-:W-:Y:S01]  /*1ee0*/  FADD.FTZ R10, |R11|, -RZ ;  /* 0x800000ff0b0a7221 */ /* 0x000fe20000010200 */
[----:B------:R-:W-:-:S02]  /*1ef0*/  HADD2.F32 R13, -RZ, R13.H1_H1 ;  /* 0x3000000dff0d7230 */ /* 0x000fc40000004100 */
[----:B------:R-:W-:Y:S01]  /*1f00*/  FADD.FTZ R4, -R4, 1 ;  /* 0x3f80000004047421 */ /* 0x000fe20000010100 */
[----:B0-----:R-:W-:Y:S01]  /*1f10*/  FADD.FTZ R6, |R15|, -RZ ;  /* 0x800000ff0f067221 */ /* 0x001fe20000010200 */
[----:B------:R-:W-:Y:S01]  /*1f20*/  FADD.FTZ R10, -R10, 1 ;  /* 0x3f8000000a0a7421 */ /* 0x000fe20000010100 */
[----:B------:R-:W-:-:S03]  /*1f30*/  FSETP.GT.FTZ.AND P1, PT, |R13|, 8.50705917302346158658e+37, PT ;  /* 0x7e8000000d00780b */ /* 0x000fc60003f34200 */
[----:B------:R-:W0:Y:S08]  /*1f40*/  MUFU.RCP R4, R4 ;  /* 0x0000000400047308 */ /* 0x000e300000001000 */
[----:B------:R-:W1:Y:S01]  /*1f50*/  MUFU.RCP R10, R10 ;  /* 0x0000000a000a7308 */ /* 0x000e620000001000 */
[----:B0-----:R-:W-:-:S04]  /*1f60*/  FADD.FTZ R8, R4, R4 ;  /* 0x0000000404087221 */ /* 0x001fc80000010000 */
[----:B------:R-:W-:Y:S01]  /*1f70*/  FMUL.FTZ R8, |R9|, R8 ;  /* 0x0000000809087220 */ /* 0x000fe20000410200 */
[----:B-1----:R-:W-:-:S04]  /*1f80*/  FADD.FTZ R10, R10, R10 ;  /* 0x0000000a0a0a7221 */ /* 0x002fc80000010000 */
[----:B------:R-:W-:Y:S01]  /*1f90*/  FSEL R14, R8, -2, !P0 ;  /* 0xc0000000080e7808 */ /* 0x000fe20004000000 */
[----:B------:R-:W-:Y:S01]  /*1fa0*/  FADD.FTZ R8, -R6, 1 ;  /* 0x3f80000006087421 */ /* 0x000fe20000010100 */
[----:B------:R-:W-:Y:S01]  /*1fb0*/  FADD.FTZ R6, |R13|, -RZ ;  /* 0x800000ff0d067221 */ /* 0x000fe20000010200 */
[C---:B------:R-:W-:Y:S01]  /*1fc0*/  FMUL.FTZ R10, |R11|.reuse, R10 ;  /* 0x0000000a0b0a7220 */ /* 0x040fe20000410200 */
[----:B------:R-:W-:Y:S01]  /*1fd0*/  FSETP.GT.FTZ.AND P0, PT, |R11|, 8.50705917302346158658e+37, PT ;  /* 0x7e8000000b00780b */ /* 0x000fe20003f14200 */
[----:B------:R-:W-:Y:S01]  /*1fe0*/  FADD.FTZ.RZ R4, R14, 1 ;  /* 0x3f8000000e047421 */ /* 0x000fe2000001c000 */
[----:B------:R-:W-:Y:S01]  /*1ff0*/  FADD.FTZ R12, -R6, 1 ;  /* 0x3f800000060c7421 */ /* 0x000fe20000010100 */
[----:B------:R-:W0:Y:S01]  /*2000*/  MUFU.RCP R8, R8 ;  /* 0x0000000800087308 */ /* 0x000e220000001000 */
[----:B------:R-:W-:Y:S01]  /*2010*/  HFMA2 R6, -RZ, RZ, 1.625, 0 ;  /* 0x3e800000ff067431 */ /* 0x000fe200000001ff */
[----:B------:R-:W-:Y:S02]  /*2020*/  FSEL R10, R10, -2, !P0 ;  /* 0xc00000000a0a7808 */ /* 0x000fe40004000000 */
[----:B------:R-:W-:-:S02]  /*2030*/  IADD3 R4, PT, PT, R4, -0x3f400000, RZ ;  /* 0xc0c0000004047810 */ /* 0x000fc40007ffe0ff */
[----:B------:R-:W-:Y:S01]  /*2040*/  FSETP.GT.FTZ.AND P0, PT, |R15|, 8.50705917302346158658e+37, PT ;  /* 0x7e8000000f00780b */ /* 0x000fe20003f14200 */
[----:B------:R-:W-:Y:S01]  /*2050*/  FADD.FTZ.RZ R16, R10, 1 ;  /* 0x3f8000000a107421 */ /* 0x000fe2000001c000 */
[----:B------:R-:W1:Y:S01]  /*2060*/  MUFU.RCP R12, R12 ;  /* 0x0000000c000c7308 */ /* 0x000e620000001000 */
[----:B------:R-:W-:Y:S02]  /*2070*/  LOP3.LUT R17, R4, 0xff800000, RZ, 0xc0, !PT ;  /* 0xff80000004117812 */ /* 0x000fe400078ec0ff */
[C---:B------:R-:W-:Y:S02]  /*2080*/  ISETP.GE.U32.AND P3, PT, R14.reuse, 0x7f800000, PT ;  /* 0x7f8000000e00780c */ /* 0x040fe40003f66070 */
[----:B------:R-:W-:Y:S02]  /*2090*/  IADD3 R7, PT, PT, -R17, 0x40800000, RZ ;  /* 0x4080000011077810 */ /* 0x000fe40007ffe1ff */
[----:B------:R-:W-:Y:S01]  /*20a0*/  IADD3 R4, PT, PT, R14, -R17, RZ ;  /* 0x800000110e047210 */ /* 0x000fe20007ffe0ff */
[----:B0-----:R-:W-:-:S02]  /*20b0*/  FADD.FTZ R8, R8, R8 ;  /* 0x0000000808087221 */ /* 0x001fc40000010000 */
[----:B------:R-:W-:Y:S01]  /*20c0*/  FFMA.FTZ R7, R7, R6, -1 ;  /* 0xbf80000007077423 */ /* 0x000fe20000010006 */
[----:B------:R-:W-:Y:S01]  /*20d0*/  IADD3 R16, PT, PT, R16, -0x3f400000, RZ ;  /* 0xc0c0000010107810 */ /* 0x000fe20007ffe0ff */
[----:B------:R-:W-:Y:S02]  /*20e0*/  FMUL.FTZ R8, |R15|, R8 ;  /* 0x000000080f087220 */ /* 0x000fe40000410200 */
[----:B------:R-:W-:Y:S01]  /*20f0*/  FADD.FTZ R4, R4, R7 ;  /* 0x0000000704047221 */ /* 0x000fe20000010000 */
[----:B------:R-:W-:Y:S01]  /*2100*/  MOV R7, 0x3d39bf78 ;  /* 0x3d39bf7800077802 */ /* 0x000fe20000000f00 */
[----:B-1----:R-:W-:Y:S01]  /*2110*/  FADD.FTZ R12, R12, R12 ;  /* 0x0000000c0c0c7221 */ /* 0x002fe20000010000 */
[----:B------:R-:W-:-:S03]  /*2120*/  I2FP.F32.S32 R17, R17 ;  /* 0x0000001100117245 */ /* 0x000fc60000201400 */
[----:B------:R-:W-:Y:S01]  /*2130*/  FFMA.FTZ R19, R4, -R7, 0.10546888411045074463 ;  /* 0x3dd8001204137423 */ /* 0x000fe20000010807 */
[----:B------:R-:W-:Y:S01]  /*2140*/  FMUL.FTZ R18, |R13|, R12 ;  /* 0x0000000c0d127220 */ /* 0x000fe20000410200 */
[----:B------:R-:W-:Y:S01]  /*2150*/  FSEL R12, R8, -2, !P0 ;  /* 0xc0000000080c7808 */ /* 0x000fe20004000000 */
[----:B------:R-:W-:Y:S01]  /*2160*/  FMUL.FTZ R17, R17, 1.1920928955078125e-07 ;  /* 0x3400000011117820 */ /* 0x000fe20000410000 */
[----:B------:R-:W-:Y:S01]  /*2170*/  FFMA.FTZ R21, R4, R19, -0.13229703903198242188 ;  /* 0xbe0778e004157423 */ /* 0x000fe20000010013 */
[----:B------:R-:W-:Y:S02]  /*2180*/  LOP3.LUT R19, R16, 0xff800000, RZ, 0xc0, !PT ;  /* 0xff80000010137812 */ /* 0x000fe400078ec0ff */
[----:B------:R-:W-:Y:S01]  /*2190*/  FSEL R8, R18, -2, !P1 ;  /* 0xc000000012087808 */ /* 0x000fe20004800000 */
[----:B------:R-:W-:Y:S01]  /*21a0*/  FADD.FTZ.RZ R18, R12, 1 ;  /* 0x3f8000000c127421 */ /* 0x000fe2000001c000 */
[----:B------:R-:W-:Y:S01]  /*21b0*/  FFMA.FTZ R21, R4, R21, 0.14491446316242218018 ;  /* 0x3e14647504157423 */ /* 0x000fe20000010015 */
[----:B------:R-:W-:-:S02]  /*21c0*/  IADD3 R27, PT, PT, -R19, 0x40800000, RZ ;  /* 0x40800000131b7810 */ /* 0x000fc40007ffe1ff */
[----:B------:R-:W-:Y:S01]  /*21d0*/  FADD.FTZ.RZ R20, R8, 1 ;  /* 0x3f80000008147421 */ /* 0x000fe2000001c000 */
[----:B------:R-:W-:Y:S01]  /*21e0*/  IADD3 R18, PT, PT, R18, -0x3f400000, RZ ;  /* 0xc0c0000012127810 */ /* 0x000fe20007ffe0ff */
[----:B------:R-:W-:Y:S01]  /*21f0*/  FFMA.FTZ R23, R4, R21, -0.16641564667224884033 ;  /* 0xbe2a68dd04177423 */ /* 0x000fe20000010015 */
[----:B------:R-:W-:Y:S01]  /*2200*/  FFMA.FTZ R27, R27, R6, -1 ;  /* 0xbf8000001b1b7423 */ /* 0x000fe20000010006 */
[----:B------:R-:W-:Y:S02]  /*2210*/  ISETP.GT.AND P1, PT, R14, -0x40800000, P3 ;  /* 0xbf8000000e00780c */ /* 0x000fe40001f24270 */
[----:B------:R-:W-:Y:S01]  /*2220*/  IADD3 R20, PT, PT, R20, -0x3f400000, RZ ;  /* 0xc0c0000014147810 */ /* 0x000fe20007ffe0ff */
[----:B------:R-:W-:Y:S01]  /*2230*/  FFMA.FTZ R25, R4, R23, 0.19988867640495300293 ;  /* 0x3e4caf9e04197423 */ /* 0x000fe20000010017 */
[----:B------:R-:W-:Y:S02]  /*2240*/  LOP3.LUT R21, R18, 0xff800000, RZ, 0xc0, !PT ;  /* 0xff80000012157812 */ /* 0x000fe400078ec0ff */
[----:B------:R-:W-:Y:S01]  /*2250*/  IADD3 R18, PT, PT, R10, -R19, RZ ;  /* 0x800000130a127210 */ /* 0x000fe20007ffe0ff */
[----:B------:R-:W-:Y:S01]  /*2260*/  FFMA.FTZ R25, R4, R25, -0.25000196695327758789 ;  /* 0xbe80004204197423 */ /* 0x000fe20000010019 */
[----:B------:R-:W-:-:S02]  /*2270*/  LOP3.LUT R23, R20, 0xff800000, RZ, 0xc0, !PT ;  /* 0xff80000014177812 */ /* 0x000fc400078ec0ff */
[----:B------:R-:W-:Y:S01]  /*2280*/  IADD3 R29, PT, PT, -R21, 0x40800000, RZ ;  /* 0x40800000151d7810 */ /* 0x000fe20007ffe1ff */
[----:B------:R-:W-:Y:S01]  /*2290*/  FADD.FTZ R18, R18, R27 ;  /* 0x0000001b12127221 */ /* 0x000fe20000010000 */
[----:B------:R-:W-:Y:S01]  /*22a0*/  IADD3 R27, PT, PT, -R23, 0x40800000, RZ ;  /* 0x40800000171b7810 */ /* 0x000fe20007ffe1ff */
[----:B------:R-:W-:Y:S01]  /*22b0*/  FFMA.FTZ R25, R4, R25, 0.33333510160446166992 ;  /* 0x3eaaaae604197423 */ /* 0x000fe20000010019 */
[----:B------:R-:W-:Y:S01]  /*22c0*/  IADD3 R20, PT, PT, R12, -R21, RZ ;  /* 0x800000150c147210 */ /* 0x000fe20007ffe0ff */
[-C--:B------:R-:W-:Y:S01]  /*22d0*/  FFMA.FTZ R29, R29, R6.reuse, -1 ;  /* 0xbf8000001d1d7423 */ /* 0x080fe20000010006 */
[----:B------:R-:W-:Y:S01]  /*22e0*/  IADD3 R16, PT, PT, R8, -R23, RZ ;  /* 0x8000001708107210 */ /* 0x000fe20007ffe0ff */
[----:B------:R-:W-:Y:S01]  /*22f0*/  FFMA.FTZ R25, R4, R25, -0.5 ;  /* 0xbf00000004197423 */ /* 0x000fe20000010019 */
[----:B------:R-:W-:Y:S01]  /*2300*/  FFMA.FTZ R27, R27, R6, -1 ;  /* 0xbf8000001b1b7423 */ /* 0x000fe20000010006 */
[----:B------:R-:W-:Y:S01]  /*2310*/  FADD.FTZ R20, R20, R29 ;  /* 0x0000001d14147221 */ /* 0x000fe20000010000 */
[----:B------:R-:W-:Y:S01]  /*2320*/  ISETP.GE.U32.AND P0, PT, R10, 0x7f800000, PT ;  /* 0x7f8000000a00780c */ /* 0x000fe20003f06070 */
[----:B------:R-:W-:Y:S01]  /*2330*/  FMUL.FTZ R25, R4, R25 ;  /* 0x0000001904197220 */ /* 0x000fe20000410000 */
[----:B------:R-:W-:Y:S01]  /*2340*/  FADD.FTZ R16, R16, R27 ;  /* 0x0000001b10107221 */ /* 0x000fe20000010000 */
[-C--:B------:R-:W-:Y:S01]  /*2350*/  FFMA.FTZ R29, R20, -R7.reuse, 0.10546888411045074463 ;  /* 0x3dd80012141d7423 */ /* 0x080fe20000010807 */
[----:B------:R-:W-:Y:S01]  /*2360*/  FFMA.FTZ R27, R18, -R7, 0.10546888411045074463 ;  /* 0x3dd80012121b7423 */ /* 0x000fe20000010807 */
[----:B------:R-:W-:Y:S01]  /*2370*/  FFMA.FTZ R4, R4, R25, R4 ;  /* 0x0000001904047223 */ /* 0x000fe20000010004 */
[----:B------:R-:W-:Y:S01]  /*2380*/  FFMA.FTZ R25, R16, -R7, 0.10546888411045074463 ;  /* 0x3dd8001210197423 */ /* 0x000fe20000010807 */
[----:B------:R-:W-:Y:S01]  /*2390*/  FFMA.FTZ R29, R20, R29, -0.13229703903198242188 ;  /* 0xbe0778e0141d7423 */ /* 0x000fe2000001001d */
[----:B------:R-:W-:Y:S01]  /*23a0*/  FFMA.FTZ R27, R18, R27, -0.13229703903198242188 ;  /* 0xbe0778e0121b7423 */ /* 0x000fe2000001001b */
[----:B------:R-:W-:Y:S01]  /*23b0*/  I2FP.F32.S32 R23, R23 ;  /* 0x0000001700177245 */ /* 0x000fe20000201400 */
[----:B------:R-:W-:Y:S01]  /*23c0*/  FFMA.FTZ R25, R16, R25, -0.13229703903198242188 ;  /* 0xbe0778e010197423 */ /* 0x000fe20000010019 */
[----:B------:R-:W-:Y:S01]  /*23d0*/  FFMA.FTZ R29, R20, R29, 0.14491446316242218018 ;  /* 0x3e146475141d7423 */ /* 0x000fe2000001001d */
[----:B------:R-:W-:Y:S01]  /*23e0*/  FFMA.FTZ R27, R18, R27, 0.14491446316242218018 ;  /* 0x3e146475121b7423 */ /* 0x000fe2000001001b */
[----:B------:R-:W-:Y:S01]  /*23f0*/  ISETP.GT.AND P5, PT, R10, -0x40800000, P0 ;  /* 0xbf8000000a00780c */ /* 0x000fe200007a4270 */
[----:B------:R-:W-:Y:S01]  /*2400*/  FFMA.FTZ R25, R16, R25, 0.14491446316242218018 ;  /* 0x3e14647510197423 */ /* 0x000fe20000010019 */
[----:B------:R-:W-:Y:S01]  /*2410*/  FFMA.FTZ R29, R20, R29, -0.16641564667224884033 ;  /* 0xbe2a68dd141d7423 */ /* 0x000fe2000001001d */
[----:B------:R-:W-:Y:S01]  /*2420*/  FFMA.FTZ R27, R18, R27, -0.16641564667224884033 ;  /* 0xbe2a68dd121b7423 */ /* 0x000fe2000001001b */
[----:B------:R-:W-:Y:S01]  /*2430*/  @P3 FSETP.NEU.FTZ.AND P4, PT, R14, RZ, PT ;  /* 0x000000ff0e00320b */ /* 0x000fe20003f9d000 */
[----:B------:R-:W-:Y:S01]  /*2440*/  FFMA.FTZ R25, R16, R25, -0.16641564667224884033 ;  /* 0xbe2a68dd10197423 */ /* 0x000fe20000010019 */
[----:B------:R-:W-:Y:S01]  /*2450*/  FFMA.FTZ R29, R20, R29, 0.19988867640495300293 ;  /* 0x3e4caf9e141d7423 */ /* 0x000fe2000001001d */
[----:B------:R-:W-:Y:S01]  /*2460*/  FFMA.FTZ R27, R18, R27, 0.19988867640495300293 ;  /* 0x3e4caf9e121b7423 */ /* 0x000fe2000001001b */
[----:B------:R-:W-:Y:S01]  /*2470*/  @P0 FSETP.NEU.FTZ.AND P2, PT, R10, RZ, PT ;  /* 0x000000ff0a00020b */ /* 0x000fe20003f5d000 */
[----:B------:R-:W-:Y:S01]  /*2480*/  FFMA.FTZ R25, R16, R25, 0.19988867640495300293 ;  /* 0x3e4caf9e10197423 */ /* 0x000fe20000010019 */
[----:B------:R-:W-:Y:S01]  /*2490*/  FFMA.FTZ R29, R20, R29, -0.25000196695327758789 ;  /* 0xbe800042141d7423 */ /* 0x000fe2000001001d */
[----:B------:R-:W-:-:S02]  /*24a0*/  FFMA.FTZ R27, R18, R27, -0.25000196695327758789 ;  /* 0xbe800042121b7423 */ /* 0x000fc4000001001b */
[----:B------:R-:W-:Y:S01]  /*24b0*/  FFMA.FTZ R25, R16, R25, -0.25000196695327758789 ;  /* 0xbe80004210197423 */ /* 0x000fe20000010019 */
[----:B------:R-:W-:Y:S01]  /*24c0*/  FFMA.FTZ R29, R20, R29, 0.33333510160446166992 ;  /* 0x3eaaaae6141d7423 */ /* 0x000fe2000001001d */
[----:B------:R-:W-:Y:S02]  /*24d0*/  FFMA.FTZ R27, R18, R27, 0.33333510160446166992 ;  /* 0x3eaaaae6121b7423 */ /* 0x000fe4000001001b */
[----:B------:R-:W-:Y:S01]  /*24e0*/  FFMA.FTZ R25, R16, R25, 0.33333510160446166992 ;  /* 0x3eaaaae610197423 */ /* 0x000fe20000010019 */
[----:B------:R-:W-:Y:S01]  /*24f0*/  FFMA.FTZ R29, R20, R29, -0.5 ;  /* 0xbf000000141d7423 */ /* 0x000fe2000001001d */
[----:B------:R-:W-:Y:S02]  /*2500*/  FFMA.FTZ R27, R18, R27, -0.5 ;  /* 0xbf000000121b7423 */ /* 0x000fe4000001001b */
[----:B------:R-:W-:Y:S01]  /*2510*/  FFMA.FTZ R25, R16, R25, -0.5 ;  /* 0xbf00000010197423 */ /* 0x000fe20000010019 */
[----:B------:R-:W-:Y:S01]  /*2520*/  FMUL.FTZ R29, R20, R29 ;  /* 0x0000001d141d7220 */ /* 0x000fe20000410000 */
[----:B------:R-:W-:-:S02]  /*2530*/  FMUL.FTZ R27, R18, R27 ;  /* 0x0000001b121b7220 */ /* 0x000fc40000410000 */
[----:B------:R-:W-:Y:S01]  /*2540*/  FMUL.FTZ R25, R16, R25 ;  /* 0x0000001910197220 */ /* 0x000fe20000410000 */
[----:B------:R-:W-:Y:S01]  /*2550*/  FFMA.FTZ R22, R20, R29, R20 ;  /* 0x0000001d14167223 */ /* 0x000fe20000010014 */
[----:B------:R-:W-:Y:S01]  /*2560*/  I2FP.F32.S32 R20, R19 ;  /* 0x0000001300147245 */ /* 0x000fe20000201400 */
[----:B------:R-:W-:Y:S01]  /*2570*/  FFMA.FTZ R18, R18, R27, R18 ;  /* 0x0000001b12127223 */ /* 0x000fe20000010012 */
[----:B------:R-:W-:Y:S01]  /*2580*/  FFMA.FTZ R19, R16, R25, R16 ;  /* 0x0000001910137223 */ /* 0x000fe20000010010 */
[----:B------:R-:W-:Y:S02]  /*2590*/  I2FP.F32.S32 R16, R21 ;  /* 0x0000001500107245 */ /* 0x000fe40000201400 */
[----:B------:R-:W-:Y:S01]  /*25a0*/  FMUL.FTZ R21, R20, 1.1920928955078125e-07 ;  /* 0x3400000014157820 */ /* 0x000fe20000410000 */
[----:B------:R-:W-:Y:S01]  /*25b0*/  FFMA.FTZ R20, R17, 0.69314718246459960938, R4 ;  /* 0x3f31721811147823 */ /* 0x000fe20000010004 */
[----:B------:R-:W-:Y:S01]  /*25c0*/  FMUL.FTZ R4, R23, 1.1920928955078125e-07 ;  /* 0x3400000017047820 */ /* 0x000fe20000410000 */
[----:B------:R-:W-:Y:S01]  /*25d0*/  FMUL.FTZ R17, R16, 1.1920928955078125e-07 ;  /* 0x3400000010117820 */ /* 0x000fe20000410000 */
[----:B------:R-:W-:Y:S01]  /*25e0*/  FFMA.FTZ R18, R21, 0.69314718246459960938, R18 ;  /* 0x3f31721815127823 */ /* 0x000fe20000010012 */
[----:B------:R-:W-:Y:S01]  /*25f0*/  @P3 MOV R21, 0x7f800000 ;  /* 0x7f80000000153802 */ /* 0x000fe20000000f00 */
[----:B------:R-:W-:Y:S01]  /*2600*/  FFMA.FTZ R4, R4, 0.69314718246459960938, R19 ;  /* 0x3f31721804047823 */ /* 0x000fe20000010013 */
[----:B------:R-:W-:Y:S01]  /*2610*/  FFMA.FTZ R16, R17, 0.69314718246459960938, R22 ;  /* 0x3f31721811107823 */ /* 0x000fe20000010016 */
[--C-:B---3--:R-:W-:Y:S01]  /*2620*/  HADD2.F32 R17, -RZ, R2.reuse.H0_H0 ;  /* 0x20000002ff117230 */ /* 0x108fe20000004100 */
[----:B------:R-:W-:Y:S01]  /*2630*/  @P0 MOV R23, 0x7f800000 ;  /* 0x7f80000000170802 */ /* 0x000fe20000000f00 */
[----:B------:R-:W-:Y:S01]  /*2640*/  @P1 FFMA.FTZ R20, R14, R21, +INF ;  /* 0x7f8000000e141423 */ /* 0x000fe20000010015 */
[----:B------:R-:W-:Y:S01]  /*2650*/  ISETP.GE.U32.AND P1, PT, R12, 0x7f800000, PT ;  /* 0x7f8000000c00780c */ /* 0x000fe20003f26070 */
[----:B------:R-:W-:-:S02]  /*2660*/  HADD2.F32 R19, -RZ, R2.H1_H1 ;  /* 0x30000002ff137230 */ /* 0x000fc40000004100 */
[----:B------:R-:W-:Y:S01]  /*2670*/  FADD.FTZ R14, |R17|, -RZ ;  /* 0x800000ff110e7221 */ /* 0x000fe20000010200 */
[--C-:B------:R-:W-:Y:S01]  /*2680*/  HADD2.F32 R2, -RZ, R3.reuse.H0_H0 ;  /* 0x20000003ff027230 */ /* 0x100fe20000004100 */
[----:B------:R-:W-:Y:S01]  /*2690*/  ISETP.GT.AND P6, PT, R12, -0x40800000, P1 ;  /* 0xbf8000000c00780c */ /* 0x000fe20000fc4270 */
[----:B------:R-:W-:Y:S01]  /*26a0*/  @P5 FFMA.FTZ R18, R10, R23, +INF ;  /* 0x7f8000000a125423 */ /* 0x000fe20000010017 */
[----:B------:R-:W-:Y:S01]  /*26b0*/  ISETP.GE.U32.AND P5, PT, R8, 0x7f800000, PT ;  /* 0x7f8000000800780c */ /* 0x000fe20003fa6070 */
[----:B------:R-:W-:Y:S01]  /*26c0*/  FADD.FTZ R14, -R14, 1 ;  /* 0x3f8000000e0e7421 */ /* 0x000fe20000010100 */
[----:B------:R-:W-:Y:S01]  /*26d0*/  FADD.FTZ R22, |R2|, -RZ ;  /* 0x800000ff02167221 */ /* 0x000fe20000010200 */
[----:B------:R-:W-:Y:S01]  /*26e0*/  HFMA2 R10, -RZ, RZ, 1.75, 0 ;  /* 0x3f000000ff0a7431 */ /* 0x000fe200000001ff */
[----:B------:R-:W-:Y:S01]  /*26f0*/  @P3 FSEL R20, R20, -RZ, P4 ;  /* 0x800000ff14143208 */ /* 0x000fe20002000000 */
[----:B------:R-:W-:Y:S01]  /*2700*/  HADD2.F32 R3, -RZ, R3.H1_H1 ;  /* 0x30000003ff037230 */ /* 0x000fe20000004100 */
[----:B------:R-:W-:Y:S01]  /*2710*/  ISETP.GT.AND P3, PT, R8, -0x40800000, P5 ;  /* 0xbf8000000800780c */ /* 0x000fe20002f64270 */
[----:B------:R-:W0:Y:S01]  /*2720*/  MUFU.RCP R14, R14 ;  /* 0x0000000e000e7308 */ /* 0x000e220000001000 */
[----:B------:R-:W-:Y:S01]  /*2730*/  @P1 MOV R23, 0x7f800000 ;  /* 0x7f80000000171802 */ /* 0x000fe20000000f00 */
[----:B------:R-:W-:Y:S01]  /*2740*/  FADD.FTZ R21, |R19|, -RZ ;  /* 0x800000ff13157221 */ /* 0x000fe20000010200 */
[----:B------:R-:W-:-:S02]  /*2750*/  @P1 FSETP.NEU.FTZ.AND P4, PT, R12, RZ, PT ;  /* 0x000000ff0c00120b */ /* 0x000fc40003f9d000 */
[----:B------:R-:W-:Y:S01]  /*2760*/  @P0 FSEL R18, R18, -RZ, P2 ;  /* 0x800000ff12120208 */ /* 0x000fe20001000000 */
[----:B------:R-:W-:Y:S01]  /*2770*/  @P6 FFMA.FTZ R16, R12, R23, +INF ;  /* 0x7f8000000c106423 */ /* 0x000fe20000010017 */
[----:B------:R-:W-:Y:S01]  /*2780*/  FADD.FTZ R12, -R22, 1 ;  /* 0x3f800000160c7421 */ /* 0x000fe20000010100 */
[C---:B------:R-:W-:Y:S01]  /*2790*/  LOP3.LUT R23, R10.reuse, 0x80000000, R11, 0xb8, !PT ;  /* 0x800000000a177812 */ /* 0x040fe200078eb80b */
[----:B------:R-:W-:Y:S01]  /*27a0*/  FADD.FTZ R21, -R21, 1 ;  /* 0x3f80000015157421 */ /* 0x000fe20000010100 */
[----:B------:R-:W-:Y:S02]  /*27b0*/  @P5 MOV R11, 0x7f800000 ;  /* 0x7f800000000b5802 */ /* 0x000fe40000000f00 */
[C---:B------:R-:W-:Y:S01]  /*27c0*/  LOP3.LUT R9, R10.reuse, 0x80000000, R9, 0xb8, !PT ;  /* 0x800000000a097812 */ /* 0x040fe200078eb809 */
[----:B------:R-:W1:Y:S01]  /*27d0*/  MUFU.RCP R12, R12 ;  /* 0x0000000c000c7308 */ /* 0x000e620000001000 */
[----:B------:R-:W-:Y:S01]  /*27e0*/  LOP3.LUT R15, R10, 0x80000000, R15, 0xb8, !PT ;  /* 0x800000000a0f7812 */ /* 0x000fe200078eb80f */
[C---:B------:R-:W-:Y:S01]  /*27f0*/  @P3 FFMA.FTZ R4, R8.reuse, R11, +INF ;  /* 0x7f80000008043423 */ /* 0x040fe2000001000b */
[----:B------:R-:W-:Y:S01]  /*2800*/  @P5 FSETP.NEU.FTZ.AND P6, PT, R8, RZ, PT ;  /* 0x000000ff0800520b */ /* 0x000fe20003fdd000 */
[----:B------:R-:W-:Y:S01]  /*2810*/  FMUL.FTZ R11, R9, R20 ;  /* 0x00000014090b7220 */ /* 0x000fe20000410000 */
[----:B------:R-:W-:Y:S01]  /*2820*/  FADD.FTZ R20, |R3|, -RZ ;  /* 0x800000ff03147221 */ /* 0x000fe20000010200 */
[----:B------:R-:W-:Y:S01]  /*2830*/  @P1 FSEL R16, R16, -RZ, P4 ;  /* 0x800000ff10101208 */ /* 0x000fe20002000000 */
[----:B------:R-:W-:Y:S01]  /*2840*/  FMUL.FTZ R8, R23, R18 ;  /* 0x0000001217087220 */ /* 0x000fe20000410000 */
[----:B0-----:R-:W-:Y:S01]  /*2850*/  FADD.FTZ R14, R14, R14 ;  /* 0x0000000e0e0e7221 */ /* 0x001fe20000010000 */
[----:B------:R-:W-:Y:S01]  /*2860*/  FADD.FTZ R18, -R20, 1 ;  /* 0x3f80000014127421 */ /* 0x000fe20000010100 */
[----:B------:R-:W0:Y:S01]  /*2870*/  MUFU.RCP R21, R21 ;  /* 0x0000001500157308 */ /* 0x000e220000001000 */
[----:B------:R-:W-:Y:S01]  /*2880*/  FMUL.FTZ R9, R15, R16 ;  /* 0x000000100f097220 */ /* 0x000fe20000410000 */
[----:B------:R-:W-:-:S02]  /*2890*/  FSETP.GT.FTZ.AND P0, PT, |R17|, 8.50705917302346158658e+37, PT ;  /* 0x7e8000001100780b */ /* 0x000fc40003f14200 */
[----:B------:R-:W-:Y:S02]  /*28a0*/  FSETP.GT.FTZ.AND P2, PT, |R2|, 8.50705917302346158658e+37, PT ;  /* 0x7e8000000200780b */ /* 0x000fe40003f54200 */
[----:B------:R-:W-:Y:S01]  /*28b0*/  FSETP.GT.FTZ.AND P1, PT, |R19|, 8.50705917302346158658e+37, PT ;  /* 0x7e8000001300780b */ /* 0x000fe20003f34200 */
[----:B-1----:R-:W-:Y:S01]  /*28c0*/  FADD.FTZ R15, R12, R12 ;  /* 0x0000000c0c0f7221 */ /* 0x002fe20000010000 */
[----:B------:R-:W-:Y:S01]  /*28d0*/  FMUL.FTZ R12, |R17|, R14 ;  /* 0x0000000e110c7220 */ /* 0x000fe20000410200 */
[----:B------:R-:W1:Y:S01]  /*28e0*/  MUFU.RCP R18, R18 ;  /* 0x0000001200127308 */ /* 0x000e620000001000 */
[----:B------:R-:W-:Y:S01]  /*28f0*/  LOP3.LUT R13, R10, 0x80000000, R13, 0xb8, !PT ;  /* 0x800000000a0d7812 */ /* 0x000fe200078eb80d */
[----:B------:R-:W-:Y:S01]  /*2900*/  FMUL.FTZ R15, |R2|, R15 ;  /* 0x0000000f020f7220 */ /* 0x000fe20000410200 */
[----:B------:R-:W-:Y:S02]  /*2910*/  LOP3.LUT R17, R10, 0x80000000, R17, 0xb8, !PT ;  /* 0x800000000a117812 */ /* 0x000fe400078eb811 */
[----:B------:R-:W-:-:S02]  /*2920*/  FSEL R12, R12, -2, !P0 ;  /* 0xc00000000c0c7808 */ /* 0x000fc40004000000 */
[----:B------:R-:W-:Y:S01]  /*2930*/  FSETP.GT.FTZ.AND P0, PT, |R3|, 8.50705917302346158658e+37, PT ;  /* 0x7e8000000300780b */ /* 0x000fe20003f14200 */
[----:B0-----:R-:W-:Y:S01]  /*2940*/  FADD.FTZ R16, R21, R21 ;  /* 0x0000001515107221 */ /* 0x001fe20000010000 */
[----:B------:R-:W-:Y:S01]  /*2950*/  @P5 FSEL R4, R4, -RZ, P6 ;  /* 0x800000ff04045208 */ /* 0x000fe20003000000 */
[----:B------:R-:W-:Y:S01]  /*2960*/  FADD.FTZ.RZ R20, R12, 1 ;  /* 0x3f8000000c147421 */ /* 0x000fe2000001c000 */
[----:B------:R-:W-:Y:S01]  /*2970*/  F2FP.F16.F32.PACK_AB R8, R8, R11 ;  /* 0x0000000b0808723e */ /* 0x000fe200000000ff */
[----:B------:R-:W-:Y:S01]  /*2980*/  FMUL.FTZ R14, |R19|, R16 ;  /* 0x00000010130e7220 */ /* 0x000fe20000410200 */
[----:B------:R-:W-:Y:S01]  /*2990*/  FSEL R16, R15, -2, !P2 ;  /* 0xc00000000f107808 */ /* 0x000fe20005000000 */
[----:B------:R-:W-:Y:S01]  /*29a0*/  FMUL.FTZ R4, R13, R4 ;  /* 0x000000040d047220 */ /* 0x000fe20000410000 */
[----:B------:R-:W-:Y:S01]  /*29b0*/  IADD3 R20, PT, PT, R20, -0x3f400000, RZ ;  /* 0xc0c0000014147810 */ /* 0x000fe20007ffe0ff */
[----:B-1----:R-:W-:Y:S01]  /*29c0*/  FADD.FTZ R18, R18, R18 ;  /* 0x0000001212127221 */ /* 0x002fe20000010000 */
[----:B------:R-:W-:-:S02]  /*29d0*/  LOP3.LUT R19, R10, 0x80000000, R19, 0xb8, !PT ;  /* 0x800000000a137812 */ /* 0x000fc400078eb813 */
[----:B------:R-:W-:Y:S01]  /*29e0*/  LOP3.LUT R27, R20, 0xff800000, RZ, 0xc0, !PT ;  /* 0xff800000141b7812 */ /* 0x000fe200078ec0ff */
[----:B------:R-:W-:Y:S01]  /*29f0*/  FMUL.FTZ R25, |R3|, R18 ;  /* 0x0000001203197220 */ /* 0x000fe20000410200 */
[----:B------:R-:W-:Y:S01]  /*2a00*/  LOP3.LUT R15, R10, 0x80000000, R2, 0xb8, !PT ;  /* 0x800000000a0f7812 */ /* 0x000fe200078eb802 */
[----:B------:R-:W-:Y:S01]  /*2a10*/  FADD.FTZ.RZ R2, R16, 1 ;  /* 0x3f80000010027421 */ /* 0x000fe2000001c000 */
[----:B------:R-:W-:Y:S02]  /*2a20*/  LOP3.LUT R10, R10, 0x80000000, R3, 0xb8, !PT ;  /* 0x800000000a0a7812 */ /* 0x000fe400078eb803 */
[----:B------:R-:W-:Y:S02]  /*2a30*/  IADD3 R3, PT, PT, -R27, 0x40800000, RZ ;  /* 0x408000001b037810 */ /* 0x000fe40007ffe1ff */
[----:B------:R-:W-:Y:S02]  /*2a40*/  IADD3 R22, PT, PT, R12, -R27, RZ ;  /* 0x8000001b0c167210 */ /* 0x000fe40007ffe0ff */
[----:B------:R-:W-:Y:S01]  /*2a50*/  IADD3 R2, PT, PT, R2, -0x3f400000, RZ ;  /* 0xc0c0000002027810 */ /* 0x000fe20007ffe0ff */
[----:B------:R-:W-:Y:S01]  /*2a60*/  FFMA.FTZ R3, R3, R6, -1 ;  /* 0xbf80000003037423 */ /* 0x000fe20000010006 */
[----:B------:R-:W-:-:S02]  /*2a70*/  FSEL R14, R14, -2, !P1 ;  /* 0xc00000000e0e7808 */ /* 0x000fc40004800000 */
[----:B------:R-:W-:Y:S01]  /*2a80*/  LOP3.LUT R23, R2, 0xff800000, RZ, 0xc0, !PT ;  /* 0xff80000002177812 */ /* 0x000fe200078ec0ff */
[----:B------:R-:W-:Y:S01]  /*2a90*/  FADD.FTZ R22, R22, R3 ;  /* 0x0000000316167221 */ /* 0x000fe20000010000 */
[----:B------:R-:W-:Y:S01]  /*2aa0*/  FSEL R25, R25, -2, !P0 ;  /* 0xc000000019197808 */ /* 0x000fe20004000000 */
[----:B------:R-:W-:Y:S01]  /*2ab0*/  FADD.FTZ.RZ R21, R14, 1 ;  /* 0x3f8000000e157421 */ /* 0x000fe2000001c000 */
[----:B------:R-:W-:Y:S01]  /*2ac0*/  IADD3 R2, PT, PT, -R23, 0x40800000, RZ ;  /* 0x4080000017027810 */ /* 0x000fe20007ffe1ff */
[----:B------:R-:W-:Y:S01]  /*2ad0*/  FFMA.FTZ R3, R22, -R7, 0.10546888411045074463 ;  /* 0x3dd8001216037423 */ /* 0x000fe20000010807 */
[----:B------:R-:W-:Y:S02]  /*2ae0*/  ISETP.GE.U32.AND P0, PT, R12, 0x7f800000, PT ;  /* 0x7f8000000c00780c */ /* 0x000fe40003f06070 */
[----:B------:R-:W-:Y:S01]  /*2af0*/  IADD3 R21, PT, PT, R21, -0x3f400000, RZ ;  /* 0xc0c0000015157810 */ /* 0x000fe20007ffe0ff */
[----:B------:R-:W-:Y:S01]  /*2b00*/  FFMA.FTZ R3, R22, R3, -0.13229703903198242188 ;  /* 0xbe0778e016037423 */ /* 0x000fe20000010003 */
[----:B------:R-:W-:Y:S01]  /*2b10*/  FFMA.FTZ R18, R2, R6, -1 ;  /* 0xbf80000002127423 */ /* 0x000fe20000010006 */
[----:B------:R-:W-:-:S02]  /*2b20*/  IADD3 R2, PT, PT, R16, -R23, RZ ;  /* 0x8000001710027210 */ /* 0x000fc40007ffe0ff */
[----:B------:R-:W-:Y:S01]  /*2b30*/  FFMA.FTZ R3, R22, R3, 0.14491446316242218018 ;  /* 0x3e14647516037423 */ /* 0x000fe20000010003 */
[----:B------:R-:W-:Y:S02]  /*2b40*/  LOP3.LUT R21, R21, 0xff800000, RZ, 0xc0, !PT ;  /* 0xff80000015157812 */ /* 0x000fe400078ec0ff */
[----:B------:R-:W-:Y:S01]  /*2b50*/  FADD.FTZ R2, R2, R18 ;  /* 0x0000001202027221 */ /* 0x000fe20000010000 */
[C---:B------:R-:W-:Y:S01]  /*2b60*/  FFMA.FTZ R3, R22.reuse, R3, -0.16641564667224884033 ;  /* 0xbe2a68dd16037423 */ /* 0x040fe20000010003 */
[----:B------:R-:W-:Y:S01]  /*2b70*/  FADD.FTZ.RZ R18, R25, 1 ;  /* 0x3f80000019127421 */ /* 0x000fe2000001c000 */
[----:B------:R-:W-:Y:S02]  /*2b80*/  IADD3 R29, PT, PT, -R21, 0x40800000, RZ ;  /* 0x40800000151d7810 */ /* 0x000fe40007ffe1ff */
[----:B------:R-:W-:Y:S01]  /*2b90*/  FFMA.FTZ R3, R22, R3, 0.19988867640495300293 ;  /* 0x3e4caf9e16037423 */ /* 0x000fe20000010003 */
[----:B------:R-:W-:Y:S02]  /*2ba0*/  IADD3 R20, PT, PT, R14, -R21, RZ ;  /* 0x800000150e147210 */ /* 0x000fe40007ffe0ff */
[----:B------:R-:W-:Y:S01]  /*2bb0*/  IADD3 R18, PT, PT, R18, -0x3f400000, RZ ;  /* 0xc0c0000012127810 */ /* 0x000fe20007ffe0ff */
[----:B------:R-:W-:Y:S01]  /*2bc0*/  FFMA.FTZ R3, R22, R3, -0.25000196695327758789 ;  /* 0xbe80004216037423 */ /* 0x000fe20000010003 */
[----:B------:R-:W-:Y:S01]  /*2bd0*/  FFMA.FTZ R29, R29, R6, -1 ;  /* 0xbf8000001d1d7423 */ /* 0x000fe20000010006 */
[----:B------:R-:W-:-:S02]  /*2be0*/  I2FP.F32.S32 R27, R27 ;  /* 0x0000001b001b7245 */ /* 0x000fc40000201400 */
[----:B------:R-:W-:Y:S01]  /*2bf0*/  LOP3.LUT R18, R18, 0xff800000, RZ, 0xc0, !PT ;  /* 0xff80000012127812 */ /* 0x000fe200078ec0ff */
[----:B------:R-:W-:Y:S01]  /*2c00*/  FFMA.FTZ R3, R22, R3, 0.33333510160446166992 ;  /* 0x3eaaaae616037423 */ /* 0x000fe20000010003 */
[----:B------:R-:W-:Y:S01]  /*2c10*/  FADD.FTZ R20, R20, R29 ;  /* 0x0000001d14147221 */ /* 0x000fe20000010000 */
[----:B------:R-:W-:Y:S01]  /*2c20*/  ISETP.GT.AND P1, PT, R12, -0x40800000, P0 ;  /* 0xbf8000000c00780c */ /* 0x000fe20000724270 */
[----:B------:R-:W-:Y:S01]  /*2c30*/  FMUL.FTZ R27, R27, 1.1920928955078125e-07 ;  /* 0x340000001b1b7820 */ /* 0x000fe20000410000 */
[----:B------:R-:W-:Y:S01]  /*2c40*/  IADD3 R24, PT, PT, -R18, 0x40800000, RZ ;  /* 0x4080000012187810 */ /* 0x000fe20007ffe1ff */
[----:B------:R-:W-:Y:S01]  /*2c50*/  FFMA.FTZ R3, R22, R3, -0.5 ;  /* 0xbf00000016037423 */ /* 0x000fe20000010003 */
[----:B------:R-:W-:Y:S01]  /*2c60*/  FFMA.FTZ R29, R20, -R7, 0.10546888411045074463 ;  /* 0x3dd80012141d7423 */ /* 0x000fe20000010807 */
[----:B------:R-:W-:Y:S02]  /*2c70*/  ISETP.GE.U32.AND P2, PT, R14, 0x7f800000, PT ;  /* 0x7f8000000e00780c */ /* 0x000fe40003f46070 */
[----:B------:R-:W-:Y:S01]  /*2c80*/  FFMA.FTZ R24, R24, R6, -1 ;  /* 0xbf80000018187423 */ /* 0x000fe20000010006 */
[----:B------:R-:W-:Y:S01]  /*2c90*/  IADD3 R6, PT, PT, R25, -R18, RZ ;  /* 0x8000001219067210 */ /* 0x000fe20007ffe0ff */
[----:B------:R-:W-:Y:S01]  /*2ca0*/  FMUL.FTZ R3, R22, R3 ;  /* 0x0000000316037220 */ /* 0x000fe20000410000 */
[----:B------:R-:W-:Y:S01]  /*2cb0*/  FFMA.FTZ R29, R20, R29, -0.13229703903198242188 ;  /* 0xbe0778e0141d7423 */ /* 0x000fe2000001001d */
[----:B------:R-:W-:-:S02]  /*2cc0*/  ISETP.GE.U32.AND P3, PT, R16, 0x7f800000, PT ;  /* 0x7f8000001000780c */ /* 0x000fc40003f66070 */
[----:B------:R-:W-:Y:S01]  /*2cd0*/  FFMA.FTZ R22, R22, R3, R22 ;  /* 0x0000000316167223 */ /* 0x000fe20000010016 */
[----:B------:R-:W-:Y:S01]  /*2ce0*/  FADD.FTZ R24, R6, R24 ;  /* 0x0000001806187221 */ /* 0x000fe20000010000 */
[----:B------:R-:W-:Y:S01]  /*2cf0*/  FFMA.FTZ R3, R2, -R7, 0.10546888411045074463 ;  /* 0x3dd8001202037423 */ /* 0x000fe20000010807 */
[----:B------:R-:W-:Y:S01]  /*2d00*/  FFMA.FTZ R29, R20, R29, 0.14491446316242218018 ;  /* 0x3e146475141d7423 */ /* 0x000fe2000001001d */
[----:B------:R-:W-:Y:S01]  /*2d10*/  ISETP.GE.U32.AND P4, PT, R25, 0x7f800000, PT ;  /* 0x7f8000001900780c */ /* 0x000fe20003f86070 */
[----:B------:R-:W-:Y:S01]  /*2d20*/  FFMA.FTZ R7, R24, -R7, 0.10546888411045074463 ;  /* 0x3dd8001218077423 */ /* 0x000fe20000010807 */
[----:B------:R-:W-:Y:S01]  /*2d30*/  FFMA.FTZ R3, R2, R3, -0.13229703903198242188 ;  /* 0xbe0778e002037423 */ /* 0x000fe20000010003 */
[----:B------:R-:W-:Y:S01]  /*2d40*/  FFMA.FTZ R29, R20, R29, -0.16641564667224884033 ;  /* 0xbe2a68dd141d7423 */ /* 0x000fe2000001001d */
[----:B------:R-:W-:Y:S01]  /*2d50*/  ISETP.GT.AND P6, PT, R14, -0x40800000, P2 ;  /* 0xbf8000000e00780c */ /* 0x000fe200017c4270 */
[----:B------:R-:W-:Y:S01]  /*2d60*/  FFMA.FTZ R7, R24, R7, -0.13229703903198242188 ;  /* 0xbe0778e018077423 */ /* 0x000fe20000010007 */
[----:B------:R-:W-:Y:S01]  /*2d70*/  FFMA.FTZ R3, R2, R3, 0.14491446316242218018 ;  /* 0x3e14647502037423 */ /* 0x000fe20000010003 */
[----:B------:R-:W-:Y:S01]  /*2d80*/  FFMA.FTZ R29, R20, R29, 0.19988867640495300293 ;  /* 0x3e4caf9e141d7423 */ /* 0x000fe2000001001d */
[----:B------:R-:W-:Y:S01]  /*2d90*/  I2FP.F32.S32 R21, R21 ;  /* 0x0000001500157245 */ /* 0x000fe20000201400 */
[----:B------:R-:W-:Y:S01]  /*2da0*/  FFMA.FTZ R7, R24, R7, 0.14491446316242218018 ;  /* 0x3e14647518077423 */ /* 0x000fe20000010007 */
[----:B------:R-:W-:Y:S01]  /*2db0*/  FFMA.FTZ R3, R2, R3, -0.16641564667224884033 ;  /* 0xbe2a68dd02037423 */ /* 0x000fe20000010003 */
[----:B------:R-:W-:Y:S01]  /*2dc0*/  FFMA.FTZ R29, R20, R29, -0.25000196695327758789 ;  /* 0xbe800042141d7423 */ /* 0x000fe2000001001d */
[----:B------:R-:W-:Y:S01]  /*2dd0*/  I2FP.F32.S32 R23, R23 ;  /* 0x0000001700177245 */ /* 0x000fe20000201400 */
[----:B------:R-:W-:Y:S01]  /*2de0*/  FFMA.FTZ R7, R24, R7, -0.16641564667224884033 ;  /* 0xbe2a68dd18077423 */ /* 0x000fe20000010007 */
[----:B------:R-:W-:Y:S01]  /*2df0*/  FFMA.FTZ R3, R2, R3, 0.19988867640495300293 ;  /* 0x3e4caf9e02037423 */ /* 0x000fe20000010003 */
[----:B------:R-:W-:Y:S01]  /*2e00*/  FFMA.FTZ R29, R20, R29, 0.33333510160446166992 ;  /* 0x3eaaaae6141d7423 */ /* 0x000fe2000001001d */
[----:B------:R-:W-:Y:S01]  /*2e10*/  ISETP.GT.AND P5, PT, R16, -0x40800000, P3 ;  /* 0xbf8000001000780c */ /* 0x000fe20001fa4270 */
[----:B------:R-:W-:Y:S01]  /*2e20*/  FFMA.FTZ R7, R24, R7, 0.19988867640495300293 ;  /* 0x3e4caf9e18077423 */ /* 0x000fe20000010007 */
[----:B------:R-:W-:Y:S01]  /*2e30*/  FFMA.FTZ R3, R2, R3, -0.25000196695327758789 ;  /* 0xbe80004202037423 */ /* 0x000fe20000010003 */
[----:B------:R-:W-:Y:S01]  /*2e40*/  FFMA.FTZ R29, R20, R29, -0.5 ;  /* 0xbf000000141d7423 */ /* 0x000fe2000001001d */
[----:B------:R-:W-:Y:S01]  /*2e50*/  FMUL.FTZ R21, R21, 1.1920928955078125e-07 ;  /* 0x3400000015157820 */ /* 0x000fe20000410000 */
[----:B------:R-:W-:Y:S01]  /*2e60*/  FFMA.FTZ R7, R24, R7, -0.25000196695327758789 ;  /* 0xbe80004218077423 */ /* 0x000fe20000010007 */
[----:B------:R-:W-:Y:S01]  /*2e70*/  FFMA.FTZ R3, R2, R3, 0.33333510160446166992 ;  /* 0x3eaaaae602037423 */ /* 0x000fe20000010003 */
[----:B------:R-:W-:Y:S01]  /*2e80*/  FMUL.FTZ R29, R20, R29 ;  /* 0x0000001d141d7220 */ /* 0x000fe20000410000 */
[----:B------:R-:W-:Y:S01]  /*2e90*/  F2FP.F16.F32.PACK_AB R9, R4, R9 ;  /* 0x000000090409723e */ /* 0x000fe200000000ff */
[----:B------:R-:W-:Y:S01]  /*2ea0*/  FFMA.FTZ R7, R24, R7, 0.33333510160446166992 ;  /* 0x3eaaaae618077423 */ /* 0x000fe20000010007 */
[----:B------:R-:W-:Y:S01]  /*2eb0*/  FFMA.FTZ R3, R2, R3, -0.5 ;  /* 0xbf00000002037423 */ /* 0x000fe20000010003 */
[----:B------:R-:W-:Y:S01]  /*2ec0*/  FFMA.FTZ R6, R20, R29, R20 ;  /* 0x0000001d14067223 */ /* 0x000fe20000010014 */
[----:B------:R-:W-:Y:S01]  /*2ed0*/  FFMA.FTZ R20, R27, 0.69314718246459960938, R22 ;  /* 0x3f3172181b147823 */ /* 0x000fe20000010016 */
[----:B------:R-:W-:Y:S01]  /*2ee0*/  FFMA.FTZ R7, R24, R7, -0.5 ;  /* 0xbf00000018077423 */ /* 0x000fe20000010007 */
[----:B------:R-:W-:Y:S01]  /*2ef0*/  FMUL.FTZ R3, R2, R3 ;  /* 0x0000000302037220 */ /* 0x000fe20000410000 */
[----:B------:R-:W-:Y:S01]  /*2f00*/  @P0 MOV R27, 0x7f800000 ;  /* 0x7f800000001b0802 */ /* 0x000fe20000000f00 */
[----:B------:R-:W-:Y:S01]  /*2f10*/  FFMA.FTZ R6, R21, 0.69314718246459960938, R6 ;  /* 0x3f31721815067823 */ /* 0x000fe20000010006 */
[----:B------:R-:W-:Y:S01]  /*2f20*/  FMUL.FTZ R29, R24, R7 ;  /* 0x00000007181d7220 */ /* 0x000fe20000410000 */
[----:B------:R-:W-:Y:S01]  /*2f30*/  FFMA.FTZ R7, R2, R3, R2 ;  /* 0x0000000302077223 */ /* 0x000fe20000010002 */
[----:B------:R-:W-:Y:S01]  /*2f40*/  I2FP.F32.S32 R22, R18 ;  /* 0x0000001200167245 */ /* 0x000fe20000201400 */
[----:B------:R-:W0:Y:S01]  /*2f50*/  LDC.64 R2, c[0x0][0x388] ;  /* 0x0000e200ff027b82 */ /* 0x000e220000000a00 */
[----:B------:R-:W-:Y:S01]  /*2f60*/  @P1 FFMA.FTZ R20, R12, R27, +INF ;  /* 0x7f8000000c141423 */ /* 0x000fe2000001001b */
[----:B------:R-:W-:Y:S01]  /*2f70*/  ISETP.GT.AND P1, PT, R25, -0x40800000, P4 ;  /* 0xbf8000001900780c */ /* 0x000fe20002724270 */
[----:B------:R-:W-:Y:S01]  /*2f80*/  FMUL.FTZ R18, R23, 1.1920928955078125e-07 ;  /* 0x3400000017127820 */ /* 0x000fe20000410000 */
[----:B------:R-:W-:Y:S01]  /*2f90*/  @P2 MOV R23, 0x7f800000 ;  /* 0x7f80000000172802 */ /* 0x000fe20000000f00 */
[----:B------:R-:W-:Y:S01]  /*2fa0*/  FMUL.FTZ R21, R22, 1.1920928955078125e-07 ;  /* 0x3400000016157820 */ /* 0x000fe20000410000 */
[----:B------:R-:W-:Y:S01]  /*2fb0*/  FFMA.FTZ R24, R24, R29, R24 ;  /* 0x0000001d18187223 */ /* 0x000fe20000010018 */
[----:B------:R-:W-:Y:S01]  /*2fc0*/  @P3 MOV R27, 0x7f800000 ;  /* 0x7f800000001b3802 */ /* 0x000fe20000000f00 */
[----:B------:R-:W-:Y:S01]  /*2fd0*/  FFMA.FTZ R18, R18, 0.69314718246459960938, R7 ;  /* 0x3f31721812127823 */ /* 0x000fe20000010007 */
[----:B------:R-:W-:Y:S01]  /*2fe0*/  @P4 MOV R22, 0x7f800000 ;  /* 0x7f80000000164802 */ /* 0x000fe20000000f00 */
[----:B------:R-:W-:Y:S01]  /*2ff0*/  @P6 FFMA.FTZ R6, R14, R23, +INF ;  /* 0x7f8000000e066423 */ /* 0x000fe20000010017 */
[----:B------:R-:W-:Y:S01]  /*3000*/  @P0 FSETP.NEU.FTZ.AND P6, PT, R12, RZ, PT ;  /* 0x000000ff0c00020b */ /* 0x000fe20003fdd000 */
[----:B------:R-:W-:Y:S01]  /*3010*/  FFMA.FTZ R7, R21, 0.69314718246459960938, R24 ;  /* 0x3f31721815077823 */ /* 0x000fe20000010018 */
[----:B------:R-:W-:Y:S01]  /*3020*/  @P5 FFMA.FTZ R18, R16, R27, +INF ;  /* 0x7f80000010125423 */ /* 0x000fe2000001001b */
[----:B------:R-:W-:Y:S01]  /*3030*/  @P2 FSETP.NEU.FTZ.AND P5, PT, R14, RZ, PT ;  /* 0x000000ff0e00220b */ /* 0x000fe20003fbd000 */
[----:B------:R-:W-:Y:S01]  /*3040*/  @P1 FFMA.FTZ R7, R25, R22, +INF ;  /* 0x7f80000019071423 */ /* 0x000fe20000010016 */
[----:B------:R-:W-:-:S02]  /*3050*/  @P0 FSEL R20, R20, -RZ, P6 ;  /* 0x800000ff14140208 */ /* 0x000fc40003000000 */
[----:B------:R-:W-:Y:S02]  /*3060*/  @P3 FSETP.NEU.FTZ.AND P1, PT, R16, RZ, PT ;  /* 0x000000ff1000320b */ /* 0x000fe40003f3d000 */
[----:B------:R-:W-:Y:S01]  /*3070*/  @P4 FSETP.NEU.FTZ.AND P0, PT, R25, RZ, PT ;  /* 0x000000ff1900420b */ /* 0x000fe20003f1d000 */
[----:B------:R-:W-:Y:S01]  /*3080*/  FMUL.FTZ R17, R17, R20 ;  /* 0x0000001411117220 */ /* 0x000fe20000410000 */
[----:B------:R-:W-:Y:S02]  /*3090*/  @P2 FSEL R6, R6, -RZ, P5 ;  /* 0x800000ff06062208 */ /* 0x000fe40002800000 */
[----:B------:R-:W-:Y:S01]  /*30a0*/  @P3 FSEL R18, R18, -RZ, P1 ;  /* 0x800000ff12123208 */ /* 0x000fe20000800000 */
[----:B0-----:R-:W-:Y:S01]  /*30b0*/  IMAD.WIDE.U32 R2, R0, 0x2, R2 ;  /* 0x0000000200027825 */ /* 0x001fe200078e0002 */
[----:B------:R-:W-:-:S03]  /*30c0*/  @P4 FSEL R7, R7, -RZ, P0 ;  /* 0x800000ff07074208 */ /* 0x000fc60000000000 */
[----:B------:R-:W-:Y:S01]  /*30d0*/  FMUL.FTZ R6, R19, R6 ;  /* 0x0000000613067220 */ /* 0x000fe20000410000 */
[----:B------:R-:W-:Y:S01]  /*30e0*/  FMUL.FTZ R15, R15, R18 ;  /* 0x000000120f0f7220 */ /* 0x000fe20000410000 */
[----:B------:R-:W-:Y:S01]  /*30f0*/  FMUL.FTZ R10, R10, R7 ;  /* 0x000000070a0a7220 */ /* 0x000fe20000410000 */
[----:B------:R-:W-:Y:S02]  /*3100*/  IMAD.WIDE.U32 R2, R5, 0x8, R2 ;  /* 0x0000000805027825 */ /* 0x000fe400078e0002 */
[----:B------:R-:W-:Y:S02]  /*3110*/  F2FP.F16.F32.PACK_AB R4, R6, R17 ;  /* 0x000000110604723e */ /* 0x000fe400000000ff */
[----:B------:R-:W-:Y:S01]  /*3120*/  F2FP.F16.F32.PACK_AB R5, R10, R15 ;  /* 0x0000000f0a05723e */ /* 0x000fe200000000ff */
[----:B------:R-:W-:Y:S04]  /*3130*/  STG.E.64 desc[UR4][R2.64], R8 ;  /* 0x0000000802007986 */ /* 0x000fe8000c101b04 */
[----:B------:R-:W-:Y:S01]  /*3140*/  STG.E.64 desc[UR4][R2.64+0x400], R4 ;  /* 0x0004000402007986 */ /* 0x000fe2000c101b04 */
[----:B------:R-:W-:Y:S05]  /*3150*/  EXIT ;  /* 0x000000000000794d */ /* 0x000fea0003800000 */
.L_x_1326:
        /* <DEDUP_REMOVED lines=10> */
.L_x_3123:


//--------------------- .text._ZN2at6native29vectorized_elementwise_kernelILi8EZZZNS0_17atanh_kernel_cudaERNS_18TensorIteratorBaseEENKUlvE0_clEvENKUlvE1_clEvEUlN3c104HalfEE_St5arrayIPcLm2EEEEviT0_T1_ --------------------------
	.section	.text._ZN2at6native29vectorized_elementwise_kernelILi8EZZZNS0_17atanh_kernel_cudaERNS_18TensorIteratorBaseEENKUlvE0_clEvENKUlvE1_clEvEUlN3c104HalfEE_St5arrayIPcLm2EEEEviT0_T1_,"ax",@progbits
	.align	128
        .global         _ZN2at6native29vectorized_elementwise_kernelILi8EZZZNS0_17atanh_kernel_cudaERNS_18TensorIteratorBaseEENKUlvE0_clEvENKUlvE1_clEvEUlN3c104HalfEE_St5arrayIPcLm2EEEEviT0_T1_
        .type           _ZN2at6native29vectorized_elementwise_kernelILi8EZZZNS0_17atanh_kernel_cudaERNS_18TensorIteratorBaseEENKUlvE0_clEvENKUlvE1_clEvEUlN3c104HalfEE_St5arrayIPcLm2EEEEviT0_T1_,@function
        .size           _ZN2at6native29vectorized_elementwise_kernelILi8EZZZNS0_17atanh_kernel_cudaERNS_18TensorIteratorBaseEENKUlvE0_clEvENKUlvE1_clEvEUlN3c104HalfEE_St5arrayIPcLm2EEEEviT0_T1_,(.L_x_3124 - _ZN2at6native29vectorized_elementwise_kernelILi8EZZZNS0_17atanh_kernel_cudaERNS_18TensorIteratorBaseEENKUlvE0_clEvENKUlvE1_clEvEUlN3c104HalfEE_St5arrayIPcLm2EEEEviT0_T1_)
        .other          _ZN2at6native29vectorized_elementwise_kernelILi8EZZZNS0_17atanh_kernel_cudaERNS_18TensorIteratorBaseEENKUlvE0_clEvENKUlvE1_clEvEUlN3c104HalfEE_St5arrayIPcLm2EEEEviT0_T1_,@"STO_CUDA_ENTRY STV_DEFAULT"
_ZN2at6native29vectorized_elementwise_kernelILi8EZZZNS0_17atanh_kernel_cudaERNS_18TensorIteratorBaseEENKUlvE0_clEvENKUlvE1_clEvEUlN3c104HalfEE_St5arrayIPcLm2EEEEviT0_T1_:
.text._ZN2at6native29vectorized_elementwise_kernelILi8EZZZNS0_17atanh_kernel_cudaERNS_18TensorIteratorBaseEENKUlvE0_clEvENKUlvE1_clEvEUlN3c104HalfEE_St5arrayIPcLm2EEEEviT0_T1_:
        /* <DEDUP_REMOVED lines=117> */
.L_x_1329:
[----:B------:R-:W-:Y:S05]  /*0750*/  BSYNC.RECONVERGENT B0 ;  /* 0x0000000000007941 */ /* 0x000fea0003800200 */
.L_x_1328:
        /* <DEDUP_REMOVED lines=45> */
.L_x_1331:
[----:B------:R-:W-:Y:S05]  /*0a30*/  BSYNC.RECONVERGENT B0 ;  /* 0x0000000000007941 */ /* 0x000fea0003800200 */
.L_x_1330:
        /* <DEDUP_REMOVED lines=44> */
.L_x_1333:
[----:B------:R-:W-:Y:S05]  /*0d00*/  BSYNC.RECONVERGENT B0 ;  /* 0x0000000000007941 */ /* 0x000fea0003800200 */
.L_x_1332:
        /* <DEDUP_REMOVED lines=45> */
.L_x_1335:
[----:B------:R-:W-:Y:S05]  /*0fe0*/  BSYNC.RECONVERGENT B0 ;  /* 0x0000000000007941 */ /* 0x000fea0003800200 */
.L_x_1334:
        /* <DEDUP_REMOVED lines=42> */
.L_x_1337:
[----:B------:R-:W-:Y:S05]  /*1290*/  BSYNC.RECONVERGENT B0 ;  /* 0x0000000000007941 */ /* 0x000fea0003800200 */
.L_x_1336:
        /* <DEDUP_REMOVED lines=42> */
.L_x_1339:
[----:B------:R-:W-:Y:S05]  /*1540*/  BSYNC.RECONVERGENT B0 ;  /* 0x0000000000007941 */ /* 0x000fea0003800200 */
.L_x_1338:
        /* <DEDUP_REMOVED lines=42> */
.L_x_1341:
[----:B------:R-:W-:Y:S05]  /*17f0*/  BSYNC.RECONVERGENT B0 ;  /* 0x0000000000007941 */ /* 0x000fea0003800200 */
.L_x_1340:
        /* <DEDUP_REMOVED lines=42> */
.L_x_1343:
[----:B------:R-:W-:Y:S05]  /*1aa0*/  BSYNC.RECONVERGENT B0 ;  /* 0x0000000000007941 */ /* 0x000fea0003800200 */
.L_x_1342:
        /* <DEDUP_REMOVED lines=18> */
.L_x_1346:
[----:B------:R-:W-:-:S13]  /*1bd0*/  ISETP.GE.U32.AND P0, PT, R3, R0, PT ;  /* 0x000000000300720c */ /* 0x000fda0003f06070 */
[----:B------:R-:W-:Y:S05]  /*1be0*/  @P0 BRA `(.L_x_1348) ;  /* 0x0000000000300947 */ /* 0x000fea0003800000 */
[----:B0-----:R-:W0:Y:S01]  /*1bf0*/  LDC.64 R4, c[0x0][0x388] ;  /* 0x0000e200ff047b82 */ /* 0x001e220000000a00 */
[----:B------:R-:W-:Y:S02]  /*1c00*/  IADD3 R7, PT, PT, R2, R3, RZ ;  /* 0x0000000302077210 */ /* 0x000fe40007ffe0ff */
[----:B------:R-:W-:-:S03]  /*1c10*/  IADD3 R3, PT, PT, R3, 0x80, RZ ;  /* 0x0000008003037810 */ /* 0x000fc60007ffe0ff */
[----:B0-----:R-:W-:-:S05]  /*1c20*/  IMAD.WIDE.U32 R4, R7, 0x2, R4 ;  /* 0x0000000207047825 */ /* 0x001fca00078e0004 */
[----:B------:R1:W-:Y:S02]  /*1c30*/  STG.E.U16 desc[UR4][R4.64], R10 ;  /* 0x0000000a04007986 */ /* 0x0003e4000c101504 */
.L_x_1347:
[----:B------:R-:W-:-:S13]  /*1c40*/  ISETP.GE.U32.AND P0, PT, R3, R0, PT ;  /* 0x000000000300720c */ /* 0x000fda0003f06070 */
[----:B------:R-:W-:Y:S05]  /*1c50*/  @P0 BRA `(.L_x_1349) ;  /* 0x0000000000340947 */ /* 0x000fea0003800000 */
[----:B01----:R-:W0:Y:S01]  /*1c60*/  LDC.64 R4, c[0x0][0x388] ;  /* 0x0000e200ff047b82 */ /* 0x003e220000000a00 */
[----:B------:R-:W-:Y:S02]  /*1c70*/  IADD3 R7, PT, PT, R2, R3, RZ ;  /* 0x0000000302077210 */ /* 0x000fe40007ffe0ff */
[----:B------:R-:W-:-:S03]  /*1c80*/  IADD3 R3, PT, PT, R3, 0x80, RZ ;  /* 0x0000008003037810 */ /* 0x000fc60007ffe0ff */
[----:B0-----:R-:W-:-:S05]  /*1c90*/  IMAD.WIDE.U32 R4, R7, 0x2, R4 ;  /* 0x0000000207047825 */ /* 0x001fca00078e0004 */
[----:B------:R1:W-:Y:S02]  /*1ca0*/  STG.E.U16 desc[UR4][R4.64], R11 ;  /* 0x0000000b04007986 */ /* 0x0003e4000c101504 */
.L_x_1348:
        /* <DEDUP_REMOVED lines=8> */
.L_x_1349:
[----:B------:R-:W-:Y:S05]  /*1d30*/  BSYNC.RELIABLE B1 ;  /* 0x0000000000017941 */ /* 0x000fea0003800100 */
.L_x_1345:
[----:B------:R-:W-:-:S13]  /*1d40*/  ISETP.GE.U32.AND P0, PT, R3, R0, PT ;  /* 0x000000000300720c */ /* 0x000fda0003f06070 */
[----:B012---:R-:W0:Y:S01]  /*1d50*/  @!P0 LDC.64 R4, c[0x0][0x388] ;  /* 0x0000e200ff048b82 */ /* 0x007e220000000a00 */
[----:B------:R-:W-:Y:S02]  /*1d60*/  @!P0 IADD3 R7, PT, PT, R2, R3, RZ ;  /* 0x0000000302078210 */ /* 0x000fe40007ffe0ff */
[----:B------:R-:W-:-:S03]  /*1d70*/  @!P0 IADD3 R3, PT, PT, R3, 0x80, RZ ;  /* 0x0000008003038810 */ /* 0x000fc60007ffe0ff */
[----:B0-----:R-:W-:-:S05]  /*1d80*/  @!P0 IMAD.WIDE.U32 R4, R7, 0x2, R4 ;  /* 0x0000000207048825 */ /* 0x001fca00078e0004 */
[----:B------:R2:W-:Y:S02]  /*1d90*/  @!P0 STG.E.U16 desc[UR4][R4.64], R13 ;  /* 0x0000000d04008986 */ /* 0x0005e4000c101504 */
.L_x_1350:
[----:B------:R-:W-:Y:S05]  /*1da0*/  BSYNC.RECONVERGENT B0 ;  /* 0x0000000000007941 */ /* 0x000fea0003800200 */
.L_x_1344:
        /* <DEDUP_REMOVED lines=8> */
.L_x_1327:
[----:B------:R-:W0:Y:S01]  /*1e30*/  S2R R0, SR_TID.X ;  /* 0x0000000000007919 */ /* 0x000e220000002100 */
[----:B------:R-:W1:Y:S02]  /*1e40*/  LDC.64 R4, c[0x0][0x390] ;  /* 0x0000e400ff047b82 */ /* 0x000e640000000a00 */
[----:B-1----:R-:W-:-:S04]  /*1e50*/  IMAD.WIDE.U32 R4, R2, 0x2, R4 ;  /* 0x0000000202047825 */ /* 0x002fc800078e0004 */
[----:B0-----:R-:W-:-:S06]  /*1e60*/  IMAD.WIDE.U32 R4, R0, 0x10, R4 ;  /* 0x0000001000047825 */ /* 0x001fcc00078e0004 */
[----:B------:R-:W2:Y:S01]  /*1e70*/  LDG.E.128 R4, desc[UR4][R4.64] ;  /* 0x0000000404047981 */ /* 0x000ea2000c1e1d00 */
[----:B------:R-:W-:Y:S02]  /*1e80*/  HFMA2 R12, -RZ, RZ, 1.625, 0 ;  /* 0x3e800000ff0c7431 */ /* 0x000fe400000001ff */
[----:B--2---:R-:W-:Y:S02]  /*1e90*/  HADD2.F32 R3, -RZ, R4.H0_H0 ;  /* 0x20000004ff037230 */ /* 0x004fe40000004100 */
[----:B------:R-:W-:-:S03]  /*1ea0*/  HADD2.F32 R14, -RZ, R5.H1_H1 ;  /* 0x30000005ff0e7230 */ /* 0x000fc60000004100 */
[C---:B------:R-:W-:Y:S01]  /*1eb0*/  FADD.FTZ R8, |R3|.reuse, -RZ ;  /* 0x800000ff03087221 */ /* 0x040fe20000010200 */
[----:B------:R-:W-:Y:S02]  /*1ec0*/  FSETP.GT.FTZ.AND P0, PT, |R3|, 8.50705917302346158658e+37, PT ;  /* 0x7e8000000300780b */ /* 0x000fe40003f14200 */
[----:B------:R-:W-:Y:S01]  /*1ed0*/  FSETP.GT.FTZ.AND P1, PT, |R14|, 8.50705917302346158658e+37, PT ;  /* 0x7e8000000e00780b */ /* 0x000fe20003f34200 */
[----:B------:R-:W-:Y:S01]  /*1ee0*/  FADD.FTZ R9, -R8, 1 ;  /* 0x3f80000008097421 */ /* 0x000fe20000010100 */
[----:B------:R-:W-:Y:S02]  /*1ef0*/  HADD2.F32 R8, -RZ, R4.H1_H1 ;  /* 0x30000004ff087230 */ /* 0x000fe40000004100 */
[----:B------:R-:W-:Y:S02]  /*1f00*/  HADD2.F32 R4, -RZ, R5.H0_H0 ;  /* 0x20000005ff047230 */ /* 0x000fe40000004100 */
[----:B------:R-:W-:Y:S01]  /*1f10*/  FADD.FTZ R5, |R14|, -RZ ;  /* 0x800000ff0e057221 */ /* 0x000fe20000010200 */
[----:B------:R-:W0:Y:S01]  /*1f20*/  MUFU.RCP R9, R9 ;  /* 0x0000000900097308 */ /* 0x000e220000001000 */
[----:B------:R-:W-:-:S02]  /*1f30*/  FADD.FTZ R11, |R8|, -RZ ;  /* 0x800000ff080b7221 */ /* 0x000fc40000010200 */
[----:B------:R-:W-:Y:S02]  /*1f40*/  FADD.FTZ R15, -R5, 1 ;  /* 0x3f800000050f7421 */ /* 0x000fe40000010100 */
[----:B------:R-:W-:-:S04]  /*1f50*/  FADD.FTZ R11, -R11, 1 ;  /* 0x3f8000000b0b7421 */ /* 0x000fc80000010100 */
[----:B------:R-:W1:Y:S08]  /*1f60*/  MUFU.RCP R15, R15 ;  /* 0x0000000f000f7308 */ /* 0x000e700000001000 */
[----:B------:R-:W2:Y:S01]  /*1f70*/  MUFU.RCP R11, R11 ;  /* 0x0000000b000b7308 */ /* 0x000ea20000001000 */
[----:B0-----:R-:W-:-:S04]  /*1f80*/  FADD.FTZ R10, R9, R9 ;  /* 0x00000009090a7221 */ /* 0x001fc80000010000 */
[----:B------:R-:W-:Y:S01]  /*1f90*/  FMUL.FTZ R10, |R3|, R10 ;  /* 0x0000000a030a7220 */ /* 0x000fe20000410200 */
[----:B-1----:R-:W-:-:S04]  /*1fa0*/  FADD.FTZ R15, R15, R15 ;  /* 0x0000000f0f0f7221 */ /* 0x002fc80000010000 */
[----:B------:R-:W-:Y:S01]  /*1fb0*/  FSEL R22, R10, -2, !P0 ;  /* 0xc00000000a167808 */ /* 0x000fe20004000000 */
[----:B------:R-:W-:Y:S01]  /*1fc0*/  FADD.FTZ R10, |R4|, -RZ ;  /* 0x800000ff040a7221 */ /* 0x000fe20000010200 */
[----:B------:R-:W-:Y:S01]  /*1fd0*/  FSETP.GT.FTZ.AND P0, PT, |R8|, 8.50705917302346158658e+37, PT ;  /* 0x7e8000000800780b */ /* 0x000fe20003f14200 */
[----:B------:R-:W-:Y:S01]  /*1fe0*/  FMUL.FTZ R19, |R14|, R15 ;  /* 0x0000000f0e137220 */ /* 0x000fe20000410200 */
[C---:B------:R-:W-:Y:S01]  /*1ff0*/  ISETP.GE.U32.AND P3, PT, R22.reuse, 0x7f800000, PT ;  /* 0x7f8000001600780c */ /* 0x040fe20003f66070 */
[----:B------:R-:W-:Y:S01]  /*2000*/  FADD.FTZ.RZ R9, R22, 1 ;  /* 0x3f80000016097421 */ /* 0x000fe2000001c000 */
[----:B------:R-:W-:Y:S01]  /*2010*/  FADD.FTZ R10, -R10, 1 ;  /* 0x3f8000000a0a7421 */ /* 0x000fe20000010100 */
[----:B--2---:R-:W-:-:S03]  /*2020*/  FADD.FTZ R11, R11, R11 ;  /* 0x0000000b0b0b7221 */ /* 0x004fc60000010000 */
[----:B------:R-:W-:Y:S01]  /*2030*/  IADD3 R9, PT, PT, R9, -0x3f400000, RZ ;  /* 0xc0c0000009097810 */ /* 0x000fe20007ffe0ff */
[----:B------:R0:W1:Y:S01]  /*2040*/  MUFU.RCP R13, R10 ;  /* 0x0000000a000d7308 */ /* 0x0000620000001000 */
[----:B------:R-:W-:Y:S02]  /*2050*/  FMUL.FTZ R11, |R8|, R11 ;  /* 0x0000000b080b7220 */ /* 0x000fe40000410200 */
[----:B------:R-:W-:-:S03]  /*2060*/  LOP3.LUT R21, R9, 0xff800000, RZ, 0xc0, !PT ;  /* 0xff80000009157812 */ /* 0x000fc600078ec0ff */
[----:B------:R-:W-:Y:S02]  /*2070*/  FSEL R23, R11, -2, !P0 ;  /* 0xc00000000b177808 */ /* 0x000fe40004000000 */
[----:B------:R-:W-:Y:S02]  /*2080*/  IADD3 R5, PT, PT, -R21, 0x40800000, RZ ;  /* 0x4080000015057810 */ /* 0x000fe40007ffe1ff */
[-C--:B------:R-:W-:Y:S01]  /*2090*/  IADD3 R18, PT, PT, R22, -R21.reuse, RZ ;  /* 0x8000001516127210 */ /* 0x080fe20007ffe0ff */
[----:B0-----:R-:W-:Y:S01]  /*20a0*/  FADD.FTZ.RZ R10, R23, 1 ;  /* 0x3f800000170a7421 */ /* 0x001fe2000001c000 */
[----:B------:R-:W-:Y:S01]  /*20b0*/  FSETP.GT.FTZ.AND P0, PT, |R4|, 8.50705917302346158658e+37, PT ;  /* 0x7e8000000400780b */ /* 0x000fe20003f14200 */
[----:B------:R-:W-:Y:S01]  /*20c0*/  FFMA.FTZ R9, R5, R12, -1 ;  /* 0xbf80000005097423 */ /* 0x000fe2000001000c */
[----:B------:R-:W-:Y:S02]  /*20d0*/  MOV R5, 0x3d39bf78 ;  /* 0x3d39bf7800057802 */ /* 0x000fe40000000f00 */
[----:B------:R-:W-:Y:S01]  /*20e0*/  IADD3 R10, PT, PT, R10, -0x3f400000, RZ ;  /* 0xc0c000000a0a7810 */ /* 0x000fe20007ffe0ff */
[----:B------:R-:W-:Y:S01]  /*20f0*/  FADD.FTZ R18, R18, R9 ;  /* 0x0000000912127221 */ /* 0x000fe20000010000 */
[----:B-1----:R-:W-:Y:S01]  /*2100*/  FADD.FTZ R13, R13, R13 ;  /* 0x0000000d0d0d7221 */ /* 0x002fe20000010000 */
[----:B------:R-:W-:-:S02]  /*2110*/  I2FP.F32.S32 R21, R21 ;  /* 0x0000001500157245 */ /* 0x000fc40000201400 */
[----:B------:R-:W-:Y:S01]  /*2120*/  FFMA.FTZ R9, R18, -R5, 0.10546888411045074463 ;  /* 0x3dd8001212097423 */ /* 0x000fe20000010805 */
[----:B------:R-:W-:Y:S01]  /*2130*/  LOP3.LUT R17, R10, 0xff800000, RZ, 0xc0, !PT ;  /* 0xff8000000a117812 */ /* 0x000fe200078ec0ff */
[----:B------:R-:W-:Y:S01]  /*2140*/  FMUL.FTZ R10, |R4|, R13 ;  /* 0x0000000d040a7220 */ /* 0x000fe20000410200 */
[----:B------:R-:W-:Y:S01]  /*2150*/  FMUL.FTZ R21, R21, 1.1920928955078125e-07 ;  /* 0x3400000015157820 */ /* 0x000fe20000410000 */
[C---:B------:R-:W-:Y:S01]  /*2160*/  FFMA.FTZ R9, R18.reuse, R9, -0.13229703903198242188 ;  /* 0xbe0778e012097423 */ /* 0x040fe20000010009 */
[----:B------:R-:W-:Y:S02]  /*2170*/  IADD3 R13, PT, PT, -R17, 0x40800000, RZ ;  /* 0x40800000110d7810 */ /* 0x000fe40007ffe1ff */
[C---:B------:R-:W-:Y:S01]  /*2180*/  IADD3 R16, PT, PT, R23.reuse, -R17, RZ ;  /* 0x8000001117107210 */ /* 0x040fe20007ffe0ff */
[C---:B------:R-:W-:Y:S01]  /*2190*/  FFMA.FTZ R9, R18.reuse, R9, 0.14491446316242218018 ;  /* 0x3e14647512097423 */ /* 0x040fe20000010009 */
[----:B------:R-:W-:Y:S01]  /*21a0*/  ISETP.GE.U32.AND P5, PT, R23, 0x7f800000, PT ;  /* 0x7f8000001700780c */ /* 0x000fe20003fa6070 */
[----:B------:R-:W-:Y:S01]  /*21b0*/  FFMA.FTZ R15, R13, R12, -1 ;  /* 0xbf8000000d0f7423 */ /* 0x000fe2000001000c */
[----:B------:R-:W-:Y:S01]  /*21c0*/  FSEL R13, R19, -2, !P1 ;  /* 0xc0000000130d7808 */ /* 0x000fe20004800000 */
[----:B------:R-:W-:Y:S01]  /*21d0*/  FFMA.FTZ R11, R18, R9, -0.16641564667224884033 ;  /* 0xbe2a68dd120b7423 */ /* 0x000fe20000010009 */
[----:B------:R-:W-:Y:S01]  /*21e0*/  FSEL R9, R10, -2, !P0 ;  /* 0xc00000000a097808 */ /* 0x000fe20004000000 */
[----:B------:R-:W-:Y:S01]  /*21f0*/  FADD.FTZ R16, R16, R15 ;  /* 0x0000000f10107221 */ /* 0x000fe20000010000 */
[----:B------:R-:W-:Y:S01]  /*2200*/  I2FP.F32.S32 R17, R17 ;  /* 0x0000001100117245 */ /* 0x000fe20000201400 */
[----:B------:R-:W-:Y:S01]  /*2210*/  FFMA.FTZ R11, R18, R11, 0.19988867640495300293 ;  /* 0x3e4caf9e120b7423 */ /* 0x000fe2000001000b */
[----:B------:R-:W-:Y:S01]  /*2220*/  FADD.FTZ.RZ R19, R13, 1 ;  /* 0x3f8000000d137421 */ /* 0x000fe2000001c000 */
[----:B------:R-:W-:Y:S01]  /*2230*/  FADD.FTZ.RZ R10, R9, 1 ;  /* 0x3f800000090a7421 */ /* 0x000fe2000001c000 */
[----:B------:R-:W-:Y:S01]  /*2240*/  FFMA.FTZ R15, R16, -R5, 0.10546888411045074463 ;  /* 0x3dd80012100f7423 */ /* 0x000fe20000010805 */
[----:B------:R-:W-:Y:S01]  /*2250*/  FFMA.FTZ R11, R18, R11, -0.25000196695327758789 ;  /* 0xbe800042120b7423 */ /* 0x000fe2000001000b */
[----:B------:R-:W-:-:S02]  /*2260*/  ISETP.GT.AND P2, PT, R23, -0x40800000, P5 ;  /* 0xbf8000001700780c */ /* 0x000fc40002f44270 */
[----:B------:R-:W-:Y:S01]  /*2270*/  IADD3 R10, PT, PT, R10, -0x3f400000, RZ ;  /* 0xc0c000000a0a7810 */ /* 0x000fe20007ffe0ff */
[----:B------:R-:W-:Y:S01]  /*2280*/  FFMA.FTZ R11, R18, R11, 0.33333510160446166992 ;  /* 0x3eaaaae6120b7423 */ /* 0x000fe2000001000b */
[----:B------:R-:W-:Y:S01]  /*2290*/  IADD3 R19, PT, PT, R19, -0x3f400000, RZ ;  /* 0xc0c0000013137810 */ /* 0x000fe20007ffe0ff */
[----:B------:R-:W-:Y:S01]  /*22a0*/  FFMA.FTZ R15, R16, R15, -0.13229703903198242188 ;  /* 0xbe0778e0100f7423 */ /* 0x000fe2000001000f */
[----:B------:R-:W-:Y:S01]  /*22b0*/  LOP3.LUT R28, R10, 0xff800000, RZ, 0xc0, !PT ;  /* 0xff8000000a1c7812 */ /* 0x000fe200078ec0ff */
[----:B------:R-:W-:Y:S01]  /*22c0*/  FFMA.FTZ R11, R18, R11, -0.5 ;  /* 0xbf000000120b7423 */ /* 0x000fe2000001000b */
[----:B------:R-:W-:Y:S01]  /*22d0*/  LOP3.LUT R24, R19, 0xff800000, RZ, 0xc0, !PT ;  /* 0xff80000013187812 */ /* 0x000fe200078ec0ff */
[----:B------:R-:W-:Y:S01]  /*22e0*/  FFMA.FTZ R15, R16, R15, 0.14491446316242218018 ;  /* 0x3e146475100f7423 */ /* 0x000fe2000001000f */
[----:B------:R-:W-:Y:S01]  /*22f0*/  IADD3 R19, PT, PT, -R28, 0x40800000, RZ ;  /* 0x408000001c137810 */ /* 0x000fe20007ffe1ff */
[----:B------:R-:W-:Y:S01]  /*2300*/  FMUL.FTZ R11, R18, R11 ;  /* 0x0000000b120b7220 */ /* 0x000fe20000410000 */
[----:B------:R-:W-:Y:S01]  /*2310*/  IADD3 R26, PT, PT, R9, -R28, RZ ;  /* 0x8000001c091a7210 */ /* 0x000fe20007ffe0ff */
[----:B------:R-:W-:Y:S01]  /*2320*/  FFMA.FTZ R15, R16, R15, -0.16641564667224884033 ;  /* 0xbe2a68dd100f7423 */ /* 0x000fe2000001000f */
[----:B------:R-:W-:-:S02]  /*2330*/  HADD2.F32 R10, -RZ, R6.H0_H0 ;  /* 0x20000006ff0a7230 */ /* 0x000fc40000004100 */
[----:B------:R-:W-:Y:S01]  /*2340*/  FFMA.FTZ R18, R18, R11, R18 ;  /* 0x0000000b12127223 */ /* 0x000fe20000010012 */
[----:B------:R-:W-:Y:S01]  /*2350*/  IADD3 R11, PT, PT, -R24, 0x40800000, RZ ;  /* 0x40800000180b7810 */ /* 0x000fe20007ffe1ff */
[----:B------:R-:W-:Y:S01]  /*2360*/  FFMA.FTZ R19, R19, R12, -1 ;  /* 0xbf80000013137423 */ /* 0x000fe2000001000c */
[----:B------:R-:W-:Y:S01]  /*2370*/  IADD3 R20, PT, PT, R13, -R24, RZ ;  /* 0x800000180d147210 */ /* 0x000fe20007ffe0ff */
[----:B------:R-:W-:Y:S01]  /*2380*/  FFMA.FTZ R15, R16, R15, 0.19988867640495300293 ;  /* 0x3e4caf9e100f7423 */ /* 0x000fe2000001000f */
[----:B------:R-:W-:Y:S01]  /*2390*/  FSETP.GT.FTZ.AND P0, PT, |R10|, 8.50705917302346158658e+37, PT ;  /* 0x7e8000000a00780b */ /* 0x000fe20003f14200 */
[----:B------:R-:W-:Y:S01]  /*23a0*/  FFMA.FTZ R11, R11, R12, -1 ;  /* 0xbf8000000b0b7423 */ /* 0x000fe2000001000c */
[----:B------:R-:W-:Y:S01]  /*23b0*/  FADD.FTZ R26, R26, R19 ;  /* 0x000000131a1a7221 */ /* 0x000fe20000010000 */
[----:B------:R-:W-:Y:S01]  /*23c0*/  FADD.FTZ R19, |R10|, -RZ ;  /* 0x800000ff0a137221 */ /* 0x000fe20000010200 */
[----:B------:R-:W-:Y:S01]  /*23d0*/  FFMA.FTZ R15, R16, R15, -0.25000196695327758789 ;  /* 0xbe800042100f7423 */ /* 0x000fe2000001000f */
[----:B------:R-:W-:Y:S01]  /*23e0*/  FADD.FTZ R20, R20, R11 ;  /* 0x0000000b14147221 */ /* 0x000fe20000010000 */
[----:B------:R-:W-:Y:S01]  /*23f0*/  FFMA.FTZ R11, R26, -R5, 0.10546888411045074463 ;  /* 0x3dd800121a0b7423 */ /* 0x000fe20000010805 */
[----:B------:R-:W-:Y:S01]  /*2400*/  FADD.FTZ R27, -R19, 1 ;  /* 0x3f800000131b7421 */ /* 0x000fe20000010100 */
[----:B------:R-:W-:Y:S01]  /*2410*/  FFMA.FTZ R15, R16, R15, 0.33333510160446166992 ;  /* 0x3eaaaae6100f7423 */ /* 0x000fe2000001000f */
[----:B------:R-:W-:Y:S01]  /*2420*/  FFMA.FTZ R18, R21, 0.69314718246459960938, R18 ;  /* 0x3f31721815127823 */ /* 0x000fe20000010012 */
[----:B------:R-:W-:Y:S01]  /*2430*/  FFMA.FTZ R19, R26, R11, -0.13229703903198242188 ;  /* 0xbe0778e01a137423 */ /* 0x000fe2000001000b */
[----:B------:R-:W-:Y:S01]  /*2440*/  ISETP.GT.AND P1, PT, R22, -0x40800000, P3 ;  /* 0xbf8000001600780c */ /* 0x000fe20001f24270 */
[----:B------:R-:W0:Y:S01]  /*2450*/  MUFU.RCP R11, R27 ;  /* 0x0000001b000b7308 */ /* 0x000e220000001000 */
[----:B------:R-:W-:Y:S01]  /*2460*/  FFMA.FTZ R15, R16, R15, -0.5 ;  /* 0xbf000000100f7423 */ /* 0x000fe2000001000f */
[----:B------:R-:W-:Y:S01]  /*2470*/  FFMA.FTZ R25, R26, R19, 0.14491446316242218018 ;  /* 0x3e1464751a197423 */ /* 0x000fe20000010013 */
[----:B------:R-:W-:-:S02]  /*2480*/  I2FP.F32.S32 R24, R24 ;  /* 0x0000001800187245 */ /* 0x000fc40000201400 */
[----:B------:R-:W-:Y:S01]  /*2490*/  FMUL.FTZ R15, R16, R15 ;  /* 0x0000000f100f7220 */ /* 0x000fe20000410000 */
[----:B------:R-:W-:Y:S02]  /*24a0*/  FFMA.FTZ R25, R26, R25, -0.16641564667224884033 ;  /* 0xbe2a68dd1a197423 */ /* 0x000fe40000010019 */
[----:B------:R-:W-:Y:S01]  /*24b0*/  FMUL.FTZ R24, R24, 1.1920928955078125e-07 ;  /* 0x3400000018187820 */ /* 0x000fe20000410000 */
[----:B------:R-:W-:Y:S01]  /*24c0*/  FFMA.FTZ R19, R16, R15, R16 ;  /* 0x0000000f10137223 */ /* 0x000fe20000010010 */
[----:B------:R-:W-:Y:S01]  /*24d0*/  FFMA.FTZ R25, R26, R25, 0.19988867640495300293 ;  /* 0x3e4caf9e1a197423 */ /* 0x000fe20000010019 */
[----:B------:R-:W-:-:S03]  /*24e0*/  FFMA.FTZ R15, R20, -R5, 0.10546888411045074463 ;  /* 0x3dd80012140f7423 */ /* 0x000fc60000010805 */
[----:B------:R-:W-:Y:S01]  /*24f0*/  FFMA.FTZ R25, R26, R25, -0.25000196695327758789 ;  /* 0xbe8000421a197423 */ /* 0x000fe20000010019 */
[----:B------:R-:W-:Y:S01]  /*2500*/  FFMA.FTZ R15, R20, R15, -0.13229703903198242188 ;  /* 0xbe0778e0140f7423 */ /* 0x000fe2000001000f */
[----:B0-----:R-:W-:Y:S02]  /*2510*/  FADD.FTZ R11, R11, R11 ;  /* 0x0000000b0b0b7221 */ /* 0x001fe40000010000 */
[----:B------:R-:W-:Y:S01]  /*2520*/  FFMA.FTZ R25, R26, R25, 0.33333510160446166992 ;  /* 0x3eaaaae61a197423 */ /* 0x000fe20000010019 */
[----:B------:R-:W-:Y:S01]  /*2530*/  FFMA.FTZ R15, R20, R15, 0.14491446316242218018 ;  /* 0x3e146475140f7423 */ /* 0x000fe2000001000f */
[----:B------:R-:W-:Y:S02]  /*2540*/  FMUL.FTZ R11, |R10|, R11 ;  /* 0x0000000b0a0b7220 */ /* 0x000fe40000410200 */
[----:B------:R-:W-:Y:S01]  /*2550*/  FFMA.FTZ R25, R26, R25, -0.5 ;  /* 0xbf0000001a197423 */ /* 0x000fe20000010019 */
[----:B------:R-:W-:Y:S02]  /*2560*/  FFMA.FTZ R15, R20, R15, -0.16641564667224884033 ;  /* 0xbe2a68dd140f7423 */ /* 0x000fe4000001000f */
[----:B------:R-:W-:Y:S01]  /*2570*/  FSEL R11, R11, -2, !P0 ;  /* 0xc00000000b0b7808 */ /* 0x000fe20004000000 */
[----:B------:R-:W-:Y:S01]  /*2580*/  FMUL.FTZ R25, R26, R25 ;  /* 0x000000191a197220 */ /* 0x000fe20000410000 */
[----:B------:R-:W-:Y:S01]  /*2590*/  FFMA.FTZ R15, R20, R15, 0.19988867640495300293 ;  /* 0x3e4caf9e140f7423 */ /* 0x000fe2000001000f */
[----:B------:R-:W-:-:S02]  /*25a0*/  ISETP.GE.U32.AND P0, PT, R9, 0x7f800000, PT ;  /* 0x7f8000000900780c */ /* 0x000fc40003f06070 */
[----:B------:R-:W-:Y:S01]  /*25b0*/  FFMA.FTZ R16, R26, R25, R26 ;  /* 0x000000191a107223 */ /* 0x000fe2000001001a */
[----:B------:R-:W-:Y:S01]  /*25c0*/  FADD.FTZ.RZ R25, R11, 1 ;  /* 0x3f8000000b197421 */ /* 0x000fe2000001c000 */
[----:B------:R-:W-:Y:S01]  /*25d0*/  FFMA.FTZ R15, R20, R15, -0.25000196695327758789 ;  /* 0xbe800042140f7423 */ /* 0x000fe2000001000f */
[----:B------:R-:W-:-:S03]  /*25e0*/  ISETP.GT.AND P4, PT, R9, -0x40800000, P0 ;  /* 0xbf8000000900780c */ /* 0x000fc60000784270 */
[----:B------:R-:W-:Y:S01]  /*25f0*/  FFMA.FTZ R15, R20, R15, 0.33333510160446166992 ;  /* 0x3eaaaae6140f7423 */ /* 0x000fe2000001000f */
[----:B------:R-:W-:-:S03]  /*2600*/  IADD3 R25, PT, PT, R25, -0x3f400000, RZ ;  /* 0xc0c0000019197810 */ /* 0x000fc60007ffe0ff */
[----:B------:R-:W-:Y:S01]  /*2610*/  FFMA.FTZ R15, R20, R15, -0.5 ;  /* 0xbf000000140f7423 */ /* 0x000fe2000001000f */
[----:B------:R-:W-:-:S03]  /*2620*/  LOP3.LUT R26, R25, 0xff800000, RZ, 0xc0, !PT ;  /* 0xff800000191a7812 */ /* 0x000fc600078ec0ff */
[----:B------:R-:W-:Y:S01]  /*2630*/  FMUL.FTZ R15, R20, R15 ;  /* 0x0000000f140f7220 */ /* 0x000fe20000410000 */
[----:B------:R-:W-:-:S03]  /*2640*/  IADD3 R25, PT, PT, -R26, 0x40800000, RZ ;  /* 0x408000001a197810 */ /* 0x000fc60007ffe1ff */
[----:B------:R-:W-:Y:S02]  /*2650*/  FFMA.FTZ R15, R20, R15, R20 ;  /* 0x0000000f140f7223 */ /* 0x000fe40000010014 */
[----:B------:R-:W-:Y:S01]  /*2660*/  FFMA.FTZ R20, R25, R12, -1 ;  /* 0xbf80000019147423 */ /* 0x000fe2000001000c */
[-C--:B------:R-:W-:Y:S01]  /*2670*/  IADD3 R25, PT, PT, R11, -R26.reuse, RZ ;  /* 0x8000001a0b197210 */ /* 0x080fe20007ffe0ff */
[----:B------:R-:W-:Y:S01]  /*2680*/  FFMA.FTZ R15, R24, 0.69314718246459960938, R15 ;  /* 0x3f317218180f7823 */ /* 0x000fe2000001000f */
[----:B------:R-:W-:-:S03]  /*2690*/  I2FP.F32.S32 R26, R26 ;  /* 0x0000001a001a7245 */ /* 0x000fc60000201400 */
        /* <DEDUP_REMOVED lines=8> */
[----:B------:R-:W-:Y:S01]  /*2720*/  FFMA.FTZ R27, R25, R20, -0.5 ;  /* 0xbf000000191b7423 */ /* 0x000fe20000010014 */
[----:B------:R-:W-:-:S03]  /*2730*/  HADD2.F32 R20, -RZ, R6.H1_H1 ;  /* 0x30000006ff147230 */ /* 0x000fc60000004100 */
[C---:B------:R-:W-:Y:S02]  /*2740*/  FMUL.FTZ R6, R25.reuse, R27 ;  /* 0x0000001b19067220 */ /* 0x040fe40000410000 */
[C---:B------:R-:W-:Y:S01]  /*2750*/  FADD.FTZ R21, |R20|.reuse, -RZ ;  /* 0x800000ff14157221 */ /* 0x040fe20000010200 */
[----:B------:R-:W-:Y:S01]  /*2760*/  FSETP.GT.FTZ.AND P6, PT, |R20|, 8.50705917302346158658e+37, PT ;  /* 0x7e8000001400780b */ /* 0x000fe20003fd4200 */
[----:B------:R-:W-:Y:S01]  /*2770*/  FFMA.FTZ R6, R25, R6, R25 ;  /* 0x0000000619067223 */ /* 0x000fe20000010019 */
[----:B------:R-:W-:Y:S01]  /*2780*/  I2FP.F32.S32 R25, R28 ;  /* 0x0000001c00197245 */ /* 0x000fe20000201400 */
[----:B------:R-:W-:Y:S01]  /*2790*/  FADD.FTZ R21, -R21, 1 ;  /* 0x3f80000015157421 */ /* 0x000fe20000010100 */
[----:B------:R-:W-:-:S03]  /*27a0*/  FMUL.FTZ R28, R17, 1.1920928955078125e-07 ;  /* 0x34000000111c7820 */ /* 0x000fc60000410000 */
[----:B------:R-:W-:Y:S01]  /*27b0*/  FMUL.FTZ R25, R25, 1.1920928955078125e-07 ;  /* 0x3400000019197820 */ /* 0x000fe20000410000 */
[----:B------:R-:W-:Y:S01]  /*27c0*/  FFMA.FTZ R17, R28, 0.69314718246459960938, R19 ;  /* 0x3f3172181c117823 */ /* 0x000fe20000010013 */
[----:B------:R-:W0:Y:S01]  /*27d0*/  MUFU.RCP R21, R21 ;  /* 0x0000001500157308 */ /* 0x000e220000001000 */
[----:B------:R-:W-:Y:S01]  /*27e0*/  @P5 MOV R28, 0x7f800000 ;  /* 0x7f800000001c5802 */ /* 0x000fe20000000f00 */
[----:B------:R-:W-:Y:S01]  /*27f0*/  FFMA.FTZ R16, R25, 0.69314718246459960938, R16 ;  /* 0x3f31721819107823 */ /* 0x000fe20000010010 */
[----:B------:R-:W-:-:S03]  /*2800*/  @P3 MOV R19, 0x7f800000 ;  /* 0x7f80000000133802 */ /* 0x000fc60000000f00 */
[----:B------:R-:W-:Y:S01]  /*2810*/  @P2 FFMA.FTZ R17, R23, R28, +INF ;  /* 0x7f80000017112423 */ /* 0x000fe2000001001c */
[----:B------:R-:W-:Y:S01]  /*2820*/  @P0 MOV R28, 0x7f800000 ;  /* 0x7f800000001c0802 */ /* 0x000fe20000000f00 */
[----:B------:R-:W-:Y:S01]  /*2830*/  @P1 FFMA.FTZ R18, R22, R19, +INF ;  /* 0x7f80000016121423 */ /* 0x000fe20000010013 */
[----:B------:R-:W-:Y:S02]  /*2840*/  ISETP.GE.U32.AND P1, PT, R13, 0x7f800000, PT ;  /* 0x7f8000000d00780c */ /* 0x000fe40003f26070 */
[----:B------:R-:W-:Y:S01]  /*2850*/  ISETP.GE.U32.AND P2, PT, R11, 0x7f800000, PT ;  /* 0x7f8000000b00780c */ /* 0x000fe20003f46070 */
[----:B------:R-:W-:Y:S01]  /*2860*/  @P4 FFMA.FTZ R16, R9, R28, +INF ;  /* 0x7f80000009104423 */ /* 0x000fe2000001001c */
[----:B------:R-:W-:Y:S01]  /*2870*/  ISETP.GT.AND P4, PT, R13, -0x40800000, P1 ;  /* 0xbf8000000d00780c */ /* 0x000fe20000f84270 */
[----:B0-----:R-:W-:-:S04]  /*2880*/  FADD.FTZ R21, R21, R21 ;  /* 0x0000001515157221 */ /* 0x001fc80000010000 */
[----:B------:R-:W-:Y:S01]  /*2890*/  FMUL.FTZ R19, |R20|, R21 ;  /* 0x0000001514137220 */ /* 0x000fe20000410200 */
[----:B------:R-:W-:-:S03]  /*28a0*/  FMUL.FTZ R21, R26, 1.1920928955078125e-07 ;  /* 0x340000001a157820 */ /* 0x000fc60000410000 */
[----:B------:R-:W-:Y:S02]  /*28b0*/  @P1 MOV R28, 0x7f800000 ;  /* 0x7f800000001c1802 */ /* 0x000fe40000000f00 */
[----:B------:R-:W-:Y:S01]  /*28c0*/  @P2 MOV R26, 0x7f800000 ;  /* 0x7f800000001a2802 */ /* 0x000fe20000000f00 */
[----:B------:R-:W-:Y:S01]  /*28d0*/  FFMA.FTZ R6, R21, 0.69314718246459960938, R6 ;  /* 0x3f31721815067823 */ /* 0x000fe20000010006 */
[----:B------:R-:W-:Y:S01]  /*28e0*/  FSEL R19, R19, -2, !P6 ;  /* 0xc000000013137808 */ /* 0x000fe20007000000 */
[--C-:B------:R-:W-:Y:S01]  /*28f0*/  HADD2.F32 R21, -RZ, R7.reuse.H0_H0 ;  /* 0x20000007ff157230 */ /* 0x100fe20000004100 */
[----:B------:R-:W-:Y:S01]  /*2900*/  ISETP.GT.AND P6, PT, R11, -0x40800000, P2 ;  /* 0xbf8000000b00780c */ /* 0x000fe200017c4270 */
[----:B------:R-:W-:Y:S01]  /*2910*/  @P4 FFMA.FTZ R15, R13, R28, +INF ;  /* 0x7f8000000d0f4423 */ /* 0x000fe2000001001c */
[----:B------:R-:W-:Y:S01]  /*2920*/  @P3 FSETP.NEU.FTZ.AND P4, PT, R22, RZ, PT ;  /* 0x000000ff1600320b */ /* 0x000fe20003f9d000 */
[----:B------:R-:W-:Y:S01]  /*2930*/  FADD.FTZ.RZ R24, R19, 1 ;  /* 0x3f80000013187421 */ /* 0x000fe2000001c000 */
[----:B------:R-:W-:Y:S01]  /*2940*/  FADD.FTZ R25, |R21|, -RZ ;  /* 0x800000ff15197221 */ /* 0x000fe20000010200 */
[----:B------:R-:W-:Y:S01]  /*2950*/  HADD2.F32 R7, -RZ, R7.H1_H1 ;  /* 0x30000007ff077230 */ /* 0x000fe20000004100 */
[----:B------:R-:W-:-:S02]  /*2960*/  @P3 FSEL R18, R18, -RZ, P4 ;  /* 0x800000ff12123208 */ /* 0x000fc40002000000 */
[----:B------:R-:W-:Y:S01]  /*2970*/  IADD3 R24, PT, PT, R24, -0x3f400000, RZ ;  /* 0xc0c0000018187810 */ /* 0x000fe20007ffe0ff */
[----:B------:R-:W-:Y:S01]  /*2980*/  FADD.FTZ R28, -R25, 1 ;  /* 0x3f800000191c7421 */ /* 0x000fe20000010100 */
[----:B------:R-:W-:Y:S02]  /*2990*/  FSETP.GT.FTZ.AND P4, PT, |R21|, 8.50705917302346158658e+37, PT ;  /* 0x7e8000001500780b */ /* 0x000fe40003f94200 */
[----:B------:R-:W-:Y:S01]  /*29a0*/  LOP3.LUT R22, R24, 0xff800000, RZ, 0xc0, !PT ;  /* 0xff80000018167812 */ /* 0x000fe200078ec0ff */
[----:B------:R-:W-:Y:S01]  /*29b0*/  @P6 FFMA.FTZ R6, R11, R26, +INF ;  /* 0x7f8000000b066423 */ /* 0x000fe2000001001a */
[----:B------:R-:W-:Y:S01]  /*29c0*/  @P5 FSETP.NEU.FTZ.AND P6, PT, R23, RZ, PT ;  /* 0x000000ff1700520b */ /* 0x000fe20003fdd000 */
[----:B------:R-:W-:Y:S01]  /*29d0*/  FADD.FTZ R24, |R7|, -RZ ;  /* 0x800000ff07187221 */ /* 0x000fe20000010200 */
[----:B------:R-:W-:Y:S01]  /*29e0*/  IADD3 R25, PT, PT, -R22, 0x40800000, RZ ;  /* 0x4080000016197810 */ /* 0x000fe20007ffe1ff */
[----:B------:R-:W0:Y:S01]  /*29f0*/  MUFU.RCP R23, R28 ;  /* 0x0000001c00177308 */ /* 0x000e220000001000 */
[----:B------:R-:W-:Y:S01]  /*2a00*/  IADD3 R26, PT, PT, R19, -R22, RZ ;  /* 0x80000016131a7210 */ /* 0x000fe20007ffe0ff */
[----:B------:R-:W-:Y:S01]  /*2a10*/  FADD.FTZ R24, -R24, 1 ;  /* 0x3f80000018187421 */ /* 0x000fe20000010100 */
[----:B------:R-:W-:Y:S01]  /*2a20*/  FSETP.GT.FTZ.AND P3, PT, |R7|, 8.50705917302346158658e+37, PT ;  /* 0x7e8000000700780b */ /* 0x000fe20003f74200 */
[----:B------:R-:W-:Y:S01]  /*2a30*/  FFMA.FTZ R25, R25, R12, -1 ;  /* 0xbf80000019197423 */ /* 0x000fe2000001000c */
[----:B------:R-:W-:-:S02]  /*2a40*/  @P5 FSEL R17, R17, -RZ, P6 ;  /* 0x800000ff11115208 */ /* 0x000fc40003000000 */
[----:B------:R-:W-:Y:S01]  /*2a50*/  @P2 FSETP.NEU.FTZ.AND P5, PT, R11, RZ, PT ;  /* 0x000000ff0b00220b */ /* 0x000fe20003fbd000 */
[----:B------:R-:W-:Y:S01]  /*2a60*/  FADD.FTZ R26, R26, R25 ;  /* 0x000000191a1a7221 */ /* 0x000fe20000010000 */
[----:B------:R-:W-:Y:S01]  /*2a70*/  HFMA2 R25, -RZ, RZ, 1.75, 0 ;  /* 0x3f000000ff197431 */ /* 0x000fe200000001ff */
[----:B------:R-:W1:Y:S01]  /*2a80*/  MUFU.RCP R24, R24 ;  /* 0x0000001800187308 */ /* 0x000e620000001000 */
[----:B------:R-:W-:Y:S02]  /*2a90*/  @P1 FSETP.NEU.FTZ.AND P6, PT, R13, RZ, PT ;  /* 0x000000ff0d00120b */ /* 0x000fe40003fdd000 */
[----:B------:R-:W-:Y:S02]  /*2aa0*/  I2FP.F32.S32 R22, R22 ;  /* 0x0000001600167245 */ /* 0x000fe40000201400 */
[----:B------:R-:W-:Y:S02]  /*2ab0*/  @P1 FSEL R15, R15, -RZ, P6 ;  /* 0x800000ff0f0f1208 */ /* 0x000fe40003000000 */
[----:B------:R-:W-:Y:S01]  /*2ac0*/  @P2 FSEL R6, R6, -RZ, P5 ;  /* 0x800000ff06062208 */ /* 0x000fe20002800000 */
[----:B------:R-:W-:Y:S01]  /*2ad0*/  FMUL.FTZ R22, R22, 1.1920928955078125e-07 ;  /* 0x3400000016167820 */ /* 0x000fe20000410000 */
[C---:B------:R-:W-:Y:S01]  /*2ae0*/  LOP3.LUT R27, R25.reuse, 0x80000000, R4, 0xb8, !PT ;  /* 0x80000000191b7812 */ /* 0x040fe200078eb804 */
[C---:B------:R-:W-:Y:S01]  /*2af0*/  FFMA.FTZ R4, R26.reuse, -R5, 0.10546888411045074463 ;  /* 0x3dd800121a047423 */ /* 0x040fe20000010805 */
[----:B------:R-:W-:Y:S01]  /*2b00*/  LOP3.LUT R29, R25, 0x80000000, R10, 0xb8, !PT ;  /* 0x80000000191d7812 */ /* 0x000fe200078eb80a */
[----:B0-----:R-:W-:Y:S01]  /*2b10*/  FADD.FTZ R10, R23, R23 ;  /* 0x00000017170a7221 */ /* 0x001fe20000010000 */
[C---:B------:R-:W-:Y:S01]  /*2b20*/  LOP3.LUT R3, R25.reuse, 0x80000000, R3, 0xb8, !PT ;  /* 0x8000000019037812 */ /* 0x040fe200078eb803 */
[C---:B------:R-:W-:Y:S01]  /*2b30*/  FFMA.FTZ R4, R26.reuse, R4, -0.13229703903198242188 ;  /* 0xbe0778e01a047423 */ /* 0x040fe20000010004 */
[----:B------:R-:W-:Y:S01]  /*2b40*/  LOP3.LUT R8, R25, 0x80000000, R8, 0xb8, !PT ;  /* 0x8000000019087812 */ /* 0x000fe200078eb808 */
[----:B------:R-:W-:Y:S01]  /*2b50*/  FMUL.FTZ R10, |R21|, R10 ;  /* 0x0000000a150a7220 */ /* 0x000fe20000410200 */
[C---:B------:R-:W-:Y:S01]  /*2b60*/  LOP3.LUT R14, R25.reuse, 0x80000000, R14, 0xb8, !PT ;  /* 0x80000000190e7812 */ /* 0x040fe200078eb80e */
[----:B------:R-:W-:Y:S01]  /*2b70*/  FFMA.FTZ R23, R26, R4, 0.14491446316242218018 ;  /* 0x3e1464751a177423 */ /* 0x000fe20000010004 */
[----:B-1----:R-:W-:Y:S01]  /*2b80*/  FADD.FTZ R4, R24, R24 ;  /* 0x0000001818047221 */ /* 0x002fe20000010000 */
[----:B------:R-:W-:Y:S01]  /*2b90*/  LOP3.LUT R20, R25, 0x80000000, R20, 0xb8, !PT ;  /* 0x8000000019147812 */ /* 0x000fe200078eb814 */
[----:B------:R-:W-:Y:S01]  /*2ba0*/  FMUL.FTZ R3, R3, R18 ;  /* 0x0000001203037220 */ /* 0x000fe20000410000 */
[----:B------:R-:W-:Y:S01]  /*2bb0*/  FFMA.FTZ R23, R26, R23, -0.16641564667224884033 ;  /* 0xbe2a68dd1a177423 */ /* 0x000fe20000010017 */
[----:B------:R-:W-:Y:S01]  /*2bc0*/  FSEL R10, R10, -2, !P4 ;  /* 0xc00000000a0a7808 */ /* 0x000fe20006000000 */
[----:B------:R-:W-:Y:S01]  /*2bd0*/  FMUL.FTZ R4, |R7|, R4 ;  /* 0x0000000407047220 */ /* 0x000fe20000410200 */
[----:B------:R-:W-:Y:S01]  /*2be0*/  @P0 FSETP.NEU.FTZ.AND P4, PT, R9, RZ, PT ;  /* 0x000000ff0900020b */ /* 0x000fe20003f9d000 */
[----:B------:R-:W-:Y:S01]  /*2bf0*/  FFMA.FTZ R23, R26, R23, 0.19988867640495300293 ;  /* 0x3e4caf9e1a177423 */ /* 0x000fe20000010017 */
[C---:B------:R-:W-:Y:S01]  /*2c00*/  LOP3.LUT R21, R25.reuse, 0x80000000, R21, 0xb8, !PT ;  /* 0x8000000019157812 */ /* 0x040fe200078eb815 */
[----:B------:R-:W-:Y:S01]  /*2c10*/  FADD.FTZ.RZ R9, R10, 1 ;  /* 0x3f8000000a097421 */ /* 0x000fe2000001c000 */
[----:B------:R-:W-:Y:S01]  /*2c20*/  FSEL R11, R4, -2, !P3 ;  /* 0xc0000000040b7808 */ /* 0x000fe20005800000 */
[----:B------:R-:W-:Y:S01]  /*2c30*/  FFMA.FTZ R23, R26, R23, -0.25000196695327758789 ;  /* 0xbe8000421a177423 */ /* 0x000fe20000010017 */
[----:B------:R-:W-:Y:S01]  /*2c40*/  LOP3.LUT R7, R25, 0x80000000, R7, 0xb8, !PT ;  /* 0x8000000019077812 */ /* 0x000fe200078eb807 */
[----:B------:R-:W-:Y:S01]  /*2c50*/  FMUL.FTZ R14, R14, R15 ;  /* 0x0000000f0e0e7220 */ /* 0x000fe20000410000 */
[----:B------:R-:W-:Y:S01]  /*2c60*/  IADD3 R9, PT, PT, R9, -0x3f400000, RZ ;  /* 0xc0c0000009097810 */ /* 0x000fe20007ffe0ff */
[C---:B------:R-:W-:Y:S01]  /*2c70*/  FFMA.FTZ R23, R26.reuse, R23, 0.33333510160446166992 ;  /* 0x3eaaaae61a177423 */ /* 0x040fe20000010017 */
[----:B------:R-:W-:Y:S01]  /*2c80*/  FADD.FTZ.RZ R4, R11, 1 ;  /* 0x3f8000000b047421 */ /* 0x000fe2000001c000 */
[----:B------:R-:W-:Y:S01]  /*2c90*/  ISETP.GE.U32.AND P3, PT, R19, 0x7f800000, PT ;  /* 0x7f8000001300780c */ /* 0x000fe20003f66070 */
[----:B------:R-:W-:Y:S01]  /*2ca0*/  FMUL.FTZ R6, R29, R6 ;  /* 0x000000061d067220 */ /* 0x000fe20000410000 */
[----:B------:R-:W-:Y:S01]  /*2cb0*/  FFMA.FTZ R23, R26, R23, -0.5 ;  /* 0xbf0000001a177423 */ /* 0x000fe20000010017 */
[----:B------:R-:W-:-:S02]  /*2cc0*/  LOP3.LUT R9, R9, 0xff800000, RZ, 0xc0, !PT ;  /* 0xff80000009097812 */ /* 0x000fc400078ec0ff */
[----:B------:R-:W-:Y:S01]  /*2cd0*/  IADD3 R4, PT, PT, R4, -0x3f400000, RZ ;  /* 0xc0c0000004047810 */ /* 0x000fe20007ffe0ff */
[----:B------:R-:W-:Y:S01]  /*2ce0*/  FMUL.FTZ R13, R26, R23 ;  /* 0x000000171a0d7220 */ /* 0x000fe20000410000 */
[----:B------:R-:W-:Y:S02]  /*2cf0*/  IADD3 R23, PT, PT, -R9, 0x40800000, RZ ;  /* 0x4080000009177810 */ /* 0x000fe40007ffe1ff */
[----:B------:R-:W-:Y:S01]  /*2d00*/  LOP3.LUT R24, R4, 0xff800000, RZ, 0xc0, !PT ;  /* 0xff80000004187812 */ /* 0x000fe200078ec0ff */
[----:B------:R-:W-:Y:S01]  /*2d10*/  FFMA.FTZ R13, R26, R13, R26 ;  /* 0x0000000d1a0d7223 */ /* 0x000fe2000001001a */
[----:B------:R-:W-:Y:S01]  /*2d20*/  IADD3 R26, PT, PT, R10, -R9, RZ ;  /* 0x800000090a1a7210 */ /* 0x000fe20007ffe0ff */
[----:B------:R-:W-:Y:S01]  /*2d30*/  FFMA.FTZ R23, R23, R12, -1 ;  /* 0xbf80000017177423 */ /* 0x000fe2000001000c */
[----:B------:R-:W-:Y:S01]  /*2d40*/  IADD3 R4, PT, PT, R11, -R24, RZ ;  /* 0x800000180b047210 */ /* 0x000fe20007ffe0ff */
[----:B------:R-:W-:Y:S01]  /*2d50*/  FFMA.FTZ R13, R22, 0.69314718246459960938, R13 ;  /* 0x3f317218160d7823 */ /* 0x000fe2000001000d */
[----:B------:R-:W-:Y:S01]  /*2d60*/  @P0 FSEL R16, R16, -RZ, P4 ;  /* 0x800000ff10100208 */ /* 0x000fe20002000000 */
[----:B------:R-:W-:Y:S01]  /*2d70*/  FADD.FTZ R26, R26, R23 ;  /* 0x000000171a1a7221 */ /* 0x000fe20000010000 */
[----:B------:R-:W-:-:S02]  /*2d80*/  IADD3 R23, PT, PT, -R24, 0x40800000, RZ ;  /* 0x4080000018177810 */ /* 0x000fc40007ffe1ff */
[----:B------:R-:W-:Y:S01]  /*2d90*/  ISETP.GT.AND P0, PT, R19, -0x40800000, P3 ;  /* 0xbf8000001300780c */ /* 0x000fe20001f04270 */
[----:B------:R-:W-:Y:S01]  /*2da0*/  FMUL.FTZ R27, R27, R16 ;  /* 0x000000101b1b7220 */ /* 0x000fe20000410000 */
[----:B------:R-:W-:Y:S01]  /*2db0*/  ISETP.GE.U32.AND P1, PT, R11, 0x7f800000, PT ;  /* 0x7f8000000b00780c */ /* 0x000fe20003f26070 */
[----:B------:R-:W-:Y:S01]  /*2dc0*/  FFMA.FTZ R25, R23, R12, -1 ;  /* 0xbf80000017197423 */ /* 0x000fe2000001000c */
[----:B------:R-:W-:Y:S01]  /*2dd0*/  FFMA.FTZ R23, R26, -R5, 0.10546888411045074463 ;  /* 0x3dd800121a177423 */ /* 0x000fe20000010805 */
[----:B------:R-:W-:Y:S02]  /*2de0*/  I2FP.F32.S32 R9, R9 ;  /* 0x0000000900097245 */ /* 0x000fe40000201400 */
[----:B------:R-:W-:Y:S01]  /*2df0*/  FADD.FTZ R4, R4, R25 ;  /* 0x0000001904047221 */ /* 0x000fe20000010000 */
[----:B------:R-:W-:Y:S01]  /*2e00*/  FFMA.FTZ R23, R26, R23, -0.13229703903198242188 ;  /* 0xbe0778e01a177423 */ /* 0x000fe20000010017 */
[----:B------:R-:W-:Y:S01]  /*2e10*/  ISETP.GT.AND P5, PT, R11, -0x40800000, P1 ;  /* 0xbf8000000b00780c */ /* 0x000fe20000fa4270 */
[----:B------:R-:W-:Y:S01]  /*2e20*/  FMUL.FTZ R9, R9, 1.1920928955078125e-07 ;  /* 0x3400000009097820 */ /* 0x000fe20000410000 */
[----:B------:R-:W-:Y:S01]  /*2e30*/  FFMA.FTZ R5, R4, -R5, 0.10546888411045074463 ;  /* 0x3dd8001204057423 */ /* 0x000fe20000010805 */
[----:B------:R-:W-:Y:S01]  /*2e40*/  FFMA.FTZ R23, R26, R23, 0.14491446316242218018 ;  /* 0x3e1464751a177423 */ /* 0x000fe20000010017 */
[----:B------:R-:W-:-:S02]  /*2e50*/  I2FP.F32.S32 R24, R24 ;  /* 0x0000001800187245 */ /* 0x000fc40000201400 */
[----:B------:R-:W-:Y:S01]  /*2e60*/  FFMA.FTZ R5, R4, R5, -0.13229703903198242188 ;  /* 0xbe0778e004057423 */ /* 0x000fe20000010005 */
[----:B------:R-:W-:Y:S01]  /*2e70*/  FFMA.FTZ R23, R26, R23, -0.16641564667224884033 ;  /* 0xbe2a68dd1a177423 */ /* 0x000fe20000010017 */
[----:B------:R-:W-:Y:S02]  /*2e80*/  @P3 FSETP.NEU.FTZ.AND P4, PT, R19, RZ, PT ;  /* 0x000000ff1300320b */ /* 0x000fe40003f9d000 */
[----:B------:R-:W-:Y:S01]  /*2e90*/  FFMA.FTZ R5, R4, R5, 0.14491446316242218018 ;  /* 0x3e14647504057423 */ /* 0x000fe20000010005 */
[----:B------:R-:W-:-:S03]  /*2ea0*/  FFMA.FTZ R23, R26, R23, 0.19988867640495300293 ;  /* 0x3e4caf9e1a177423 */ /* 0x000fc60000010017 */
[----:B------:R-:W-:Y:S01]  /*2eb0*/  FFMA.FTZ R5, R4, R5, -0.16641564667224884033 ;  /* 0xbe2a68dd04057423 */ /* 0x000fe20000010005 */
[----:B------:R-:W-:-:S03]  /*2ec0*/  FFMA.FTZ R23, R26, R23, -0.25000196695327758789 ;  /* 0xbe8000421a177423 */ /* 0x000fc60000010017 */
[----:B------:R-:W-:Y:S01]  /*2ed0*/  FFMA.FTZ R5, R4, R5, 0.19988867640495300293 ;  /* 0x3e4caf9e04057423 */ /* 0x000fe20000010005 */
[----:B------:R-:W-:-:S03]  /*2ee0*/  FFMA.FTZ R23, R26, R23, 0.33333510160446166992 ;  /* 0x3eaaaae61a177423 */ /* 0x000fc60000010017 */
[----:B------:R-:W-:Y:S01]  /*2ef0*/  FFMA.FTZ R5, R4, R5, -0.25000196695327758789 ;  /* 0xbe80004204057423 */ /* 0x000fe20000010005 */
[----:B------:R-:W-:-:S03]  /*2f00*/  FFMA.FTZ R23, R26, R23, -0.5 ;  /* 0xbf0000001a177423 */ /* 0x000fc60000010017 */
[----:B------:R-:W-:Y:S01]  /*2f10*/  FFMA.FTZ R5, R4, R5, 0.33333510160446166992 ;  /* 0x3eaaaae604057423 */ /* 0x000fe20000010005 */
[----:B------:R-:W-:-:S03]  /*2f20*/  FMUL.FTZ R23, R26, R23 ;  /* 0x000000171a177220 */ /* 0x000fc60000410000 */
[----:B------:R-:W-:Y:S01]  /*2f30*/  FFMA.FTZ R5, R4, R5, -0.5 ;  /* 0xbf00000004057423 */ /* 0x000fe20000010005 */
[----:B------:R-:W-:Y:S01]  /*2f40*/  FFMA.FTZ R12, R26, R23, R26 ;  /* 0x000000171a0c7223 */ /* 0x000fe2000001001a */
[----:B------:R-:W-:Y:S02]  /*2f50*/  @P3 MOV R26, 0x7f800000 ;  /* 0x7f800000001a3802 */ /* 0x000fe40000000f00 */
[----:B------:R-:W-:Y:S01]  /*2f60*/  FMUL.FTZ R5, R4, R5 ;  /* 0x0000000504057220 */ /* 0x000fe20000410000 */
[----:B------:R-:W-:Y:S02]  /*2f70*/  FFMA.FTZ R12, R9, 0.69314718246459960938, R12 ;  /* 0x3f317218090c7823 */ /* 0x000fe4000001000c */
[----:B------:R-:W-:Y:S01]  /*2f80*/  @P0 FFMA.FTZ R13, R19, R26, +INF ;  /* 0x7f800000130d0423 */ /* 0x000fe2000001001a */
[----:B------:R-:W-:Y:S01]  /*2f90*/  ISETP.GE.U32.AND P0, PT, R10, 0x7f800000, PT ;  /* 0x7f8000000a00780c */ /* 0x000fe20003f06070 */
[----:B------:R-:W-:Y:S01]  /*2fa0*/  FFMA.FTZ R22, R4, R5, R4 ;  /* 0x0000000504167223 */ /* 0x000fe20000010004 */
[----:B------:R-:W-:Y:S01]  /*2fb0*/  FMUL.FTZ R19, R24, 1.1920928955078125e-07 ;  /* 0x3400000018137820 */ /* 0x000fe20000410000 */
[----:B------:R-:W0:Y:S01]  /*2fc0*/  LDC.64 R4, c[0x0][0x388] ;  /* 0x0000e200ff047b82 */ /* 0x000e220000000a00 */
[----:B------:R-:W-:-:S02]  /*2fd0*/  ISETP.GT.AND P6, PT, R10, -0x40800000, P0 ;  /* 0xbf8000000a00780c */ /* 0x000fc400007c4270 */
[----:B------:R-:W-:Y:S01]  /*2fe0*/  @P1 MOV R24, 0x7f800000 ;  /* 0x7f80000000181802 */ /* 0x000fe20000000f00 */
[----:B------:R-:W-:Y:S01]  /*2ff0*/  FFMA.FTZ R22, R19, 0.69314718246459960938, R22 ;  /* 0x3f31721813167823 */ /* 0x000fe20000010016 */
[----:B------:R-:W-:-:S03]  /*3000*/  @P3 FSEL R13, R13, -RZ, P4 ;  /* 0x800000ff0d0d3208 */ /* 0x000fc60002000000 */
[----:B------:R-:W-:Y:S02]  /*3010*/  @P5 FFMA.FTZ R22, R11, R24, +INF ;  /* 0x7f8000000b165423 */ /* 0x000fe40000010018 */
[----:B------:R-:W-:Y:S01]  /*3020*/  @P0 MOV R9, 0x7f800000 ;  /* 0x7f80000000090802 */ /* 0x000fe20000000f00 */
[----:B------:R-:W-:Y:S01]  /*3030*/  FMUL.FTZ R13, R20, R13 ;  /* 0x0000000d140d7220 */ /* 0x000fe20000410000 */
[----:B------:R-:W-:-:S03]  /*3040*/  @P0 FSETP.NEU.FTZ.AND P2, PT, R10, RZ, PT ;  /* 0x000000ff0a00020b */ /* 0x000fc60003f5d000 */
[----:B------:R-:W-:Y:S01]  /*3050*/  @P6 FFMA.FTZ R12, R10, R9, +INF ;  /* 0x7f8000000a0c6423 */ /* 0x000fe20000010009 */
[----:B------:R-:W-:Y:S01]  /*3060*/  @P1 FSETP.NEU.FTZ.AND P6, PT, R11, RZ, PT ;  /* 0x000000ff0b00120b */ /* 0x000fe20003fdd000 */
[----:B------:R-:W-:Y:S01]  /*3070*/  FMUL.FTZ R10, R8, R17 ;  /* 0x00000011080a7220 */ /* 0x000fe20000410000 */
[----:B------:R-:W-:Y:S02]  /*3080*/  F2FP.F16.F32.PACK_AB R6, R13, R6 ;  /* 0x000000060d06723e */ /* 0x000fe400000000ff */
[----:B------:R-:W-:Y:S02]  /*3090*/  @P0 FSEL R12, R12, -RZ, P2 ;  /* 0x800000ff0c0c0208 */ /* 0x000fe40001000000 */
[----:B------:R-:W-:Y:S01]  /*30a0*/  @P1 FSEL R22, R22, -RZ, P6 ;  /* 0x800000ff16161208 */ /* 0x000fe20003000000 */
[----:B0-----:R-:W-:-:S04]  /*30b0*/  IMAD.WIDE.U32 R4, R2, 0x2, R4 ;  /* 0x0000000202047825 */ /* 0x001fc800078e0004 */
[----:B------:R-:W-:Y:S01]  /*30c0*/  FMUL.FTZ R12, R21, R12 ;  /* 0x0000000c150c7220 */ /* 0x000fe20000410000 */
[----:B------:R-:W-:Y:S01]  /*30d0*/  FMUL.FTZ R7, R7, R22 ;  /* 0x0000001607077220 */ /* 0x000fe20000410000 */
[----:B------:R-:W-:Y:S01]  /*30e0*/  IMAD.WIDE.U32 R8, R0, 0x10, R4 ;  /* 0x0000001000087825 */ /* 0x000fe200078e0004 */
[----:B------:R-:W-:Y:S02]  /*30f0*/  F2FP.F16.F32.PACK_AB R4, R10, R3 ;  /* 0x000000030a04723e */ /* 0x000fe400000000ff */
[----:B------:R-:W-:Y:S02]  /*3100*/  F2FP.F16.F32.PACK_AB R5, R14, R27 ;  /* 0x0000001b0e05723e */ /* 0x000fe400000000ff */
[----:B------:R-:W-:-:S05]  /*3110*/  F2FP.F16.F32.PACK_AB R7, R7, R12 ;  /* 0x0000000c0707723e */ /* 0x000fca00000000ff */
[----:B------:R-:W-:Y:S01]  /*3120*/  STG.E.128 desc[UR4][R8.64], R4 ;  /* 0x0000000408007986 */ /* 0x000fe2000c101d04 */
[----:B------:R-:W-:Y:S05]  /*3130*/  EXIT ;  /* 0x000000000000794d */ /* 0x000fea0003800000 */
.L_x_1351:
        /* <DEDUP_REMOVED lines=12> */
.L_x_3124:


//--------------------- .text._ZN2at6native18elementwise_kernelILi128ELi4EZNS0_15gpu_kernel_implIZZZNS0_17atanh_kernel_cudaERNS_18TensorIteratorBaseEENKUlvE0_clEvENKUlvE0_clEvEUlfE_EEvS4_RKT_EUliE_EEviT1_ --------------------------
	.section	.text._ZN2at6native18elementwise_kernelILi128ELi4EZNS0_15gpu_kernel_implIZZZNS0_17atanh_kernel_cudaERNS_18TensorIteratorBaseEENKUlvE0_clEvENKUlvE0_clEvEUlfE_EEvS4_RKT_EUliE_EEviT1_,"ax",@progbits
	.align	128
        .global         _ZN2at6native18elementwise_kernelILi128ELi4EZNS0_15gpu_kernel_implIZZZNS0_17atanh_kernel_cudaERNS_18TensorIteratorBaseEENKUlvE0_clEvENKUlvE0_clEvEUlfE_EEvS4_RKT_EUliE_EEviT1_
        .type           _ZN2at6native18elementwise_kernelILi128ELi4EZNS0_15gpu_kernel_implIZZZNS0_17atanh_kernel_cudaERNS_18TensorIteratorBaseEENKUlvE0_clEvENKUlvE0_clEvEUlfE_EEvS4_RKT_EUliE_EEviT1_,@function
        .size           _ZN2at6native18elementwise_kernelILi128ELi4EZNS0_15gpu_kernel_implIZZZNS0_17atanh_kernel_cudaERNS_18TensorIteratorBaseEENKUlvE0_clEvENKUlvE0_clEvEUlfE_EEvS4_RKT_EUliE_EEviT1_,(.L_x_3125 - _ZN2at6native18elementwise_kernelILi128ELi4EZNS0_15gpu_kernel_implIZZZNS0_17atanh_kernel_cudaERNS_18TensorIteratorBaseEENKUlvE0_clEvENKUlvE0_clEvEUlfE_EEvS4_RKT_EUliE_EEviT1_)
        .other          _ZN2at6native18elementwise_kernelILi128ELi4EZNS0_15gpu_kernel_implIZZZNS0_17atanh_kernel_cudaERNS_18TensorIteratorBaseEENKUlvE0_clEvENKUlvE0_clEvEUlfE_EEvS4_RKT_EUliE_EEviT1_,@"STO_CUDA_ENTRY STV_DEFAULT"
_ZN2at6native18elementwise_kernelILi128ELi4EZNS0_15gpu_kernel_implIZZZNS0_17atanh_kernel_cudaERNS_18TensorIteratorBaseEENKUlvE0_clEvENKUlvE0_clEvEUlfE_EEvS4_RKT_EUliE_EEviT1_:
.text._ZN2at6native18elementwise_kernelILi128ELi4EZNS0_15gpu_kernel_implIZZZNS0_17atanh_kernel_cudaERNS_18TensorIteratorBaseEENKUlvE0_clEvENKUlvE0_clEvEUlfE_EEvS4_RKT_EUliE_EEviT1_:
        /* <DEDUP_REMOVED lines=319> */
.L_x_1354:
[----:B------:R-:W0:Y:S01]  /*13f0*/  LDCU.64 UR6, c[0x0][0x588] ;  /* 0x0000b100ff0677ac */ /* 0x000e220008000a00 */
[----:B------:R-:W-:Y:S01]  /*1400*/  BSSY.RECONVERGENT B6, `(.L_x_1355) ;  /* 0x00000dd000067945 */ /* 0x000fe20003800200 */
        /* <DEDUP_REMOVED lines=14> */
[----:B--2---:R-:W0:Y:S01]  /*14f0*/  I2F.S16 R0, R0 ;  /* 0x0000000000007306 */ /* 0x004e220000101400 */
[----:B------:R-:W-:Y:S05]  /*1500*/  BRA `(.L_x_1361) ;  /* 0x0000000c00307947 */ /* 0x000fea0003800000 */
.L_x_1359:
[----:B------:R-:W2:Y:S02]  /*1510*/  LDG.E.U8 R0, desc[UR36][R2.64] ;  /* 0x0000002402007981 */ /* 0x000ea4000c1e1100 */
[----:B--2---:R-:W-:Y:S01]  /*1520*/  I2FP.F32.U32 R0, R0 ;  /* 0x0000000000007245 */ /* 0x004fe20000201000 */
[----:B------:R-:W-:Y:S06]  /*1530*/  BRA `(.L_x_1361) ;  /* 0x0000000c00247947 */ /* 0x000fec0003800000 */
.L_x_1358:
[----:B------:R-:W-:-:S09]  /*1540*/  UISETP.NE.AND UP0, UPT, UR4, 0x2, UPT ;  /* 0x000000020400788c */ /* 0x000fd2000bf05270 */
[----:B------:R-:W-:Y:S05]  /*1550*/  BRA.U !UP0, `(.L_x_1362) ;  /* 0x0000000108287547 */ /* 0x000fea000b800000 */
[----:B------:R-:W-:-:S09]  /*1560*/  UISETP.NE.AND UP0, UPT, UR4, 0x3, UPT ;  /* 0x000000030400788c */ /* 0x000fd2000bf05270 */
[----:B------:R-:W-:Y:S05]  /*1570*/  BRA.U !UP0, `(.L_x_1363) ;  /* 0x0000000108147547 */ /* 0x000fea000b800000 */
[----:B------:R-:W-:-:S09]  /*1580*/  UISETP.NE.AND UP0, UPT, UR4, 0x4, UPT ;  /* 0x000000040400788c */ /* 0x000fd2000bf05270 */
[----:B------:R-:W-:Y:S05]  /*1590*/  BRA.U UP0, `(.L_x_1360) ;  /* 0x0000000900907547 */ /* 0x000fea000b800000 */
[----:B------:R-:W2:Y:S02]  /*15a0*/  LDG.E.64 R2, desc[UR36][R2.64] ;  /* 0x0000002402027981 */ /* 0x000ea4000c1e1b00 */
[----:B--2---:R4:W0:Y:S01]  /*15b0*/  I2F.S64 R0, R2 ;  /* 0x0000000200007312 */ /* 0x0048220000301400 */
[----:B------:R-:W-:Y:S05]  /*15c0*/  BRA `(.L_x_1361) ;  /* 0x0000000c00007947 */ /* 0x000fea0003800000 */
.L_x_1363:
[----:B------:R-:W2:Y:S02]  /*15d0*/  LDG.E R0, desc[UR36][R2.64] ;  /* 0x0000002402007981 */ /* 0x000ea4000c1e1900 */
[----:B--2---:R-:W-:Y:S01]  /*15e0*/  I2FP.F32.S32 R0, R0 ;  /* 0x0000000000007245 */ /* 0x004fe20000201400 */
[----:B------:R-:W-:Y:S06]  /*15f0*/  BRA `(.L_x_1361) ;  /* 0x0000000800f47947 */ /* 0x000fec0003800000 */
.L_x_1362:
[----:B------:R-:W2:Y:S02]  /*1600*/  LDG.E.U16 R0, desc[UR36][R2.64] ;  /* 0x0000002402007981 */ /* 0x000ea4000c1e1500 */
[----:B--2---:R-:W0:Y:S01]  /*1610*/  I2F.S16 R0, R0 ;  /* 0x0000000000007306 */ /* 0x004e220000101400 */
[----:B------:R-:W-:Y:S05]  /*1620*/  BRA `(.L_x_1361) ;  /* 0x0000000800e87947 */ /* 0x000fea0003800000 */
.L_x_1357:
[----:B------:R-:W-:-:S09]  /*1630*/  UISETP.GT.AND UP0, UPT, UR4, 0x6, UPT ;  /* 0x000000060400788c */ /* 0x000fd2000bf04270 */
[----:B------:R-:W-:Y:S05]  /*1640*/  BRA.U UP0, `(.L_x_1364) ;  /* 0x0000000100247547 */ /* 0x000fea000b800000 */
[----:B------:R-:W-:-:S09]  /*1650*/  UISETP.NE.AND UP0, UPT, UR4, 0x5, UPT ;  /* 0x000000050400788c */ /* 0x000fd2000bf05270 */
[----:B------:R-:W-:Y:S05]  /*1660*/  BRA.U !UP0, `(.L_x_1365) ;  /* 0x0000000108107547 */ /* 0x000fea000b800000 */
[----:B------:R-:W-:-:S09]  /*1670*/  UISETP.NE.AND UP0, UPT, UR4, 0x6, UPT ;  /* 0x000000060400788c */ /* 0x000fd2000bf05270 */
[----:B------:R-:W-:Y:S05]  /*1680*/  BRA.U UP0, `(.L_x_1360) ;  /* 0x0000000900547547 */ /* 0x000fea000b800000 */
[----:B------:R2:W5:Y:S01]  /*1690*/  LDG.E R0, desc[UR36][R2.64] ;  /* 0x0000002402007981 */ /* 0x000562000c1e1900 */
[----:B------:R-:W-:Y:S05]  /*16a0*/  BRA `(.L_x_1361) ;  /* 0x0000000800c87947 */ /* 0x000fea0003800000 */
.L_x_1365:
[----:B------:R-:W2:Y:S02]  /*16b0*/  LDG.E.U16 R0, desc[UR36][R2.64] ;  /* 0x0000002402007981 */ /* 0x000ea4000c1e1500 */
[----:B--2---:R-:W-:Y:S01]  /*16c0*/  HADD2.F32 R0, -RZ, R0.H0_H0 ;  /* 0x20000000ff007230 */ /* 0x004fe20000004100 */
[----:B------:R-:W-:Y:S06]  /*16d0*/  BRA `(.L_x_1361) ;  /* 0x0000000800bc7947 */ /* 0x000fec0003800000 */
.L_x_1364:
[----:B------:R-:W-:-:S09]  /*16e0*/  UISETP.NE.AND UP0, UPT, UR4, 0x7, UPT ;  /* 0x000000070400788c */ /* 0x000fd2000bf05270 */
[----:B------:R-:W-:Y:S05]  /*16f0*/  BRA.U !UP0, `(.L_x_1366) ;  /* 0x0000000108247547 */ /* 0x000fea000b800000 */
[----:B------:R-:W-:-:S09]  /*1700*/  UISETP.NE.AND UP0, UPT, UR4, 0x8, UPT ;  /* 0x000000080400788c */ /* 0x000fd2000bf05270 */
[----:B------:R-:W-:Y:S05]  /*1710*/  BRA.U !UP0, `(.L_x_1367) ;  /* 0x0000000108107547 */ /* 0x000fea000b800000 */
[----:B------:R-:W-:-:S09]  /*1720*/  UISETP.NE.AND UP0, UPT, UR4, 0x9, UPT ;  /* 0x000000090400788c */ /* 0x000fd2000bf05270 */
[----:B------:R-:W-:Y:S05]  /*1730*/  BRA.U UP0, `(.L_x_1360) ;  /* 0x0000000900287547 */ /* 0x000fea000b800000 */
[----:B------:R3:W5:Y:S01]  /*1740*/  LDG.E R0, desc[UR36][R2.64] ;  /* 0x0000002402007981 */ /* 0x000762000c1e1900 */
[----:B------:R-:W-:Y:S05]  /*1750*/  BRA `(.L_x_1361) ;  /* 0x00000008009c7947 */ /* 0x000fea0003800000 */
.L_x_1367:
[----:B------:R-:W2:Y:S02]  /*1760*/  LDG.E.U16 R0, desc[UR36][R2.64] ;  /* 0x0000002402007981 */ /* 0x000ea4000c1e1500 */
[----:B--2---:R-:W-:Y:S01]  /*1770*/  HADD2.F32 R0, -RZ, R0.H0_H0 ;  /* 0x20000000ff007230 */ /* 0x004fe20000004100 */
[----:B------:R-:W-:Y:S06]  /*1780*/  BRA `(.L_x_1361) ;  /* 0x0000000800907947 */ /* 0x000fec0003800000 */
.L_x_1366:
[----:B------:R-:W2:Y:S01]  /*1790*/  LDG.E.64 R2, desc[UR36][R2.64] ;  /* 0x0000002402027981 */ /* 0x000ea2000c1e1b00 */
[----:B------:R-:W-:Y:S01]  /*17a0*/  UMOV UR4, 0xf0000000 ;  /* 0xf000000000047882 */ /* 0x000fe20000000000 */
[----:B------:R-:W-:Y:S01]  /*17b0*/  UMOV UR5, 0x380fffff ;  /* 0x380fffff00057882 */ /* 0x000fe20000000000 */
[----:B--2---:R-:W0:Y:S01]  /*17c0*/  F2F.F32.F64 R0, R2 ;  /* 0x0000000200007310 */ /* 0x004e220000301000 */
[----:B------:R-:W-:-:S14]  /*17d0*/  DSETP.GEU.AND P0, PT, |R2|, UR4, PT ;  /* 0x0000000402007e2a */ /* 0x000fdc000bf0e200 */
[----:B0-----:R-:W-:Y:S01]  /*17e0*/  @!P0 FMUL R0, R0, 1.175494350822287508e-38 ;  /* 0x0080000000008820 */ /* 0x001fe20000400000 */
[----:B------:R-:W-:Y:S06]  /*17f0*/  BRA `(.L_x_1361) ;  /* 0x0000000800747947 */ /* 0x000fec0003800000 */
.L_x_1356:
        /* <DEDUP_REMOVED lines=10> */
[----:B------:R-:W-:Y:S01]  /*18a0*/  FSEL R0, RZ, 1, !P0 ;  /* 0x3f800000ff007808 */ /* 0x000fe20004000000 */
[----:B------:R-:W-:Y:S08]  /*18b0*/  BRA `(.L_x_1361) ;  /* 0x0000000800447947 */ /* 0x000ff00003800000 */
.L_x_1370:
[----:B------:R-:W2:Y:S01]  /*18c0*/  LDG.E.64 R2, desc[UR36][R2.64] ;  /* 0x0000002402027981 */ /* 0x000ea2000c1e1b00 */
[----:B------:R-:W-:Y:S01]  /*18d0*/  UMOV UR4, 0xf0000000 ;  /* 0xf000000000047882 */ /* 0x000fe20000000000 */
[----:B------:R-:W-:Y:S01]  /*18e0*/  UMOV UR5, 0x380fffff ;  /* 0x380fffff00057882 */ /* 0x000fe20000000000 */
[----:B--2---:R-:W0:Y:S01]  /*18f0*/  F2F.F32.F64 R0, R2 ;  /* 0x0000000200007310 */ /* 0x004e220000301000 */
[----:B------:R-:W-:-:S14]  /*1900*/  DSETP.GEU.AND P0, PT, |R2|, UR4, PT ;  /* 0x0000000402007e2a */ /* 0x000fdc000bf0e200 */
[----:B0-----:R-:W-:Y:S01]  /*1910*/  @!P0 FMUL R0, R0, 1.175494350822287508e-38 ;  /* 0x0080000000008820 */ /* 0x001fe20000400000 */
[----:B------:R-:W-:Y:S06]  /*1920*/  BRA `(.L_x_1361) ;  /* 0x0000000800287947 */ /* 0x000fec0003800000 */
.L_x_1369:
        /* <DEDUP_REMOVED lines=23> */
[----:B------:R-:W-:Y:S01]  /*1aa0*/  LOP3.LUT R0, R5, 0x80000000, R0, 0xf8, !PT ;  /* 0x8000000005007812 */ /* 0x000fe200078ef800 */
[----:B------:R-:W-:Y:S06]  /*1ab0*/  BRA `(.L_x_1361) ;  /* 0x0000000400c47947 */ /* 0x000fec0003800000 */
.L_x_1372:
        /* <DEDUP_REMOVED lines=10> */
[----:B------:R-:W-:Y:S01]  /*1b60*/  LOP3.LUT R0, R0, 0x80000000, R5, 0xf8, !PT ;  /* 0x8000000000007812 */ /* 0x000fe200078ef805 */
[----:B------:R-:W-:Y:S06]  /*1b70*/  BRA `(.L_x_1361) ;  /* 0x0000000400947947 */ /* 0x000fec0003800000 */
.L_x_1371:
[----:B------:R-:W2:Y:S02]  /*1b80*/  LDG.E.U16 R0, desc[UR36][R2.64] ;  /* 0x0000002402007981 */ /* 0x000ea4000c1e1500 */
[----:B--2---:R-:W-:Y:S01]  /*1b90*/  SHF.L.U32 R0, R0, 0x10, RZ ;  /* 0x0000001000007819 */ /* 0x004fe200000006ff */
[----:B------:R-:W-:Y:S06]  /*1ba0*/  BRA `(.L_x_1361) ;  /* 0x0000000400887947 */ /* 0x000fec0003800000 */
.L_x_1368:
        /* <DEDUP_REMOVED lines=9> */
[----:B--2---:R-:W-:Y:S01]  /*1c40*/  I2FP.F32.U32 R0, R0 ;  /* 0x0000000000007245 */ /* 0x004fe20000201000 */
[----:B------:R-:W-:Y:S06]  /*1c50*/  BRA `(.L_x_1361) ;  /* 0x00000004005c7947 */ /* 0x000fec0003800000 */
.L_x_1375:
[----:B------:R-:W2:Y:S01]  /*1c60*/  LDG.E.U8 R3, desc[UR36][R2.64] ;  /* 0x0000002402037981 */ /* 0x000ea2000c1e1100 */
        /* <DEDUP_REMOVED lines=19> */
.L_x_1377:
[----:B------:R-:W-:Y:S05]  /*1da0*/  BSYNC.RECONVERGENT B0 ;  /* 0x0000000000007941 */ /* 0x000fea0003800200 */
.L_x_1376:
[----:B------:R-:W-:Y:S01]  /*1db0*/  IMAD.SHL.U32 R0, R0, 0x100000, RZ ;  /* 0x0010000000007824 */ /* 0x000fe200078e00ff */
[----:B------:R-:W-:-:S04]  /*1dc0*/  LEA R2, R2, 0x3b800000, 0x17 ;  /* 0x3b80000002027811 */ /* 0x000fc800078eb8ff */
[----:B------:R-:W-:Y:S01]  /*1dd0*/  LOP3.LUT R0, R2, R0, R7, 0xfe, !PT ;  /* 0x0000000002007212 */ /* 0x000fe200078efe07 */
[----:B------:R-:W-:Y:S06]  /*1de0*/  BRA `(.L_x_1361) ;  /* 0x0000000000f87947 */ /* 0x000fec0003800000 */
.L_x_1374:
[----:B------:R-:W2:Y:S01]  /*1df0*/  LDG.E.U8 R3, desc[UR36][R2.64] ;  /* 0x0000002402037981 */ /* 0x000ea2000c1e1100 */
        /* <DEDUP_REMOVED lines=19> */
.L_x_1379:
[----:B------:R-:W-:Y:S05]  /*1f30*/  BSYNC.RECONVERGENT B0 ;  /* 0x0000000000007941 */ /* 0x000fea0003800200 */
.L_x_1378:
[----:B------:R-:W-:Y:S01]  /*1f40*/  IMAD.SHL.U32 R0, R0, 0x200000, RZ ;  /* 0x0020000000007824 */ /* 0x000fe200078e00ff */
[----:B------:R-:W-:-:S04]  /*1f50*/  LEA R2, R2, 0x37800000, 0x17 ;  /* 0x3780000002027811 */ /* 0x000fc800078eb8ff */
[----:B------:R-:W-:Y:S01]  /*1f60*/  LOP3.LUT R0, R2, R0, R7, 0xfe, !PT ;  /* 0x0000000002007212 */ /* 0x000fe200078efe07 */
[----:B------:R-:W-:Y:S06]  /*1f70*/  BRA `(.L_x_1361) ;  /* 0x0000000000947947 */ /* 0x000fec0003800000 */
.L_x_1373:
[----:B------:R-:W-:-:S09]  /*1f80*/  UISETP.NE.AND UP0, UPT, UR4, 0x1c, UPT ;  /* 0x0000001c0400788c */ /* 0x000fd2000bf05270 */
[----:B------:R-:W-:Y:S05]  /*1f90*/  BRA.U !UP0, `(.L_x_1380) ;  /* 0x0000000108847547 */ /* 0x000fea000b800000 */
[----:B------:R-:W-:-:S09]  /*1fa0*/  UISETP.NE.AND UP0, UPT, UR4, 0x1d, UPT ;  /* 0x0000001d0400788c */ /* 0x000fd2000bf05270 */
[----:B------:R-:W-:Y:S05]  /*1fb0*/  BRA.U !UP0, `(.L_x_1381) ;  /* 0x0000000108707547 */ /* 0x000fea000b800000 */
[----:B------:R-:W-:-:S09]  /*1fc0*/  UISETP.NE.AND UP0, UPT, UR4, 0x2c, UPT ;  /* 0x0000002c0400788c */ /* 0x000fd2000bf05270 */
[----:B------:R-:W-:Y:S05]  /*1fd0*/  BRA.U !UP0, `(.L_x_1382) ;  /* 0x0000000108487547 */ /* 0x000fea000b800000 */
.L_x_1360:
        /* <DEDUP_REMOVED lines=16> */
.L_x_1383:
[----:B------:R-:W-:Y:S01]  /*20e0*/  IMAD.MOV.U32 R0, RZ, RZ, RZ ;  /* 0x000000ffff007224 */ /* 0x000fe200078e00ff */
[----:B------:R-:W-:Y:S06]  /*20f0*/  BRA `(.L_x_1361) ;  /* 0x0000000000347947 */ /* 0x000fec0003800000 */
.L_x_1382:
[----:B------:R-:W2:Y:S01]  /*2100*/  LDG.E.U8 R2, desc[UR36][R2.64] ;  /* 0x0000002402027981 */ /* 0x000ea2000c1e1100 */
[----:B------:R-:W-:Y:S02]  /*2110*/  MOV R0, 0x400000 ;  /* 0x0040000000007802 */ /* 0x000fe40000000f00 */
[----:B--2---:R-:W-:-:S13]  /*2120*/  ISETP.NE.AND P0, PT, R2, RZ, PT ;  /* 0x000000ff0200720c */ /* 0x004fda0003f05270 */
[----:B------:R-:W-:Y:S05]  /*2130*/  @!P0 BRA `(.L_x_1361) ;  /* 0x0000000000248947 */ /* 0x000fea0003800000 */
[----:B------:R-:W-:-:S13]  /*2140*/  ISETP.NE.AND P0, PT, R2, 0xff, PT ;  /* 0x000000ff0200780c */ /* 0x000fda0003f05270 */
[----:B------:R-:W-:Y:S02]  /*2150*/  @!P0 IMAD.MOV.U32 R0, RZ, RZ, 0x7f800001 ;  /* 0x7f800001ff008424 */ /* 0x000fe400078e00ff */
[----:B------:R-:W-:Y:S01]  /*2160*/  @P0 IMAD.SHL.U32 R0, R2, 0x800000, RZ ;  /* 0x0080000002000824 */ /* 0x000fe200078e00ff */
[----:B------:R-:W-:Y:S06]  /*2170*/  BRA `(.L_x_1361) ;  /* 0x0000000000147947 */ /* 0x000fec0003800000 */
.L_x_1381:
[----:B------:R-:W2:Y:S02]  /*2180*/  LDG.E.64 R2, desc[UR36][R2.64] ;  /* 0x0000002402027981 */ /* 0x000ea4000c1e1b00 */
[----:B--2---:R0:W1:Y:S01]  /*2190*/  I2F.U64 R0, R2 ;  /* 0x0000000200007312 */ /* 0x0040620000301000 */
[----:B------:R-:W-:Y:S05]  /*21a0*/  BRA `(.L_x_1361) ;  /* 0x0000000000087947 */ /* 0x000fea0003800000 */
.L_x_1380:
[----:B------:R-:W2:Y:S02]  /*21b0*/  LDG.E R0, desc[UR36][R2.64] ;  /* 0x0000002402007981 */ /* 0x000ea4000c1e1900 */
[----:B--2---:R-:W-:-:S07]  /*21c0*/  I2FP.F32.U32 R0, R0 ;  /* 0x0000000000007245 */ /* 0x004fce0000201000 */
.L_x_1361:
[----:B------:R-:W-:Y:S05]  /*21d0*/  BSYNC.RECONVERGENT B6 ;  /* 0x0000000000067941 */ /* 0x000fea0003800200 */
.L_x_1355:
[C---:B012345:R-:W-:Y:S01]  /*21e0*/  FADD.FTZ R2, |R0|.reuse, -RZ ;  /* 0x800000ff00027221 */ /* 0x07ffe20000010200 */
[----:B------:R-:W-:Y:S01]  /*21f0*/  FSETP.GT.FTZ.AND P0, PT, |R0|, 8.50705917302346158658e+37, PT ;  /* 0x7e8000000000780b */ /* 0x000fe20003f14200 */
[----:B------:R-:W-:Y:S02]  /*2200*/  IMAD.MOV.U32 R6, RZ, RZ, 0x3e800000 ;  /* 0x3e800000ff067424 */ /* 0x000fe400078e00ff */
[----:B------:R-:W-:Y:S02]  /*2210*/  HFMA2 R7, -RZ, RZ, 1.3056640625, -1.8671875 ;  /* 0x3d39bf78ff077431 */ /* 0x000fe400000001ff */
[----:B------:R-:W-:Y:S01]  /*2220*/  FADD.FTZ R2, -R2, 1 ;  /* 0x3f80000002027421 */ /* 0x000fe20000010100 */
[----:B------:R-:W0:Y:S01]  /*2230*/  LDCU.64 UR6, c[0x0][0x580] ;  /* 0x0000b000ff0677ac */ /* 0x000e220008000a00 */
[----:B------:R-:W-:-:S04]  /*2240*/  UPRMT UR4, UR42, 0x9910, URZ ;  /* 0x000099102a047896 */ /* 0x000fc800080000ff */
[----:B------:R-:W1:Y:S01]  /*2250*/  MUFU.RCP R2, R2 ;  /* 0x0000000200027308 */ /* 0x000e620000001000 */
[----:B------:R-:W-:Y:S01]  /*2260*/  UISETP.GT.AND UP0, UPT, UR4, 0x9, UPT ;  /* 0x000000090400788c */ /* 0x000fe2000bf04270 */
[----:B-1----:R-:W-:-:S04]  /*2270*/  FADD.FTZ R3, R2, R2 ;  /* 0x0000000202037221 */ /* 0x002fc80000010000 */
[----:B------:R-:W-:-:S05]  /*2280*/  FMUL.FTZ R3, R3, |R0| ;  /* 0x4000000003037220 */ /* 0x000fca0000410000 */
[----:B------:R-:W-:-:S04]  /*2290*/  FSEL R8, R3, -2, !P0 ;  /* 0xc000000003087808 */ /* 0x000fc80004000000 */
[C---:B------:R-:W-:Y:S01]  /*22a0*/  ISETP.GE.U32.AND P0, PT, R8.reuse, 0x7f800000, PT ;  /* 0x7f8000000800780c */ /* 0x040fe20003f06070 */
[----:B------:R-:W-:-:S03]  /*22b0*/  FADD.FTZ.RZ R3, R8, 1 ;  /* 0x3f80000008037421 */ /* 0x000fc6000001c000 */
[----:B------:R-:W-:Y:S02]  /*22c0*/  ISETP.GT.AND P1, PT, R8, -0x40800000, P0 ;  /* 0xbf8000000800780c */ /* 0x000fe40000724270 */
[----:B------:R-:W-:-:S04]  /*22d0*/  IADD3 R3, PT, PT, R3, -0x3f400000, RZ ;  /* 0xc0c0000003037810 */ /* 0x000fc80007ffe0ff */
[----:B------:R-:W-:-:S03]  /*22e0*/  LOP3.LUT R3, R3, 0xff800000, RZ, 0xc0, !PT ;  /* 0xff80000003037812 */ /* 0x000fc600078ec0ff */
[----:B------:R-:W-:Y:S01]  /*22f0*/  @P0 IMAD.MOV.U32 R2, RZ, RZ, 0x7f800000 ;  /* 0x7f800000ff020424 */ /* 0x000fe200078e00ff */
        /* <DEDUP_REMOVED lines=22> */
[----:B0-----:R-:W-:-:S03]  /*2460*/  IADD3 R2, P2, PT, R16, UR6, RZ ;  /* 0x0000000610027c10 */ /* 0x001fc6000ff5e0ff */
[----:B------:R-:W-:Y:S01]  /*2470*/  FMUL.FTZ R4, R5, R4 ;  /* 0x0000000405047220 */ /* 0x000fe20000410000 */
[----:B------:R-:W-:Y:S01]  /*2480*/  IADD3.X R3, PT, PT, RZ, UR7, RZ, P2, !PT ;  /* 0x00000007ff037c10 */ /* 0x000fe200097fe4ff */
[----:B------:R-:W-:Y:S08]  /*2490*/  BRA.U UP0, `(.L_x_1384) ;  /* 0x0000000100e87547 */ /* 0x000ff0000b800000 */
        /* <DEDUP_REMOVED lines=8> */
[----:B------:R-:W0:Y:S02]  /*2520*/  F2I.FTZ.TRUNC.NTZ R5, R4 ;  /* 0x0000000400057305 */ /* 0x000e24000021f100 */
[----:B0-----:R0:W-:Y:S01]  /*2530*/  STG.E.U8 desc[UR36][R2.64], R5 ;  /* 0x0000000502007986 */ /* 0x0011e2000c101124 */
[----:B------:R-:W-:Y:S05]  /*2540*/  BRA `(.L_x_1389) ;  /* 0x0000000c003c7947 */ /* 0x000fea0003800000 */
.L_x_1387:
[----:B------:R-:W0:Y:S02]  /*2550*/  F2I.S64.TRUNC R4, R4 ;  /* 0x0000000400047311 */ /* 0x000e24000020d900 */
[----:B0-----:R-:W-:-:S05]  /*2560*/  IMAD.MOV.U32 R7, RZ, RZ, R4 ;  /* 0x000000ffff077224 */ /* 0x001fca00078e0004 */
[----:B------:R0:W-:Y:S01]  /*2570*/  STG.E.U8 desc[UR36][R2.64], R7 ;  /* 0x0000000702007986 */ /* 0x0001e2000c101124 */
[----:B------:R-:W-:Y:S05]  /*2580*/  BRA `(.L_x_1389) ;  /* 0x0000000c002c7947 */ /* 0x000fea0003800000 */
.L_x_1386:
[----:B------:R-:W-:-:S09]  /*2590*/  UISETP.NE.AND UP0, UPT, UR4, 0x2, UPT ;  /* 0x000000020400788c */ /* 0x000fd2000bf05270 */
[----:B------:R-:W-:Y:S05]  /*25a0*/  BRA.U !UP0, `(.L_x_1390) ;  /* 0x0000000108287547 */ /* 0x000fea000b800000 */
[----:B------:R-:W-:-:S09]  /*25b0*/  UISETP.NE.AND UP0, UPT, UR4, 0x3, UPT ;  /* 0x000000030400788c */ /* 0x000fd2000bf05270 */
[----:B------:R-:W-:Y:S05]  /*25c0*/  BRA.U !UP0, `(.L_x_1391) ;  /* 0x0000000108147547 */ /* 0x000fea000b800000 */
[----:B------:R-:W-:-:S09]  /*25d0*/  UISETP.NE.AND UP0, UPT, UR4, 0x4, UPT ;  /* 0x000000040400788c */ /* 0x000fd2000bf05270 */
[----:B------:R-:W-:Y:S05]  /*25e0*/  BRA.U UP0, `(.L_x_1388) ;  /* 0x0000000900807547 */ /* 0x000fea000b800000 */
[----:B------:R-:W0:Y:S02]  /*25f0*/  F2I.S64.TRUNC R4, R4 ;  /* 0x0000000400047311 */ /* 0x000e24000020d900 */
[----:B0-----:R0:W-:Y:S01]  /*2600*/  STG.E.64 desc[UR36][R2.64], R4 ;  /* 0x0000000402007986 */ /* 0x0011e2000c101b24 */
[----:B------:R-:W-:Y:S05]  /*2610*/  BRA `(.L_x_1389) ;  /* 0x0000000c00087947 */ /* 0x000fea0003800000 */
.L_x_1391:
[----:B------:R-:W0:Y:S02]  /*2620*/  F2I.FTZ.TRUNC.NTZ R5, R4 ;  /* 0x0000000400057305 */ /* 0x000e24000021f100 */
[----:B0-----:R0:W-:Y:S01]  /*2630*/  STG.E desc[UR36][R2.64], R5 ;  /* 0x0000000502007986 */ /* 0x0011e2000c101924 */
[----:B------:R-:W-:Y:S05]  /*2640*/  BRA `(.L_x_1389) ;  /* 0x0000000800fc7947 */ /* 0x000fea0003800000 */
.L_x_1390:
[----:B------:R-:W0:Y:S02]  /*2650*/  F2I.FTZ.TRUNC.NTZ R5, R4 ;  /* 0x0000000400057305 */ /* 0x000e24000021f100 */
[----:B0-----:R0:W-:Y:S01]  /*2660*/  STG.E.U16 desc[UR36][R2.64], R5 ;  /* 0x0000000502007986 */ /* 0x0011e2000c101524 */
[----:B------:R-:W-:Y:S05]  /*2670*/  BRA `(.L_x_1389) ;  /* 0x0000000800f07947 */ /* 0x000fea0003800000 */
.L_x_1385:
[----:B------:R-:W-:-:S09]  /*2680*/  UISETP.GT.AND UP0, UPT, UR4, 0x6, UPT ;  /* 0x000000060400788c */ /* 0x000fd2000bf04270 */
[----:B------:R-:W-:Y:S05]  /*2690*/  BRA.U UP0, `(.L_x_1392) ;  /* 0x0000000100247547 */ /* 0x000fea000b800000 */
[----:B------:R-:W-:-:S09]  /*26a0*/  UISETP.NE.AND UP0, UPT, UR4, 0x5, UPT ;  /* 0x000000050400788c */ /* 0x000fd2000bf05270 */
[----:B------:R-:W-:Y:S05]  /*26b0*/  BRA.U !UP0, `(.L_x_1393) ;  /* 0x0000000108107547 */ /* 0x000fea000b800000 */
[----:B------:R-:W-:-:S09]  /*26c0*/  UISETP.NE.AND UP0, UPT, UR4, 0x6, UPT ;  /* 0x000000060400788c */ /* 0x000fd2000bf05270 */
[----:B------:R-:W-:Y:S05]  /*26d0*/  BRA.U UP0, `(.L_x_1388) ;  /* 0x0000000900447547 */ /* 0x000fea000b800000 */
[----:B------:R0:W-:Y:S01]  /*26e0*/  STG.E desc[UR36][R2.64], R4 ;  /* 0x0000000402007986 */ /* 0x0001e2000c101924 */
[----:B------:R-:W-:Y:S05]  /*26f0*/  BRA `(.L_x_1389) ;  /* 0x0000000800d07947 */ /* 0x000fea0003800000 */
.L_x_1393:
[----:B------:R-:W-:-:S05]  /*2700*/  F2FP.F16.F32.PACK_AB R4, RZ, R4 ;  /* 0x00000004ff04723e */ /* 0x000fca00000000ff */
[----:B------:R0:W-:Y:S01]  /*2710*/  STG.E.U16 desc[UR36][R2.64], R4 ;  /* 0x0000000402007986 */ /* 0x0001e2000c101524 */
[----:B------:R-:W-:Y:S05]  /*2720*/  BRA `(.L_x_1389) ;  /* 0x0000000800c47947 */ /* 0x000fea0003800000 */
.L_x_1392:
[----:B------:R-:W-:-:S09]  /*2730*/  UISETP.NE.AND UP0, UPT, UR4, 0x7, UPT ;  /* 0x000000070400788c */ /* 0x000fd2000bf05270 */
[----:B------:R-:W-:Y:S05]  /*2740*/  BRA.U !UP0, `(.L_x_1394) ;  /* 0x00000001082c7547 */ /* 0x000fea000b800000 */
[----:B------:R-:W-:-:S09]  /*2750*/  UISETP.NE.AND UP0, UPT, UR4, 0x8, UPT ;  /* 0x000000080400788c */ /* 0x000fd2000bf05270 */
[----:B------:R-:W-:Y:S05]  /*2760*/  BRA.U !UP0, `(.L_x_1395) ;  /* 0x0000000108147547 */ /* 0x000fea000b800000 */
[----:B------:R-:W-:-:S09]  /*2770*/  UISETP.NE.AND UP0, UPT, UR4, 0x9, UPT ;  /* 0x000000090400788c */ /* 0x000fd2000bf05270 */
[----:B------:R-:W-:Y:S05]  /*2780*/  BRA.U UP0, `(.L_x_1388) ;  /* 0x0000000900187547 */ /* 0x000fea000b800000 */
[----:B------:R-:W-:-:S05]  /*2790*/  IMAD.MOV.U32 R5, RZ, RZ, RZ ;  /* 0x000000ffff057224 */ /* 0x000fca00078e00ff */
[----:B------:R0:W-:Y:S01]  /*27a0*/  STG.E.64 desc[UR36][R2.64], R4 ;  /* 0x0000000402007986 */ /* 0x0001e2000c101b24 */
[----:B------:R-:W-:Y:S05]  /*27b0*/  BRA `(.L_x_1389) ;  /* 0x0000000800a07947 */ /* 0x000fea0003800000 */
.L_x_1395:
[----:B------:R-:W-:-:S04]  /*27c0*/  F2FP.F16.F32.PACK_AB R5, RZ, R4 ;  /* 0x00000004ff05723e */ /* 0x000fc800000000ff */
[----:B------:R-:W-:-:S05]  /*27d0*/  PRMT R5, R5, 0x5410, RZ ;  /* 0x0000541005057816 */ /* 0x000fca00000000ff */
[----:B------:R0:W-:Y:S01]  /*27e0*/  STG.E desc[UR36][R2.64], R5 ;  /* 0x0000000502007986 */ /* 0x0001e2000c101924 */
[----:B------:R-:W-:Y:S05]  /*27f0*/  BRA `(.L_x_1389) ;  /* 0x0000000800907947 */ /* 0x000fea0003800000 */
.L_x_1394:
[----:B------:R-:W-:-:S06]  /*2800*/  FMUL.FTZ R4, R4, 1 ;  /* 0x3f80000004047820 */ /* 0x000fcc0000410000 */
[----:B------:R-:W0:Y:S02]  /*2810*/  F2F.F64.F32 R4, R4 ;  /* 0x0000000400047310 */ /* 0x000e240000201800 */
[----:B0-----:R0:W-:Y:S01]  /*2820*/  STG.E.64 desc[UR36][R2.64], R4 ;  /* 0x0000000402007986 */ /* 0x0011e2000c101b24 */
[----:B------:R-:W-:Y:S05]  /*2830*/  BRA `(.L_x_1389) ;  /* 0x0000000800807947 */ /* 0x000fea0003800000 */
.L_x_1384:
        /* <DEDUP_REMOVED lines=8> */
[----:B------:R-:W-:-:S04]  /*28c0*/  FSETP.NEU.FTZ.AND P0, PT, R4, RZ, PT ;  /* 0x000000ff0400720b */ /* 0x000fc80003f1d000 */
[----:B------:R-:W-:-:S05]  /*28d0*/  SEL R5, RZ, 0x1, !P0 ;  /* 0x00000001ff057807 */ /* 0x000fca0004000000 */
[----:B------:R0:W-:Y:S01]  /*28e0*/  STG.E.U8 desc[UR36][R2.64], R5 ;  /* 0x0000000502007986 */ /* 0x0001e2000c101124 */
[----:B------:R-:W-:Y:S05]  /*28f0*/  BRA `(.L_x_1389) ;  /* 0x0000000800507947 */ /* 0x000fea0003800000 */
.L_x_1398:
[----:B------:R-:W-:Y:S01]  /*2900*/  FMUL.FTZ R4, R4, 1 ;  /* 0x3f80000004047820 */ /* 0x000fe20000410000 */
[----:B------:R-:W-:-:S05]  /*2910*/  CS2R R6, SRZ ;  /* 0x0000000000067805 */ /* 0x000fca000001ff00 */
[----:B------:R-:W0:Y:S02]  /*2920*/  F2F.F64.F32 R4, R4 ;  /* 0x0000000400047310 */ /* 0x000e240000201800 */
[----:B0-----:R0:W-:Y:S01]  /*2930*/  STG.E.128 desc[UR36][R2.64], R4 ;  /* 0x0000000402007986 */ /* 0x0011e2000c101d24 */
[----:B------:R-:W-:Y:S05]  /*2940*/  BRA `(.L_x_1389) ;  /* 0x00000008003c7947 */ /* 0x000fea0003800000 */
.L_x_1397:
[----:B------:R-:W-:-:S09]  /*2950*/  UISETP.NE.AND UP0, UPT, UR4, 0xf, UPT ;  /* 0x0000000f0400788c */ /* 0x000fd2000bf05270 */
[----:B------:R-:W-:Y:S05]  /*2960*/  BRA.U !UP0, `(.L_x_1399) ;  /* 0x0000000108987547 */ /* 0x000fea000b800000 */
[----:B------:R-:W-:-:S09]  /*2970*/  UISETP.NE.AND UP0, UPT, UR4, 0x17, UPT ;  /* 0x000000170400788c */ /* 0x000fd2000bf05270 */
[----:B------:R-:W-:Y:S05]  /*2980*/  BRA.U !UP0, `(.L_x_1400) ;  /* 0x0000000108487547 */ /* 0x000fea000b800000 */
[----:B------:R-:W-:-:S09]  /*2990*/  UISETP.NE.AND UP0, UPT, UR4, 0x18, UPT ;  /* 0x000000180400788c */ /* 0x000fd2000bf05270 */
[----:B------:R-:W-:Y:S05]  /*29a0*/  BRA.U UP0, `(.L_x_1388) ;  /* 0x0000000500907547 */ /* 0x000fea000b800000 */
[----:B------:R-:W-:Y:S01]  /*29b0*/  LOP3.LUT R6, R4, 0x7fffffff, RZ, 0xc0, !PT ;  /* 0x7fffffff04067812 */ /* 0x000fe200078ec0ff */
[----:B------:R-:W-:Y:S01]  /*29c0*/  BSSY.RECONVERGENT B0, `(.L_x_1401) ;  /* 0x000000b000007945 */ /* 0x000fe20003800200 */
[----:B------:R-:W-:Y:S02]  /*29d0*/  SHF.R.U32.HI R7, RZ, 0x18, R4 ;  /* 0x00000018ff077819 */ /* 0x000fe40000011604 */
[----:B------:R-:W-:Y:S02]  /*29e0*/  ISETP.GT.U32.AND P0, PT, R6, 0x43efffff, PT ;  /* 0x43efffff0600780c */ /* 0x000fe40003f04070 */
[----:B------:R-:W-:-:S11]  /*29f0*/  MOV R0, 0x7f ;  /* 0x0000007f00007802 */ /* 0x000fd60000000f00 */
[----:B------:R-:W-:Y:S05]  /*2a00*/  @P0 BRA `(.L_x_1402) ;  /* 0x0000000000180947 */ /* 0x000fea0003800000 */
[----:B------:R-:W-:-:S13]  /*2a10*/  ISETP.GT.U32.AND P0, PT, R6, 0x3c7fffff, PT ;  /* 0x3c7fffff0600780c */ /* 0x000fda0003f04070 */
[----:B------:R-:W-:-:S04]  /*2a20*/  @P0 SHF.R.U32.HI R0, RZ, 0x14, R4 ;  /* 0x00000014ff000819 */ /* 0x000fc80000011604 */
[----:B------:R-:W-:Y:S01]  /*2a30*/  @P0 LOP3.LUT R5, R0, 0x1, RZ, 0xc0, !PT ;  /* 0x0000000100050812 */ /* 0x000fe200078ec0ff */
[----:B------:R-:W-:-:S03]  /*2a40*/  @!P0 FADD.FTZ R0, R6, 16384 ;  /* 0x4680000006008421 */ /* 0x000fc60000010000 */
[----:B------:R-:W-:-:S04]  /*2a50*/  @P0 IADD3 R5, PT, PT, R4, 0x407ffff, R5 ;  /* 0x0407ffff04050810 */ /* 0x000fc80007ffe005 */
[----:B------:R-:W-:-:S07]  /*2a60*/  @P0 SHF.R.U32.HI R0, RZ, 0x14, R5 ;  /* 0x00000014ff000819 */ /* 0x000fce0000011605 */
.L_x_1402:
[----:B------:R-:W-:Y:S05]  /*2a70*/  BSYNC.RECONVERGENT B0 ;  /* 0x0000000000007941 */ /* 0x000fea0003800200 */
.L_x_1401:
[----:B------:R-:W-:-:S05]  /*2a80*/  LOP3.LUT R7, R0, 0x80, R7, 0xf8, !PT ;  /* 0x0000008000077812 */ /* 0x000fca00078ef807 */
[----:B------:R0:W-:Y:S01]  /*2a90*/  STG.E.U8 desc[UR36][R2.64], R7 ;  /* 0x0000000702007986 */ /* 0x0001e2000c101124 */
[----:B------:R-:W-:Y:S05]  /*2aa0*/  BRA `(.L_x_1389) ;  /* 0x0000000400e47947 */ /* 0x000fea0003800000 */
.L_x_1400:
[----:B------:R-:W-:Y:S01]  /*2ab0*/  LOP3.LUT R6, R4, 0x7fffffff, RZ, 0xc0, !PT ;  /* 0x7fffffff04067812 */ /* 0x000fe200078ec0ff */
[----:B------:R-:W-:Y:S01]  /*2ac0*/  BSSY.RECONVERGENT B0, `(.L_x_1403) ;  /* 0x000000d000007945 */ /* 0x000fe20003800200 */
        /* <DEDUP_REMOVED lines=12> */
.L_x_1404:
[----:B------:R-:W-:Y:S05]  /*2b90*/  BSYNC.RECONVERGENT B0 ;  /* 0x0000000000007941 */ /* 0x000fea0003800200 */
.L_x_1403:
[----:B------:R-:W-:-:S05]  /*2ba0*/  LOP3.LUT R5, R0, 0x80, R7, 0xf8, !PT ;  /* 0x0000008000057812 */ /* 0x000fca00078ef807 */
[----:B------:R0:W-:Y:S01]  /*2bb0*/  STG.E.U8 desc[UR36][R2.64], R5 ;  /* 0x0000000502007986 */ /* 0x0001e2000c101124 */
[----:B------:R-:W-:Y:S05]  /*2bc0*/  BRA `(.L_x_1389) ;  /* 0x00000004009c7947 */ /* 0x000fea0003800000 */
.L_x_1399:
[----:B------:R-:W-:-:S05]  /*2bd0*/  F2FP.BF16.F32.PACK_AB R4, RZ, R4 ;  /* 0x00000004ff04723e */ /* 0x000fca00000010ff */
[----:B------:R0:W-:Y:S01]  /*2be0*/  STG.E.U16 desc[UR36][R2.64], R4 ;  /* 0x0000000402007986 */ /* 0x0001e2000c101524 */
[----:B------:R-:W-:Y:S05]  /*2bf0*/  BRA `(.L_x_1389) ;  /* 0x0000000400907947 */ /* 0x000fea0003800000 */
.L_x_1396:
        /* <DEDUP_REMOVED lines=8> */
[----:B------:R-:W0:Y:S02]  /*2c80*/  F2I.FTZ.U32.TRUNC.NTZ R5, R4 ;  /* 0x0000000400057305 */ /* 0x000e24000021f000 */
[----:B0-----:R0:W-:Y:S01]  /*2c90*/  STG.E.U16 desc[UR36][R2.64], R5 ;  /* 0x0000000502007986 */ /* 0x0011e2000c101524 */
[----:B------:R-:W-:Y:S05]  /*2ca0*/  BRA `(.L_x_1389) ;  /* 0x0000000400647947 */ /* 0x000fea0003800000 */
.L_x_1407:
[----:B------:R-:W-:Y:S01]  /*2cb0*/  LOP3.LUT R5, R4, 0x7fffffff, RZ, 0xc0, !PT ;  /* 0x7fffffff04057812 */ /* 0x000fe200078ec0ff */
[----:B------:R-:W-:Y:S01]  /*2cc0*/  BSSY.RECONVERGENT B0, `(.L_x_1408) ;  /* 0x0000013000007945 */ /* 0x000fe20003800200 */
[----:B------:R-:W-:Y:S02]  /*2cd0*/  IMAD.MOV.U32 R0, RZ, RZ, 0x80 ;  /* 0x00000080ff007424 */ /* 0x000fe400078e00ff */
        /* <DEDUP_REMOVED lines=9> */
.L_x_1410:
[----:B------:R-:W-:-:S04]  /*2d70*/  SHF.R.U32.HI R0, RZ, 0x14, R4 ;  /* 0x00000014ff007819 */ /* 0x000fc80000011604 */
[----:B------:R-:W-:-:S04]  /*2d80*/  LOP3.LUT R5, R0, 0x1, RZ, 0xc0, !PT ;  /* 0x0000000100057812 */ /* 0x000fc800078ec0ff */
[----:B------:R-:W-:-:S04]  /*2d90*/  IADD3 R0, PT, PT, R4, 0x487ffff, R5 ;  /* 0x0487ffff04007810 */ /* 0x000fc80007ffe005 */
[----:B------:R-:W-:-:S04]  /*2da0*/  SHF.R.U32.HI R0, RZ, 0x14, R0 ;  /* 0x00000014ff007819 */ /* 0x000fc80000011600 */
[----:B------:R-:W-:-:S07]  /*2db0*/  LOP3.LUT R5, R0, 0xff, RZ, 0xc0, !PT ;  /* 0x000000ff00057812 */ /* 0x000fce00078ec0ff */
.L_x_1411:
[----:B------:R-:W-:-:S04]  /*2dc0*/  SHF.R.U32.HI R4, RZ, 0x18, R4 ;  /* 0x00000018ff047819 */ /* 0x000fc80000011604 */
[----:B------:R-:W-:-:S04]  /*2dd0*/  LOP3.LUT R5, R5, 0x80, R4, 0xf8, !PT ;  /* 0x0000008005057812 */ /* 0x000fc800078ef804 */
[----:B------:R-:W-:-:S07]  /*2de0*/  PRMT R0, R5, 0x7610, R0 ;  /* 0x0000761005007816 */ /* 0x000fce0000000000 */
.L_x_1409:
[----:B------:R-:W-:Y:S05]  /*2df0*/  BSYNC.RECONVERGENT B0 ;  /* 0x0000000000007941 */ /* 0x000fea0003800200 */
.L_x_1408:
[----:B------:R4:W-:Y:S01]  /*2e00*/  STG.E.U8 desc[UR36][R2.64], R0 ;  /* 0x0000000002007986 */ /* 0x0009e2000c101124 */
[----:B------:R-:W-:Y:S05]  /*2e10*/  BRA `(.L_x_1389) ;  /* 0x0000000400087947 */ /* 0x000fea0003800000 */
.L_x_1406:
[----:B------:R-:W-:Y:S01]  /*2e20*/  LOP3.LUT R5, R4, 0x7fffffff, RZ, 0xc0, !PT ;  /* 0x7fffffff04057812 */ /* 0x000fe200078ec0ff */
[----:B------:R-:W-:Y:S01]  /*2e30*/  BSSY.RECONVERGENT B0, `(.L_x_1412) ;  /* 0x0000013000007945 */ /* 0x000fe20003800200 */
[----:B------:R-:W-:Y:S02]  /*2e40*/  HFMA2 R0, -RZ, RZ, 0, 7.62939453125e-06 ;  /* 0x00000080ff007431 */ /* 0x000fe400000001ff */
        /* <DEDUP_REMOVED lines=9> */
.L_x_1414:
[----:B------:R-:W-:-:S04]  /*2ee0*/  SHF.R.U32.HI R0, RZ, 0x15, R4 ;  /* 0x00000015ff007819 */ /* 0x000fc80000011604 */
[----:B------:R-:W-:-:S04]  /*2ef0*/  LOP3.LUT R5, R0, 0x1, RZ, 0xc0, !PT ;  /* 0x0000000100057812 */ /* 0x000fc800078ec0ff */
[----:B------:R-:W-:-:S04]  /*2f00*/  IADD3 R0, PT, PT, R4, 0x88fffff, R5 ;  /* 0x088fffff04007810 */ /* 0x000fc80007ffe005 */
[----:B------:R-:W-:-:S04]  /*2f10*/  SHF.R.U32.HI R0, RZ, 0x15, R0 ;  /* 0x00000015ff007819 */ /* 0x000fc80000011600 */
[----:B------:R-:W-:-:S07]  /*2f20*/  LOP3.LUT R5, R0, 0xff, RZ, 0xc0, !PT ;  /* 0x000000ff00057812 */ /* 0x000fce00078ec0ff */
.L_x_1415:
[----:B------:R-:W-:-:S04]  /*2f30*/  SHF.R.U32.HI R4, RZ, 0x18, R4 ;  /* 0x00000018ff047819 */ /* 0x000fc80000011604 */
[----:B------:R-:W-:-:S04]  /*2f40*/  LOP3.LUT R5, R5, 0x80, R4, 0xf8, !PT ;  /* 0x0000008005057812 */ /* 0x000fc800078ef804 */
[----:B------:R-:W-:-:S07]  /*2f50*/  PRMT R0, R5, 0x7610, R0 ;  /* 0x0000761005007816 */ /* 0x000fce0000000000 */
.L_x_1413:
[----:B------:R-:W-:Y:S05]  /*2f60*/  BSYNC.RECONVERGENT B0 ;  /* 0x0000000000007941 */ /* 0x000fea0003800200 */
.L_x_1412:
[----:B------:R3:W-:Y:S01]  /*2f70*/  STG.E.U8 desc[UR36][R2.64], R0 ;  /* 0x0000000002007986 */ /* 0x0007e2000c101124 */
[----:B------:R-:W-:Y:S05]  /*2f80*/  BRA `(.L_x_1389) ;  /* 0x0000000000ac7947 */ /* 0x000fea0003800000 */
.L_x_1405:
[----:B------:R-:W-:-:S09]  /*2f90*/  UISETP.NE.AND UP0, UPT, UR4, 0x1c, UPT ;  /* 0x0000001c0400788c */ /* 0x000fd2000bf05270 */
[----:B------:R-:W-:Y:S05]  /*2fa0*/  BRA.U !UP0, `(.L_x_1416) ;  /* 0x00000001089c7547 */ /* 0x000fea000b800000 */
[----:B------:R-:W-:-:S09]  /*2fb0*/  UISETP.NE.AND UP0, UPT, UR4, 0x1d, UPT ;  /* 0x0000001d0400788c */ /* 0x000fd2000bf05270 */
[----:B------:R-:W-:Y:S05]  /*2fc0*/  BRA.U !UP0, `(.L_x_1417) ;  /* 0x0000000108887547 */ /* 0x000fea000b800000 */
[----:B------:R-:W-:-:S09]  /*2fd0*/  UISETP.NE.AND UP0, UPT, UR4, 0x2c, UPT ;  /* 0x0000002c0400788c */ /* 0x000fd2000bf05270 */
[----:B------:R-:W-:Y:S05]  /*2fe0*/  BRA.U !UP0, `(.L_x_1418) ;  /* 0x0000000108447547 */ /* 0x000fea000b800000 */
.L_x_1388:
[----:B------:R-:W-:Y:S01]  /*2ff0*/  MOV R0, 0x0 ;  /* 0x0000000000007802 */ /* 0x000fe20000000f00 */
[----:B------:R-:W0:Y:S01]  /*3000*/  LDCU.64 UR6, c[0x4][0x128] ;  /* 0x01002500ff0677ac */ /* 0x000e220008000a00 */
[----:B------:R-:W-:Y:S02]  /*3010*/  HFMA2 R13, -RZ, RZ, 0, 0 ;  /* 0x00000000ff0d7431 */ /* 0x000fe400000001ff */
[----:B------:R-:W-:Y:S01]  /*3020*/  IMAD.MOV.U32 R8, RZ, RZ, 0x65 ;  /* 0x00000065ff087424 */ /* 0x000fe200078e00ff */
[----:B------:R1:W2:Y:S01]  /*3030*/  LDC.64 R2, c[0x4][R0] ;  /* 0x0100000000027b82 */ /* 0x0002a20000000a00 */
[----:B------:R-:W3:Y:S01]  /*3040*/  LDCU.64 UR8, c[0x4][0x130] ;  /* 0x01002600ff0877ac */ /* 0x000ee20008000a00 */
[----:B------:R-:W-:Y:S01]  /*3050*/  IMAD.MOV.U32 R12, RZ, RZ, 0x1 ;  /* 0x00000001ff0c7424 */ /* 0x000fe200078e00ff */
[----:B------:R-:W4:Y:S01]  /*3060*/  LDCU.64 UR4, c[0x4][0x20] ;  /* 0x01000400ff0477ac */ /* 0x000f220008000a00 */
[----:B0-----:R-:W-:Y:S02]  /*3070*/  IMAD.U32 R4, RZ, RZ, UR6 ;  /* 0x00000006ff047e24 */ /* 0x001fe4000f8e00ff */
[----:B------:R-:W-:Y:S01]  /*3080*/  IMAD.U32 R5, RZ, RZ, UR7 ;  /* 0x00000007ff057e24 */ /* 0x000fe2000f8e00ff */
[----:B---3--:R-:W-:Y:S01]  /*3090*/  MOV R6, UR8 ;  /* 0x0000000800067c02 */ /* 0x008fe20008000f00 */
[----:B------:R-:W-:-:S02]  /*30a0*/  IMAD.U32 R7, RZ, RZ, UR9 ;  /* 0x00000009ff077e24 */ /* 0x000fc4000f8e00ff */
[----:B----4-:R-:W-:Y:S01]  /*30b0*/  IMAD.U32 R10, RZ, RZ, UR4 ;  /* 0x00000004ff0a7e24 */ /* 0x010fe2000f8e00ff */
[----:B-1----:R-:W-:-:S07]  /*30c0*/  MOV R11, UR5 ;  /* 0x00000005000b7c02 */ /* 0x002fce0008000f00 */
[----:B------:R-:W-:-:S07]  /*30d0*/  LEPC R20, `(.L_x_1419) ;  /* 0x000000001014794e */ /* 0x000fce0000000000 */
[----:B--2---:R-:W-:Y:S05]  /*30e0*/  CALL.ABS.NOINC R2 ;  /* 0x0000000002007343 */ /* 0x004fea0003c00000 */
.L_x_1419:
[----:B------:R-:W-:Y:S05]  /*30f0*/  BRA `(.L_x_1389) ;  /* 0x0000000000507947 */ /* 0x000fea0003800000 */
.L_x_1418:
        /* <DEDUP_REMOVED lines=15> */
.L_x_1417:
[----:B------:R-:W0:Y:S02]  /*31f0*/  F2I.U64.TRUNC R4, R4 ;  /* 0x0000000400047311 */ /* 0x000e24000020d800 */
[----:B0-----:R1:W-:Y:S01]  /*3200*/  STG.E.64 desc[UR36][R2.64], R4 ;  /* 0x0000000402007986 */ /* 0x0013e2000c101b24 */
[----:B------:R-:W-:Y:S05]  /*3210*/  BRA `(.L_x_1389) ;  /* 0x0000000000087947 */ /* 0x000fea0003800000 */
.L_x_1416:
[----:B------:R-:W0:Y:S02]  /*3220*/  F2I.FTZ.U32.TRUNC.NTZ R5, R4 ;  /* 0x0000000400057305 */ /* 0x000e24000021f000 */
[----:B0-----:R0:W-:Y:S02]  /*3230*/  STG.E desc[UR36][R2.64], R5 ;  /* 0x0000000502007986 */ /* 0x0011e4000c101924 */
.L_x_1389:
[----:B------:R-:W-:-:S07]  /*3240*/  VIADD R17, R17, 0x80 ;  /* 0x0000008011117836 */ /* 0x000fce0000000000 */
.L_x_1353:
[----:B------:R-:W-:Y:S05]  /*3250*/  BSYNC.RECONVERGENT B7 ;  /* 0x0000000000077941 */ /* 0x000fea0003800200 */
.L_x_1352:
[----:B------:R-:W5:Y:S01]  /*3260*/  LDCU UR4, c[0x0][0x380] ;  /* 0x00007000ff0477ac */ /* 0x000f620008000800 */
[----:B------:R-:W-:Y:S01]  /*3270*/  BSSY.RECONVERGENT B7, `(.L_x_1420) ;  /* 0x0000317000077945 */ /* 0x000fe20003800200 */
[----:B-----5:R-:W-:-:S13]  /*3280*/  ISETP.GE.AND P0, PT, R17, UR4, PT ;  /* 0x0000000411007c0c */ /* 0x020fda000bf06270 */
[----:B------:R-:W-:Y:S05]  /*3290*/  @P0 BRA `(.L_x_1421) ;  /* 0x0000003000500947 */ /* 0x000fea0003800000 */
[----:B------:R-:W5:Y:S01]  /*32a0*/  LDCU UR4, c[0x0][0x388] ;  /* 0x00007100ff0477ac */ /* 0x000f620008000800 */
[----:B---34-:R-:W-:Y:S02]  /*32b0*/  HFMA2 R0, -RZ, RZ, 0, 0 ;  /* 0x00000000ff007431 */ /* 0x018fe400000001ff */
[----:B------:R-:W-:Y:S01]  /*32c0*/  IMAD.MOV.U32 R16, RZ, RZ, RZ ;  /* 0x000000ffff107224 */ /* 0x000fe200078e00ff */
[----:B-----5:R-:W-:-:S09]  /*32d0*/  UISETP.NE.AND UP0, UPT, UR4, URZ, UPT ;  /* 0x000000ff0400728c */ /* 0x020fd2000bf05270 */
[----:B------:R-:W-:Y:S05]  /*32e0*/  BRA.U !UP0, `(.L_x_1422) ;  /* 0x0000001108a87547 */ /* 0x000fea000b800000 */
[----:B------:R-:W0:Y:S01]  /*32f0*/  LDCU.64 UR4, c[0x0][0x390] ;  /* 0x00007200ff0477ac */ /* 0x000e220008000a00 */
[----:B------:R-:W-:Y:S01]  /*3300*/  IMAD.MOV.U32 R16, RZ, RZ, RZ ;  /* 0x000000ffff107224 */ /* 0x000fe200078e00ff */
[----:B------:R-:W3:Y:S01]  /*3310*/  LDCU UR6, c[0x0][0x38c] ;  /* 0x00007180ff0677ac */ /* 0x000ee20008000800 */
[----:B------:R-:W4:Y:S01]  /*3320*/  LDCU.64 UR8, c[0x0][0x4b8] ;  /* 0x00009700ff0877ac */ /* 0x000f220008000a00 */
[----:B------:R-:W-:Y:S01]  /*3330*/  UISETP.NE.AND UP0, UPT, UR40, URZ, UPT ;  /* 0x000000ff2800728c */ /* 0x000fe2000bf05270 */
[----:B012---:R-:W-:-:S05]  /*3340*/  IMAD.HI.U32 R2, R17, UR4, R16 ;  /* 0x0000000411027c27 */ /* 0x007fca000f8e0010 */
[----:B------:R-:W-:-:S04]  /*3350*/  SHF.R.U32.HI R3, RZ, UR5, R2 ;  /* 0x00000005ff037c19 */ /* 0x000fc80008011602 */
[----:B------:R-:W-:-:S05]  /*3360*/  IADD3 R0, PT, PT, -R3, RZ, RZ ;  /* 0x000000ff03007210 */ /* 0x000fca0007ffe1ff */
[----:B---3--:R-:W-:-:S04]  /*3370*/  IMAD R0, R0, UR6, R17 ;  /* 0x0000000600007c24 */ /* 0x008fc8000f8e0211 */
[C---:B----4-:R-:W-:Y:S02]  /*3380*/  IMAD R16, R0.reuse, UR8, RZ ;  /* 0x0000000800107c24 */ /* 0x050fe4000f8e02ff */
        /* <DEDUP_REMOVED lines=288> */
.L_x_1422:
[----:B------:R-:W0:Y:S01]  /*4590*/  LDCU.64 UR6, c[0x0][0x588] ;  /* 0x0000b100ff0677ac */ /* 0x000e220008000a00 */
[----:B------:R-:W-:Y:S01]  /*45a0*/  BSSY.RECONVERGENT B6, `(.L_x_1423) ;  /* 0x00000dd000067945 */ /* 0x000fe20003800200 */
[----:B------:R-:W-:-:S04]  /*45b0*/  UPRMT UR4, UR41, 0x9910, URZ ;  /* 0x0000991029047896 */ /* 0x000fc800080000ff */
[----:B------:R-:W-:Y:S01]  /*45c0*/  UISETP.GT.AND UP0, UPT, UR4, 0x9, UPT ;  /* 0x000000090400788c */ /* 0x000fe2000bf04270 */
[----:B012---:R-:W-:-:S05]  /*45d0*/  IADD3 R2, P0, PT, R0, UR6, RZ ;  /* 0x0000000600027c10 */ /* 0x007fca000ff1e0ff */
        /* <DEDUP_REMOVED lines=13> */
.L_x_1427:
[----:B------:R-:W2:Y:S02]  /*46b0*/  LDG.E.U8 R0, desc[UR36][R2.64] ;  /* 0x0000002402007981 */ /* 0x000ea4000c1e1100 */
[----:B--2---:R-:W-:Y:S01]  /*46c0*/  I2FP.F32.U32 R0, R0 ;  /* 0x0000000000007245 */ /* 0x004fe20000201000 */
[----:B------:R-:W-:Y:S06]  /*46d0*/  BRA `(.L_x_1429) ;  /* 0x0000000c00247947 */ /* 0x000fec0003800000 */
.L_x_1426:
        /* <DEDUP_REMOVED lines=9> */
.L_x_1431:
[----:B------:R-:W2:Y:S02]  /*4770*/  LDG.E R0, desc[UR36][R2.64] ;  /* 0x0000002402007981 */ /* 0x000ea4000c1e1900 */
[----:B--2---:R-:W-:Y:S01]  /*4780*/  I2FP.F32.S32 R0, R0 ;  /* 0x0000000000007245 */ /* 0x004fe20000201400 */
[----:B------:R-:W-:Y:S06]  /*4790*/  BRA `(.L_x_1429) ;  /* 0x0000000800f47947 */ /* 0x000fec0003800000 */
.L_x_1430:
[----:B------:R-:W2:Y:S02]  /*47a0*/  LDG.E.U16 R0, desc[UR36][R2.64] ;  /* 0x0000002402007981 */ /* 0x000ea4000c1e1500 */
[----:B--2---:R-:W0:Y:S01]  /*47b0*/  I2F.S16 R0, R0 ;  /* 0x0000000000007306 */ /* 0x004e220000101400 */
[----:B------:R-:W-:Y:S05]  /*47c0*/  BRA `(.L_x_1429) ;  /* 0x0000000800e87947 */ /* 0x000fea0003800000 */
.L_x_1425:
        /* <DEDUP_REMOVED lines=8> */
.L_x_1433:
[----:B------:R-:W2:Y:S02]  /*4850*/  LDG.E.U16 R0, desc[UR36][R2.64] ;  /* 0x0000002402007981 */ /* 0x000ea4000c1e1500 */
[----:B--2---:R-:W-:Y:S01]  /*4860*/  HADD2.F32 R0, -RZ, R0.H0_H0 ;  /* 0x20000000ff007230 */ /* 0x004fe20000004100 */
[----:B------:R-:W-:Y:S06]  /*4870*/  BRA `(.L_x_1429) ;  /* 0x0000000800bc7947 */ /* 0x000fec0003800000 */
.L_x_1432:
        /* <DEDUP_REMOVED lines=8> */
.L_x_1435:
[----:B------:R-:W2:Y:S02]  /*4900*/  LDG.E.U16 R0, desc[UR36][R2.64] ;  /* 0x0000002402007981 */ /* 0x000ea4000c1e1500 */
[----:B--2---:R-:W-:Y:S01]  /*4910*/  HADD2.F32 R0, -RZ, R0.H0_H0 ;  /* 0x20000000ff007230 */ /* 0x004fe20000004100 */
[----:B------:R-:W-:Y:S06]  /*4920*/  BRA `(.L_x_1429) ;  /* 0x0000000800907947 */ /* 0x000fec0003800000 */
.L_x_1434:
[----:B------:R-:W2:Y:S01]  /*4930*/  LDG.E.64 R2, desc[UR36][R2.64] ;  /* 0x0000002402027981 */ /* 0x000ea2000c1e1b00 */
[----:B------:R-:W-:Y:S01]  /*4940*/  UMOV UR4, 0xf0000000 ;  /* 0xf000000000047882 */ /* 0x000fe20000000000 */
[----:B------:R-:W-:Y:S01]  /*4950*/  UMOV UR5, 0x380fffff ;  /* 0x380fffff00057882 */ /* 0x000fe20000000000 */
[----:B--2---:R-:W0:Y:S01]  /*4960*/  F2F.F32.F64 R0, R2 ;  /* 0x0000000200007310 */ /* 0x004e220000301000 */
[----:B------:R-:W-:-:S14]  /*4970*/  DSETP.GEU.AND P0, PT, |R2|, UR4, PT ;  /* 0x0000000402007e2a */ /* 0x000fdc000bf0e200 */
[----:B0-----:R-:W-:Y:S01]  /*4980*/  @!P0 FMUL R0, R0, 1.175494350822287508e-38 ;  /* 0x0080000000008820 */ /* 0x001fe20000400000 */
[----:B------:R-:W-:Y:S06]  /*4990*/  BRA `(.L_x_1429) ;  /* 0x0000000800747947 */ /* 0x000fec0003800000 */
.L_x_1424:
        /* <DEDUP_REMOVED lines=12> */
.L_x_1438:
[----:B------:R-:W2:Y:S01]  /*4a60*/  LDG.E.64 R2, desc[UR36][R2.64] ;  /* 0x0000002402027981 */ /* 0x000ea2000c1e1b00 */
[----:B------:R-:W-:Y:S01]  /*4a70*/  UMOV UR4, 0xf0000000 ;  /* 0xf000000000047882 */ /* 0x000fe20000000000 */
[----:B------:R-:W-:Y:S01]  /*4a80*/  UMOV UR5, 0x380fffff ;  /* 0x380fffff00057882 */ /* 0x000fe20000000000 */
[----:B--2---:R-:W0:Y:S01]  /*4a90*/  F2F.F32.F64 R0, R2 ;  /* 0x0000000200007310 */ /* 0x004e220000301000 */
[----:B------:R-:W-:-:S14]  /*4aa0*/  DSETP.GEU.AND P0, PT, |R2|, UR4, PT ;  /* 0x0000000402007e2a */ /* 0x000fdc000bf0e200 */
[----:B0-----:R-:W-:Y:S01]  /*4ab0*/  @!P0 FMUL R0, R0, 1.175494350822287508e-38 ;  /* 0x0080000000008820 */ /* 0x001fe20000400000 */
[----:B------:R-:W-:Y:S06]  /*4ac0*/  BRA `(.L_x_1429) ;  /* 0x0000000800287947 */ /* 0x000fec0003800000 */
.L_x_1437:
        /* <DEDUP_REMOVED lines=23> */
[----:B------:R-:W-:Y:S01]  /*4c40*/  LOP3.LUT R0, R5, 0x80000000, R0, 0xf8, !PT ;  /* 0x8000000005007812 */ /* 0x000fe200078ef800 */
[----:B------:R-:W-:Y:S06]  /*4c50*/  BRA `(.L_x_1429) ;  /* 0x0000000400c47947 */ /* 0x000fec0003800000 */
.L_x_1440:
        /* <DEDUP_REMOVED lines=10> */
[----:B------:R-:W-:Y:S01]  /*4d00*/  LOP3.LUT R0, R0, 0x80000000, R5, 0xf8, !PT ;  /* 0x8000000000007812 */ /* 0x000fe200078ef805 */
[----:B------:R-:W-:Y:S06]  /*4d10*/  BRA `(.L_x_1429) ;  /* 0x0000000400947947 */ /* 0x000fec0003800000 */
.L_x_1439:
[----:B------:R-:W2:Y:S02]  /*4d20*/  LDG.E.U16 R0, desc[UR36][R2.64] ;  /* 0x0000002402007981 */ /* 0x000ea4000c1e1500 */
[----:B--2---:R-:W-:Y:S01]  /*4d30*/  IMAD.U32 R0, R0, 0x10000, RZ ;  /* 0x0001000000007824 */ /* 0x004fe200078e00ff */
[----:B------:R-:W-:Y:S06]  /*4d40*/  BRA `(.L_x_1429) ;  /* 0x0000000400887947 */ /* 0x000fec0003800000 */
.L_x_1436:
        /* <DEDUP_REMOVED lines=11> */
.L_x_1443:
[----:B------:R-:W2:Y:S01]  /*4e00*/  LDG.E.U8 R3, desc[UR36][R2.64] ;  /* 0x0000002402037981 */ /* 0x000ea2000c1e1100 */
        /* <DEDUP_REMOVED lines=19> */
.L_x_1445:
[----:B------:R-:W-:Y:S05]  /*4f40*/  BSYNC.RECONVERGENT B0 ;  /* 0x0000000000007941 */ /* 0x000fea0003800200 */
.L_x_1444:
[----:B------:R-:W-:Y:S01]  /*4f50*/  IMAD.SHL.U32 R0, R0, 0x100000, RZ ;  /* 0x0010000000007824 */ /* 0x000fe200078e00ff */
[----:B------:R-:W-:-:S04]  /*4f60*/  LEA R2, R2, 0x3b800000, 0x17 ;  /* 0x3b80000002027811 */ /* 0x000fc800078eb8ff */
[----:B------:R-:W-:Y:S01]  /*4f70*/  LOP3.LUT R0, R2, R0, R7, 0xfe, !PT ;  /* 0x0000000002007212 */ /* 0x000fe200078efe07 */
[----:B------:R-:W-:Y:S06]  /*4f80*/  BRA `(.L_x_1429) ;  /* 0x0000000000f87947 */ /* 0x000fec0003800000 */
.L_x_1442:
[----:B------:R-:W2:Y:S01]  /*4f90*/  LDG.E.U8 R3, desc[UR36][R2.64] ;  /* 0x0000002402037981 */ /* 0x000ea2000c1e1100 */
        /* <DEDUP_REMOVED lines=19> */
.L_x_1447:
[----:B------:R-:W-:Y:S05]  /*50d0*/  BSYNC.RECONVERGENT B0 ;  /* 0x0000000000007941 */ /* 0x000fea0003800200 */
.L_x_1446:
[----:B------:R-:W-:Y:S02]  /*50e0*/  SHF.L.U32 R0, R0, 0x15, RZ ;  /* 0x0000001500007819 */ /* 0x000fe400000006ff */
[----:B------:R-:W-:-:S04]  /*50f0*/  LEA R2, R2, 0x37800000, 0x17 ;  /* 0x3780000002027811 */ /* 0x000fc800078eb8ff */
[----:B------:R-:W-:Y:S01]  /*5100*/  LOP3.LUT R0, R2, R0, R7, 0xfe, !PT ;  /* 0x0000000002007212 */ /* 0x000fe200078efe07 */
[----:B------:R-:W-:Y:S06]  /*5110*/  BRA `(.L_x_1429) ;  /* 0x0000000000947947 */ /* 0x000fec0003800000 */
.L_x_1441:
        /* <DEDUP_REMOVED lines=8> */
[----:B--2---:R-:W-:-:S13]  /*51a0*/  ISETP.NE.AND P0, PT, R2, RZ, PT ;  /* 0x000000ff0200720c */ /* 0x004fda0003f05270 */
[----:B------:R-:W-:Y:S05]  /*51b0*/  @!P0 BRA `(.L_x_1429) ;  /* 0x00000000006c8947 */ /* 0x000fea0003800000 */
[----:B------:R-:W-:-:S13]  /*51c0*/  ISETP.NE.AND P0, PT, R2, 0xff, PT ;  /* 0x000000ff0200780c */ /* 0x000fda0003f05270 */
[----:B------:R-:W-:Y:S01]  /*51d0*/  @!P0 IMAD.MOV.U32 R0, RZ, RZ, 0x7f800001 ;  /* 0x7f800001ff008424 */ /* 0x000fe200078e00ff */
[----:B------:R-:W-:Y:S01]  /*51e0*/  @P0 SHF.L.U32 R0, R2, 0x17, RZ ;  /* 0x0000001702000819 */ /* 0x000fe200000006ff */
[----:B------:R-:W-:Y:S06]  /*51f0*/  BRA `(.L_x_1429) ;  /* 0x00000000005c7947 */ /* 0x000fec0003800000 */
.L_x_1428:
        /* <DEDUP_REMOVED lines=16> */
.L_x_1450:
[----:B------:R-:W-:Y:S01]  /*5300*/  IMAD.MOV.U32 R0, RZ, RZ, RZ ;  /* 0x000000ffff007224 */ /* 0x000fe200078e00ff */
[----:B------:R-:W-:Y:S06]  /*5310*/  BRA `(.L_x_1429) ;  /* 0x0000000000147947 */ /* 0x000fec0003800000 */
.L_x_1449:
[----:B------:R-:W2:Y:S02]  /*5320*/  LDG.E.64 R2, desc[UR36][R2.64] ;  /* 0x0000002402027981 */ /* 0x000ea4000c1e1b00 */
[----:B--2---:R0:W1:Y:S01]  /*5330*/  I2F.U64 R0, R2 ;  /* 0x0000000200007312 */ /* 0x0040620000301000 */
[----:B------:R-:W-:Y:S05]  /*5340*/  BRA `(.L_x_1429) ;  /* 0x0000000000087947 */ /* 0x000fea0003800000 */
.L_x_1448:
[----:B------:R-:W2:Y:S02]  /*5350*/  LDG.E R0, desc[UR36][R2.64] ;  /* 0x0000002402007981 */ /* 0x000ea4000c1e1900 */
[----:B--2---:R-:W-:-:S07]  /*5360*/  I2FP.F32.U32 R0, R0 ;  /* 0x0000000000007245 */ /* 0x004fce0000201000 */
.L_x_1429:
[----:B------:R-:W-:Y:S05]  /*5370*/  BSYNC.RECONVERGENT B6 ;  /* 0x0000000000067941 */ /* 0x000fea0003800200 */
.L_x_1423:
[C---:B012345:R-:W-:Y:S01]  /*5380*/  FADD.FTZ R2, |R0|.reuse, -RZ ;  /* 0x800000ff00027221 */ /* 0x07ffe20000010200 */
[----:B------:R-:W-:Y:S01]  /*5390*/  FSETP.GT.FTZ.AND P0, PT, |R0|, 8.50705917302346158658e+37, PT ;  /* 0x7e8000000000780b */ /* 0x000fe20003f14200 */
[----:B------:R-:W-:Y:S01]  /*53a0*/  IMAD.MOV.U32 R7, RZ, RZ, 0x3d39bf78 ;  /* 0x3d39bf78ff077424 */ /* 0x000fe200078e00ff */
[----:B------:R-:W-:Y:S01]  /*53b0*/  MOV R8, 0x3e800000 ;  /* 0x3e80000000087802 */ /* 0x000fe20000000f00 */
[----:B------:R-:W-:Y:S01]  /*53c0*/  FADD.FTZ R2, -R2, 1 ;  /* 0x3f80000002027421 */ /* 0x000fe20000010100 */
[----:B------:R-:W0:Y:S01]  /*53d0*/  LDCU.64 UR6, c[0x0][0x580] ;  /* 0x0000b000ff0677ac */ /* 0x000e220008000a00 */
[----:B------:R-:W-:-:S04]  /*53e0*/  UPRMT UR4, UR42, 0x9910, URZ ;  /* 0x000099102a047896 */ /* 0x000fc800080000ff */
[----:B------:R-:W1:Y:S01]  /*53f0*/  MUFU.RCP R2, R2 ;  /* 0x0000000200027308 */ /* 0x000e620000001000 */
[----:B------:R-:W-:Y:S01]  /*5400*/  UISETP.GT.AND UP0, UPT, UR4, 0x9, UPT ;  /* 0x000000090400788c */ /* 0x000fe2000bf04270 */
[----:B-1----:R-:W-:Y:S01]  /*5410*/  FADD.FTZ R3, R2, R2 ;  /* 0x0000000202037221 */ /* 0x002fe20000010000 */
[----:B0-----:R-:W-:-:S03]  /*5420*/  IADD3 R2, P2, PT, R16, UR6, RZ ;  /* 0x0000000610027c10 */ /* 0x001fc6000ff5e0ff */
[----:B------:R-:W-:-:S05]  /*5430*/  FMUL.FTZ R3, R3, |R0| ;  /* 0x4000000003037220 */ /* 0x000fca0000410000 */
        /* <DEDUP_REMOVED lines=24> */
[----:B------:R-:W-:Y:S02]  /*55c0*/  IMAD.MOV.U32 R3, RZ, RZ, 0x3f000000 ;  /* 0x3f000000ff037424 */ /* 0x000fe400078e00ff */
[C---:B------:R-:W-:Y:S01]  /*55d0*/  @P1 FFMA.FTZ R4, R6.reuse, R5, +INF ;  /* 0x7f80000006041423 */ /* 0x040fe20000010005 */
[----:B------:R-:W-:Y:S02]  /*55e0*/  @P0 FSETP.NEU.FTZ.AND P1, PT, R6, RZ, PT ;  /* 0x000000ff0600020b */ /* 0x000fe40003f3d000 */
[----:B------:R-:W-:Y:S01]  /*55f0*/  LOP3.LUT R5, R3, 0x80000000, R0, 0xb8, !PT ;  /* 0x8000000003057812 */ /* 0x000fe200078eb800 */
[----:B------:R-:W-:Y:S01]  /*5600*/  IMAD.X R3, RZ, RZ, UR7, P2 ;  /* 0x00000007ff037e24 */ /* 0x000fe200090e06ff */
[----:B------:R-:W-:-:S05]  /*5610*/  @P0 FSEL R4, R4, -RZ, P1 ;  /* 0x800000ff04040208 */ /* 0x000fca0000800000 */
[----:B------:R-:W-:Y:S01]  /*5620*/  FMUL.FTZ R4, R5, R4 ;  /* 0x0000000405047220 */ /* 0x000fe20000410000 */
        /* <DEDUP_REMOVED lines=12> */
.L_x_1454:
[----:B------:R-:W0:Y:S02]  /*56f0*/  F2I.S64.TRUNC R4, R4 ;  /* 0x0000000400047311 */ /* 0x000e24000020d900 */
[----:B0-----:R-:W-:-:S05]  /*5700*/  MOV R7, R4 ;  /* 0x0000000400077202 */ /* 0x001fca0000000f00 */
[----:B------:R3:W-:Y:S01]  /*5710*/  STG.E.U8 desc[UR36][R2.64], R7 ;  /* 0x0000000702007986 */ /* 0x0007e2000c101124 */
[----:B------:R-:W-:Y:S05]  /*5720*/  BRA `(.L_x_1456) ;  /* 0x0000000c00287947 */ /* 0x000fea0003800000 */
.L_x_1453:
        /* <DEDUP_REMOVED lines=9> */
.L_x_1458:
[----:B------:R-:W0:Y:S02]  /*57c0*/  F2I.FTZ.TRUNC.NTZ R5, R4 ;  /* 0x0000000400057305 */ /* 0x000e24000021f100 */
[----:B0-----:R2:W-:Y:S01]  /*57d0*/  STG.E desc[UR36][R2.64], R5 ;  /* 0x0000000502007986 */ /* 0x0015e2000c101924 */
[----:B------:R-:W-:Y:S05]  /*57e0*/  BRA `(.L_x_1456) ;  /* 0x0000000800f87947 */ /* 0x000fea0003800000 */
.L_x_1457:
[----:B------:R-:W0:Y:S02]  /*57f0*/  F2I.FTZ.TRUNC.NTZ R5, R4 ;  /* 0x0000000400057305 */ /* 0x000e24000021f100 */
[----:B0-----:R0:W-:Y:S01]  /*5800*/  STG.E.U16 desc[UR36][R2.64], R5 ;  /* 0x0000000502007986 */ /* 0x0011e2000c101524 */
[----:B------:R-:W-:Y:S05]  /*5810*/  BRA `(.L_x_1456) ;  /* 0x0000000800ec7947 */ /* 0x000fea0003800000 */
.L_x_1452:
        /* <DEDUP_REMOVED lines=8> */
.L_x_1460:
[----:B------:R-:W-:-:S05]  /*58a0*/  F2FP.F16.F32.PACK_AB R4, RZ, R4 ;  /* 0x00000004ff04723e */ /* 0x000fca00000000ff */
[----:B------:R0:W-:Y:S01]  /*58b0*/  STG.E.U16 desc[UR36][R2.64], R4 ;  /* 0x0000000402007986 */ /* 0x0001e2000c101524 */
[----:B------:R-:W-:Y:S05]  /*58c0*/  BRA `(.L_x_1456) ;  /* 0x0000000800c07947 */ /* 0x000fea0003800000 */
.L_x_1459:
        /* <DEDUP_REMOVED lines=9> */
.L_x_1462:
[----:B------:R-:W-:-:S04]  /*5960*/  F2FP.F16.F32.PACK_AB R5, RZ, R4 ;  /* 0x00000004ff05723e */ /* 0x000fc800000000ff */
[----:B------:R-:W-:-:S05]  /*5970*/  PRMT R5, R5, 0x5410, RZ ;  /* 0x0000541005057816 */ /* 0x000fca00000000ff */
[----:B------:R0:W-:Y:S01]  /*5980*/  STG.E desc[UR36][R2.64], R5 ;  /* 0x0000000502007986 */ /* 0x0001e2000c101924 */
[----:B------:R-:W-:Y:S05]  /*5990*/  BRA `(.L_x_1456) ;  /* 0x00000008008c7947 */ /* 0x000fea0003800000 */
.L_x_1461:
[----:B------:R-:W-:-:S06]  /*59a0*/  FMUL.FTZ R4, R4, 1 ;  /* 0x3f80000004047820 */ /* 0x000fcc0000410000 */
[----:B------:R-:W0:Y:S02]  /*59b0*/  F2F.F64.F32 R4, R4 ;  /* 0x0000000400047310 */ /* 0x000e240000201800 */
[----:B0-----:R0:W-:Y:S01]  /*59c0*/  STG.E.64 desc[UR36][R2.64], R4 ;  /* 0x0000000402007986 */ /* 0x0011e2000c101b24 */
[----:B------:R-:W-:Y:S05]  /*59d0*/  BRA `(.L_x_1456) ;  /* 0x00000008007c7947 */ /* 0x000fea0003800000 */
.L_x_1451:
        /* <DEDUP_REMOVED lines=13> */
.L_x_1466:
[----:B------:R-:W-:Y:S01]  /*5ab0*/  LOP3.LUT R6, R4, 0x7fffffff, RZ, 0xc0, !PT ;  /* 0x7fffffff04067812 */ /* 0x000fe200078ec0ff */
[----:B------:R-:W-:Y:S01]  /*5ac0*/  BSSY.RECONVERGENT B0, `(.L_x_1467) ;  /* 0x0000012000007945 */ /* 0x000fe20003800200 */
[----:B------:R-:W-:Y:S02]  /*5ad0*/  IMAD.MOV.U32 R0, RZ, RZ, 0x80 ;  /* 0x00000080ff007424 */ /* 0x000fe400078e00ff */
        /* <DEDUP_REMOVED lines=13> */
.L_x_1469:
[----:B------:R-:W-:-:S04]  /*5bb0*/  SHF.R.U32.HI R4, RZ, 0x18, R4 ;  /* 0x00000018ff047819 */ /* 0x000fc80000011604 */
[----:B------:R-:W-:-:S04]  /*5bc0*/  LOP3.LUT R4, R5, 0x80, R4, 0xf8, !PT ;  /* 0x0000008005047812 */ /* 0x000fc800078ef804 */
[----:B------:R-:W-:-:S07]  /*5bd0*/  PRMT R0, R4, 0x7610, R0 ;  /* 0x0000761004007816 */ /* 0x000fce0000000000 */
.L_x_1468:
[----:B------:R-:W-:Y:S05]  /*5be0*/  BSYNC.RECONVERGENT B0 ;  /* 0x0000000000007941 */ /* 0x000fea0003800200 */
.L_x_1467:
[----:B------:R0:W-:Y:S01]  /*5bf0*/  STG.E.U8 desc[UR36][R2.64], R0 ;  /* 0x0000000002007986 */ /* 0x0001e2000c101124 */
[----:B------:R-:W-:Y:S05]  /*5c00*/  BRA `(.L_x_1456) ;  /* 0x0000000400f07947 */ /* 0x000fea0003800000 */
.L_x_1465:
[----:B------:R-:W-:Y:S01]  /*5c10*/  LOP3.LUT R6, R4, 0x7fffffff, RZ, 0xc0, !PT ;  /* 0x7fffffff04067812 */ /* 0x000fe200078ec0ff */
[----:B------:R-:W-:Y:S01]  /*5c20*/  BSSY.RECONVERGENT B0, `(.L_x_1470) ;  /* 0x0000012000007945 */ /* 0x000fe20003800200 */
[----:B------:R-:W-:Y:S02]  /*5c30*/  HFMA2 R0, -RZ, RZ, 0, 7.62939453125e-06 ;  /* 0x00000080ff007431 */ /* 0x000fe400000001ff */
        /* <DEDUP_REMOVED lines=13> */
.L_x_1472:
[----:B------:R-:W-:-:S04]  /*5d10*/  SHF.R.U32.HI R4, RZ, 0x18, R4 ;  /* 0x00000018ff047819 */ /* 0x000fc80000011604 */
[----:B------:R-:W-:-:S04]  /*5d20*/  LOP3.LUT R5, R5, 0x80, R4, 0xf8, !PT ;  /* 0x0000008005057812 */ /* 0x000fc800078ef804 */
[----:B------:R-:W-:-:S07]  /*5d30*/  PRMT R0, R5, 0x7610, R0 ;  /* 0x0000761005007816 */ /* 0x000fce0000000000 */
.L_x_1471:
[----:B------:R-:W-:Y:S05]  /*5d40*/  BSYNC.RECONVERGENT B0 ;  /* 0x0000000000007941 */ /* 0x000fea0003800200 */
.L_x_1470:
[----:B------:R0:W-:Y:S01]  /*5d50*/  STG.E.U8 desc[UR36][R2.64], R0 ;  /* 0x0000000002007986 */ /* 0x0001e2000c101124 */
[----:B------:R-:W-:Y:S05]  /*5d60*/  BRA `(.L_x_1456) ;  /* 0x0000000400987947 */ /* 0x000fea0003800000 */
.L_x_1464:
[----:B------:R-:W-:-:S09]  /*5d70*/  UISETP.NE.AND UP0, UPT, UR4, 0x1c, UPT ;  /* 0x0000001c0400788c */ /* 0x000fd2000bf05270 */
[----:B------:R-:W-:Y:S05]  /*5d80*/  BRA.U !UP0, `(.L_x_1473) ;  /* 0x0000000108587547 */ /* 0x000fea000b800000 */
[----:B------:R-:W-:-:S09]  /*5d90*/  UISETP.NE.AND UP0, UPT, UR4, 0x1d, UPT ;  /* 0x0000001d0400788c */ /* 0x000fd2000bf05270 */
[----:B------:R-:W-:Y:S05]  /*5da0*/  BRA.U !UP0, `(.L_x_1474) ;  /* 0x0000000108447547 */ /* 0x000fea000b800000 */
[----:B------:R-:W-:-:S09]  /*5db0*/  UISETP.NE.AND UP0, UPT, UR4, 0x2c, UPT ;  /* 0x0000002c0400788c */ /* 0x000fd2000bf05270 */
[----:B------:R-:W-:Y:S05]  /*5dc0*/  BRA.U UP0, `(.L_x_1455) ;  /* 0x0000000100a87547 */ /* 0x000fea000b800000 */
        /* <DEDUP_REMOVED lines=15> */
.L_x_1474:
[----:B------:R-:W0:Y:S02]  /*5ec0*/  F2I.U64.TRUNC R4, R4 ;  /* 0x0000000400047311 */ /* 0x000e24000020d800 */
[----:B0-----:R0:W-:Y:S01]  /*5ed0*/  STG.E.64 desc[UR36][R2.64], R4 ;  /* 0x0000000402007986 */ /* 0x0011e2000c101b24 */
[----:B------:R-:W-:Y:S05]  /*5ee0*/  BRA `(.L_x_1456) ;  /* 0x0000000400387947 */ /* 0x000fea0003800000 */
.L_x_1473:
[----:B------:R-:W0:Y:S02]  /*5ef0*/  F2I.FTZ.U32.TRUNC.NTZ R5, R4 ;  /* 0x0000000400057305 */ /* 0x000e24000021f000 */
[----:B0-----:R0:W-:Y:S01]  /*5f00*/  STG.E desc[UR36][R2.64], R5 ;  /* 0x0000000502007986 */ /* 0x0011e2000c101924 */
[----:B------:R-:W-:Y:S05]  /*5f10*/  BRA `(.L_x_1456) ;  /* 0x00000004002c7947 */ /* 0x000fea0003800000 */
.L_x_1463:
        /* <DEDUP_REMOVED lines=10> */
.L_x_1476:
[----:B------:R-:W-:Y:S01]  /*5fc0*/  FMUL.FTZ R4, R4, 1 ;  /* 0x3f80000004047820 */ /* 0x000fe20000410000 */
[----:B------:R-:W-:-:S05]  /*5fd0*/  CS2R R6, SRZ ;  /* 0x0000000000067805 */ /* 0x000fca000001ff00 */
[----:B------:R-:W0:Y:S02]  /*5fe0*/  F2F.F64.F32 R4, R4 ;  /* 0x0000000400047310 */ /* 0x000e240000201800 */
[----:B0-----:R0:W-:Y:S01]  /*5ff0*/  STG.E.128 desc[UR36][R2.64], R4 ;  /* 0x0000000402007986 */ /* 0x0011e2000c101d24 */
[----:B------:R-:W-:Y:S05]  /*6000*/  BRA `(.L_x_1456) ;  /* 0x0000000000f07947 */ /* 0x000fea0003800000 */
.L_x_1475:
[----:B------:R-:W-:-:S09]  /*6010*/  UISETP.NE.AND UP0, UPT, UR4, 0xf, UPT ;  /* 0x0000000f0400788c */ /* 0x000fd2000bf05270 */
[----:B------:R-:W-:Y:S05]  /*6020*/  BRA.U !UP0, `(.L_x_1477) ;  /* 0x0000000108e07547 */ /* 0x000fea000b800000 */
[----:B------:R-:W-:-:S09]  /*6030*/  UISETP.NE.AND UP0, UPT, UR4, 0x17, UPT ;  /* 0x000000170400788c */ /* 0x000fd2000bf05270 */
[----:B------:R-:W-:Y:S05]  /*6040*/  BRA.U !UP0, `(.L_x_1478) ;  /* 0x00000001088c7547 */ /* 0x000fea000b800000 */
[----:B------:R-:W-:-:S09]  /*6050*/  UISETP.NE.AND UP0, UPT, UR4, 0x18, UPT ;  /* 0x000000180400788c */ /* 0x000fd2000bf05270 */
[----:B------:R-:W-:Y:S05]  /*6060*/  BRA.U !UP0, `(.L_x_1479) ;  /* 0x0000000108447547 */ /* 0x000fea000b800000 */
.L_x_1455:
        /* <DEDUP_REMOVED lines=16> */
.L_x_1480:
[----:B------:R-:W-:Y:S05]  /*6170*/  BRA `(.L_x_1456) ;  /* 0x0000000000947947 */ /* 0x000fea0003800000 */
.L_x_1479:
[----:B------:R-:W-:Y:S01]  /*6180*/  LOP3.LUT R6, R4, 0x7fffffff, RZ, 0xc0, !PT ;  /* 0x7fffffff04067812 */ /* 0x000fe200078ec0ff */
[----:B------:R-:W-:Y:S01]  /*6190*/  BSSY.RECONVERGENT B0, `(.L_x_1481) ;  /* 0x000000b000007945 */ /* 0x000fe20003800200 */
[----:B------:R-:W-:Y:S01]  /*61a0*/  SHF.R.U32.HI R7, RZ, 0x18, R4 ;  /* 0x00000018ff077819 */ /* 0x000fe20000011604 */
[----:B------:R-:W-:Y:S01]  /*61b0*/  IMAD.MOV.U32 R0, RZ, RZ, 0x7f ;  /* 0x0000007fff007424 */ /* 0x000fe200078e00ff */
        /* <DEDUP_REMOVED lines=8> */
.L_x_1482:
[----:B------:R-:W-:Y:S05]  /*6240*/  BSYNC.RECONVERGENT B0 ;  /* 0x0000000000007941 */ /* 0x000fea0003800200 */
.L_x_1481:
[----:B------:R-:W-:-:S05]  /*6250*/  LOP3.LUT R5, R0, 0x80, R7, 0xf8, !PT ;  /* 0x0000008000057812 */ /* 0x000fca00078ef807 */
[----:B------:R0:W-:Y:S01]  /*6260*/  STG.E.U8 desc[UR36][R2.64], R5 ;  /* 0x0000000502007986 */ /* 0x0001e2000c101124 */
[----:B------:R-:W-:Y:S05]  /*6270*/  BRA `(.L_x_1456) ;  /* 0x0000000000547947 */ /* 0x000fea0003800000 */
.L_x_1478:
[----:B------:R-:W-:Y:S01]  /*6280*/  LOP3.LUT R6, R4, 0x7fffffff, RZ, 0xc0, !PT ;  /* 0x7fffffff04067812 */ /* 0x000fe200078ec0ff */
[----:B------:R-:W-:Y:S03]  /*6290*/  BSSY.RECONVERGENT B0, `(.L_x_1483) ;  /* 0x000000d000007945 */ /* 0x000fe60003800200 */
        /* <DEDUP_REMOVED lines=9> */
.L_x_1484:
[----:B------:R-:W-:Y:S01]  /*6330*/  HFMA2 R0, -RZ, RZ, 0, 7.569789886474609375e-06 ;  /* 0x0000007fff007431 */ /* 0x000fe200000001ff */
[----:B------:R-:W-:-:S04]  /*6340*/  ISETP.GT.U32.AND P0, PT, R6, 0x7f800000, PT ;  /* 0x7f8000000600780c */ /* 0x000fc80003f04070 */
[----:B------:R-:W-:-:S09]  /*6350*/  SEL R0, R0, 0x7c, P0 ;  /* 0x0000007c00007807 */ /* 0x000fd20000000000 */
.L_x_1485:
[----:B------:R-:W-:Y:S05]  /*6360*/  BSYNC.RECONVERGENT B0 ;  /* 0x0000000000007941 */ /* 0x000fea0003800200 */
.L_x_1483:
[----:B------:R-:W-:-:S04]  /*6370*/  SHF.R.U32.HI R5, RZ, 0x18, R4 ;  /* 0x00000018ff057819 */ /* 0x000fc80000011604 */
[----:B------:R-:W-:-:S05]  /*6380*/  LOP3.LUT R5, R0, 0x80, R5, 0xf8, !PT ;  /* 0x0000008000057812 */ /* 0x000fca00078ef805 */
[----:B------:R0:W-:Y:S01]  /*6390*/  STG.E.U8 desc[UR36][R2.64], R5 ;  /* 0x0000000502007986 */ /* 0x0001e2000c101124 */
[----:B------:R-:W-:Y:S05]  /*63a0*/  BRA `(.L_x_1456) ;  /* 0x0000000000087947 */ /* 0x000fea0003800000 */
.L_x_1477:
[----:B------:R-:W-:-:S05]  /*63b0*/  F2FP.BF16.F32.PACK_AB R4, RZ, R4 ;  /* 0x00000004ff04723e */ /* 0x000fca00000010ff */
[----:B------:R0:W-:Y:S02]  /*63c0*/  STG.E.U16 desc[UR36][R2.64], R4 ;  /* 0x0000000402007986 */ /* 0x0001e4000c101524 */
.L_x_1456:
[----:B------:R-:W-:-:S07]  /*63d0*/  VIADD R17, R17, 0x80 ;  /* 0x0000008011117836 */ /* 0x000fce0000000000 */
.L_x_1421:
[----:B------:R-:W-:Y:S05]  /*63e0*/  BSYNC.RECONVERGENT B7 ;  /* 0x0000000000077941 */ /* 0x000fea0003800200 */
.L_x_1420:
[----:B------:R-:W5:Y:S01]  /*63f0*/  LDCU UR4, c[0x0][0x380] ;  /* 0x00007000ff0477ac */ /* 0x000f620008000800 */
[----:B------:R-:W-:Y:S01]  /*6400*/  BSSY.RECONVERGENT B7, `(.L_x_1486) ;  /* 0x0000317000077945 */ /* 0x000fe20003800200 */
[----:B-----5:R-:W-:-:S13]  /*6410*/  ISETP.GE.AND P0, PT, R17, UR4, PT ;  /* 0x0000000411007c0c */ /* 0x020fda000bf06270 */
[----:B------:R-:W-:Y:S05]  /*6420*/  @P0 BRA `(.L_x_1487) ;  /* 0x0000003000500947 */ /* 0x000fea0003800000 */
[----:B------:R-:W5:Y:S01]  /*6430*/  LDCU UR4, c[0x0][0x388] ;  /* 0x00007100ff0477ac */ /* 0x000f620008000800 */
[----:B0--34-:R-:W-:Y:S01]  /*6440*/  MOV R0, RZ ;  /* 0x000000ff00007202 */ /* 0x019fe20000000f00 */
[----:B------:R-:W-:Y:S01]  /*6450*/  IMAD.MOV.U32 R16, RZ, RZ, RZ ;  /* 0x000000ffff107224 */ /* 0x000fe200078e00ff */
[----:B-----5:R-:W-:-:S09]  /*6460*/  UISETP.NE.AND UP0, UPT, UR4, URZ, UPT ;  /* 0x000000ff0400728c */ /* 0x020fd2000bf05270 */
[----:B------:R-:W-:Y:S05]  /*6470*/  BRA.U !UP0, `(.L_x_1488) ;  /* 0x0000001108a87547 */ /* 0x000fea000b800000 */
[----:B------:R-:W1:Y:S01]  /*6480*/  LDCU.64 UR4, c[0x0][0x390] ;  /* 0x00007200ff0477ac */ /* 0x000e620008000a00 */
[----:B------:R-:W-:Y:S01]  /*6490*/  HFMA2 R16, -RZ, RZ, 0, 0 ;  /* 0x00000000ff107431 */ /* 0x000fe200000001ff */
[----:B------:R-:W0:Y:S01]  /*64a0*/  LDCU UR6, c[0x0][0x38c] ;  /* 0x00007180ff0677ac */ /* 0x000e220008000800 */
[----:B------:R-:W3:Y:S01]  /*64b0*/  LDCU.64 UR8, c[0x0][0x4b8] ;  /* 0x00009700ff0877ac */ /* 0x000ee20008000a00 */
[----:B------:R-:W-:Y:S02]  /*64c0*/  UISETP.NE.AND UP0, UPT, UR40, URZ, UPT ;  /* 0x000000ff2800728c */ /* 0x000fe4000bf05270 */
[----:B-12---:R-:W-:-:S05]  /*64d0*/  IMAD.HI.U32 R2, R17, UR4, R16 ;  /* 0x0000000411027c27 */ /* 0x006fca000f8e0010 */
[----:B------:R-:W-:-:S05]  /*64e0*/  SHF.R.U32.HI R3, RZ, UR5, R2 ;  /* 0x00000005ff037c19 */ /* 0x000fca0008011602 */
[----:B------:R-:W-:-:S04]  /*64f0*/  IMAD.MOV R0, RZ, RZ, -R3 ;  /* 0x000000ffff007224 */ /* 0x000fc800078e0a03 */
[----:B0-----:R-:W-:-:S04]  /*6500*/  IMAD R0, R0, UR6, R17 ;  /* 0x0000000600007c24 */ /* 0x001fc8000f8e0211 */
[C---:B---3--:R-:W-:Y:S02]  /*6510*/  IMAD R16, R0.reuse, UR8, RZ ;  /* 0x0000000800107c24 */ /* 0x048fe4000f8e02ff */
        /* <DEDUP_REMOVED lines=288> */
.L_x_1488:
[----:B------:R-:W1:Y:S01]  /*7720*/  LDCU.64 UR6, c[0x0][0x588] ;  /* 0x0000b100ff0677ac */ /* 0x000e620008000a00 */
[----:B------:R-:W-:Y:S01]  /*7730*/  BSSY.RECONVERGENT B6, `(.L_x_1489) ;  /* 0x00000dd000067945 */ /* 0x000fe20003800200 */
[----:B------:R-:W-:-:S04]  /*7740*/  UPRMT UR4, UR41, 0x9910, URZ ;  /* 0x0000991029047896 */ /* 0x000fc800080000ff */
[----:B------:R-:W-:Y:S01]  /*7750*/  UISETP.GT.AND UP0, UPT, UR4, 0x9, UPT ;  /* 0x000000090400788c */ /* 0x000fe2000bf04270 */
[----:B-12---:R-:W-:-:S04]  /*7760*/  IADD3 R2, P0, PT, R0, UR6, RZ ;  /* 0x0000000600027c10 */ /* 0x006fc8000ff1e0ff */
        /* <DEDUP_REMOVED lines=13> */
.L_x_1493:
[----:B------:R-:W2:Y:S02]  /*7840*/  LDG.E.U8 R0, desc[UR36][R2.64] ;  /* 0x0000002402007981 */ /* 0x000ea4000c1e1100 */
[----:B--2---:R-:W-:Y:S01]  /*7850*/  I2FP.F32.U32 R0, R0 ;  /* 0x0000000000007245 */ /* 0x004fe20000201000 */
[----:B------:R-:W-:Y:S06]  /*7860*/  BRA `(.L_x_1495) ;  /* 0x0000000c00247947 */ /* 0x000fec0003800000 */
.L_x_1492:
[----:B------:R-:W-:-:S09]  /*7870*/  UISETP.NE.AND UP0, UPT, UR4, 0x2, UPT ;  /* 0x000000020400788c */ /* 0x000fd2000bf05270 */
[----:B------:R-:W-:Y:S05]  /*7880*/  BRA.U !UP0, `(.L_x_1496) ;  /* 0x0000000108287547 */ /* 0x000fea000b800000 */
[----:B------:R-:W-:-:S09]  /*7890*/  UISETP.NE.AND UP0, UPT, UR4, 0x3, UPT ;  /* 0x000000030400788c */ /* 0x000fd2000bf05270 */
[----:B------:R-:W-:Y:S05]  /*78a0*/  BRA.U !UP0, `(.L_x_1497) ;  /* 0x0000000108147547 */ /* 0x000fea000b800000 */
[----:B------:R-:W-:-:S09]  /*78b0*/  UISETP.NE.AND UP0, UPT, UR4, 0x4, UPT ;  /* 0x000000040400788c */ /* 0x000fd2000bf05270 */
[----:B------:R-:W-:Y:S05]  /*78c0*/  BRA.U UP0, `(.L_x_1494) ;  /* 0x0000000900b07547 */ /* 0x000fea000b800000 */
[----:B------:R-:W2:Y:S02]  /*78d0*/  LDG.E.64 R2, desc[UR36][R2.64] ;  /* 0x0000002402027981 */ /* 0x000ea4000c1e1b00 */
[----:B--2---:R2:W3:Y:S01]  /*78e0*/  I2F.S64 R0, R2 ;  /* 0x0000000200007312 */ /* 0x0044e20000301400 */
[----:B------:R-:W-:Y:S05]  /*78f0*/  BRA `(.L_x_1495) ;  /* 0x0000000c00007947 */ /* 0x000fea0003800000 */
.L_x_1497:
[----:B------:R-:W2:Y:S02]  /*7900*/  LDG.E R0, desc[UR36][R2.64] ;  /* 0x0000002402007981 */ /* 0x000ea4000c1e1900 */
[----:B--2---:R-:W-:Y:S01]  /*7910*/  I2FP.F32.S32 R0, R0 ;  /* 0x0000000000007245 */ /* 0x004fe20000201400 */
[----:B------:R-:W-:Y:S06]  /*7920*/  BRA `(.L_x_1495) ;  /* 0x0000000800f47947 */ /* 0x000fec0003800000 */
.L_x_1496:
[----:B------:R-:W2:Y:S02]  /*7930*/  LDG.E.U16 R0, desc[UR36][R2.64] ;  /* 0x0000002402007981 */ /* 0x000ea4000c1e1500 */
[----:B--2---:R-:W1:Y:S01]  /*7940*/  I2F.S16 R0, R0 ;  /* 0x0000000000007306 */ /* 0x004e620000101400 */
[----:B------:R-:W-:Y:S05]  /*7950*/  BRA `(.L_x_1495) ;  /* 0x0000000800e87947 */ /* 0x000fea0003800000 */
.L_x_1491:
        /* <DEDUP_REMOVED lines=8> */
.L_x_1499:
[----:B------:R-:W2:Y:S02]  /*79e0*/  LDG.E.U16 R0, desc[UR36][R2.64] ;  /* 0x0000002402007981 */ /* 0x000ea4000c1e1500 */
[----:B--2---:R-:W-:Y:S01]  /*79f0*/  HADD2.F32 R0, -RZ, R0.H0_H0 ;  /* 0x20000000ff007230 */ /* 0x004fe20000004100 */
[----:B------:R-:W-:Y:S06]  /*7a00*/  BRA `(.L_x_1495) ;  /* 0x0000000800bc7947 */ /* 0x000fec0003800000 */
.L_x_1498:
        /* <DEDUP_REMOVED lines=8> */
.L_x_1501:
[----:B------:R-:W2:Y:S02]  /*7a90*/  LDG.E.U16 R0, desc[UR36][R2.64] ;  /* 0x0000002402007981 */ /* 0x000ea4000c1e1500 */
[----:B--2---:R-:W-:Y:S01]  /*7aa0*/  HADD2.F32 R0, -RZ, R0.H0_H0 ;  /* 0x20000000ff007230 */ /* 0x004fe20000004100 */
[----:B------:R-:W-:Y:S06]  /*7ab0*/  BRA `(.L_x_1495) ;  /* 0x0000000800907947 */ /* 0x000fec0003800000 */
.L_x_1500:
[----:B------:R-:W2:Y:S01]  /*7ac0*/  LDG.E.64 R2, desc[UR36][R2.64] ;  /* 0x0000002402027981 */ /* 0x000ea2000c1e1b00 */
[----:B------:R-:W-:Y:S01]  /*7ad0*/  UMOV UR4, 0xf0000000 ;  /* 0xf000000000047882 */ /* 0x000fe20000000000 */
[----:B------:R-:W-:Y:S01]  /*7ae0*/  UMOV UR5, 0x380fffff ;  /* 0x380fffff00057882 */ /* 0x000fe20000000000 */
[----:B--2---:R-:W0:Y:S01]  /*7af0*/  F2F.F32.F64 R0, R2 ;  /* 0x0000000200007310 */ /* 0x004e220000301000 */
[----:B------:R-:W-:-:S14]  /*7b00*/  DSETP.GEU.AND P0, PT, |R2|, UR4, PT ;  /* 0x0000000402007e2a */ /* 0x000fdc000bf0e200 */
[----:B0-----:R-:W-:Y:S01]  /*7b10*/  @!P0 FMUL R0, R0, 1.175494350822287508e-38 ;  /* 0x0080000000008820 */ /* 0x001fe20000400000 */
[----:B------:R-:W-:Y:S06]  /*7b20*/  BRA `(.L_x_1495) ;  /* 0x0000000800747947 */ /* 0x000fec0003800000 */
.L_x_1490:
        /* <DEDUP_REMOVED lines=12> */
.L_x_1504:
[----:B------:R-:W2:Y:S01]  /*7bf0*/  LDG.E.64 R2, desc[UR36][R2.64] ;  /* 0x0000002402027981 */ /* 0x000ea2000c1e1b00 */
[----:B------:R-:W-:Y:S01]  /*7c00*/  UMOV UR4, 0xf0000000 ;  /* 0xf000000000047882 */ /* 0x000fe20000000000 */
[----:B------:R-:W-:Y:S01]  /*7c10*/  UMOV UR5, 0x380fffff ;  /* 0x380fffff00057882 */ /* 0x000fe20000000000 */
[----:B--2---:R-:W0:Y:S01]  /*7c20*/  F2F.F32.F64 R0, R2 ;  /* 0x0000000200007310 */ /* 0x004e220000301000 */
[----:B------:R-:W-:-:S14]  /*7c30*/  DSETP.GEU.AND P0, PT, |R2|, UR4, PT ;  /* 0x0000000402007e2a */ /* 0x000fdc000bf0e200 */
[----:B0-----:R-:W-:Y:S01]  /*7c40*/  @!P0 FMUL R0, R0, 1.175494350822287508e-38 ;  /* 0x0080000000008820 */ /* 0x001fe20000400000 */
[----:B------:R-:W-:Y:S06]  /*7c50*/  BRA `(.L_x_1495) ;  /* 0x0000000800287947 */ /* 0x000fec0003800000 */
.L_x_1503:
        /* <DEDUP_REMOVED lines=23> */
[----:B------:R-:W-:Y:S01]  /*7dd0*/  LOP3.LUT R0, R5, 0x80000000, R0, 0xf8, !PT ;  /* 0x8000000005007812 */ /* 0x000fe200078ef800 */
[----:B------:R-:W-:Y:S06]  /*7de0*/  BRA `(.L_x_1495) ;  /* 0x0000000400c47947 */ /* 0x000fec0003800000 */
.L_x_1506:
        /* <DEDUP_REMOVED lines=12> */
.L_x_1505:
[----:B------:R-:W2:Y:S02]  /*7eb0*/  LDG.E.U16 R0, desc[UR36][R2.64] ;  /* 0x0000002402007981 */ /* 0x000ea4000c1e1500 */
[----:B--2---:R-:W-:Y:S01]  /*7ec0*/  SHF.L.U32 R0, R0, 0x10, RZ ;  /* 0x0000001000007819 */ /* 0x004fe200000006ff */
[----:B------:R-:W-:Y:S06]  /*7ed0*/  BRA `(.L_x_1495) ;  /* 0x0000000400887947 */ /* 0x000fec0003800000 */
.L_x_1502:
        /* <DEDUP_REMOVED lines=11> */
.L_x_1509:
        /* <DEDUP_REMOVED lines=20> */
.L_x_1511:
[----:B------:R-:W-:Y:S05]  /*80d0*/  BSYNC.RECONVERGENT B0 ;  /* 0x0000000000007941 */ /* 0x000fea0003800200 */
.L_x_1510:
[----:B------:R-:W-:Y:S01]  /*80e0*/  IMAD.SHL.U32 R0, R0, 0x100000, RZ ;  /* 0x0010000000007824 */ /* 0x000fe200078e00ff */
[----:B------:R-:W-:-:S04]  /*80f0*/  LEA R2, R2, 0x3b800000, 0x17 ;  /* 0x3b80000002027811 */ /* 0x000fc800078eb8ff */
[----:B------:R-:W-:Y:S01]  /*8100*/  LOP3.LUT R0, R2, R0, R7, 0xfe, !PT ;  /* 0x0000000002007212 */ /* 0x000fe200078efe07 */
[----:B------:R-:W-:Y:S06]  /*8110*/  BRA `(.L_x_1495) ;  /* 0x0000000000f87947 */ /* 0x000fec0003800000 */
.L_x_1508:
        /* <DEDUP_REMOVED lines=20> */
.L_x_1513:
[----:B------:R-:W-:Y:S05]  /*8260*/  BSYNC.RECONVERGENT B0 ;  /* 0x0000000000007941 */ /* 0x000fea0003800200 */
.L_x_1512:
[----:B------:R-:W-:Y:S02]  /*8270*/  SHF.L.U32 R0, R0, 0x15, RZ ;  /* 0x0000001500007819 */ /* 0x000fe400000006ff */
[----:B------:R-:W-:-:S04]  /*8280*/  LEA R2, R2, 0x37800000, 0x17 ;  /* 0x3780000002027811 */ /* 0x000fc800078eb8ff */
[----:B------:R-:W-:Y:S01]  /*8290*/  LOP3.LUT R0, R2, R0, R7, 0xfe, !PT ;  /* 0x0000000002007212 */ /* 0x000fe200078efe07 */
[----:B------:R-:W-:Y:S06]  /*82a0*/  BRA `(.L_x_1495) ;  /* 0x0000000000947947 */ /* 0x000fec0003800000 */
.L_x_1507:
        /* <DEDUP_REMOVED lines=11> */
[----:B------:R-:W-:Y:S01]  /*8360*/  @!P0 MOV R0, 0x7f800001 ;  /* 0x7f80000100008802 */ /* 0x000fe20000000f00 */
[----:B------:R-:W-:Y:S01]  /*8370*/  @P0 IMAD.SHL.U32 R0, R2, 0x800000, RZ ;  /* 0x0080000002000824 */ /* 0x000fe200078e00ff */
[----:B------:R-:W-:Y:S06]  /*8380*/  BRA `(.L_x_1495) ;  /* 0x00000000005c7947 */ /* 0x000fec0003800000 */
.L_x_1494:
        /* <DEDUP_REMOVED lines=16> */
.L_x_1516:
[----:B------:R-:W-:Y:S01]  /*8490*/  IMAD.MOV.U32 R0, RZ, RZ, RZ ;  /* 0x000000ffff007224 */ /* 0x000fe200078e00ff */
[----:B------:R-:W-:Y:S06]  /*84a0*/  BRA `(.L_x_1495) ;  /* 0x0000000000147947 */ /* 0x000fec0003800000 */
.L_x_1515:
[----:B------:R-:W2:Y:S02]  /*84b0*/  LDG.E.64 R2, desc[UR36][R2.64] ;  /* 0x0000002402027981 */ /* 0x000ea4000c1e1b00 */
[----:B--2---:R0:W1:Y:S01]  /*84c0*/  I2F.U64 R0, R2 ;  /* 0x0000000200007312 */ /* 0x0040620000301000 */
[----:B------:R-:W-:Y:S05]  /*84d0*/  BRA `(.L_x_1495) ;  /* 0x0000000000087947 */ /* 0x000fea0003800000 */
.L_x_1514:
[----:B------:R-:W2:Y:S02]  /*84e0*/  LDG.E R0, desc[UR36][R2.64] ;  /* 0x0000002402007981 */ /* 0x000ea4000c1e1900 */
[----:B--2---:R-:W-:-:S07]  /*84f0*/  I2FP.F32.U32 R0, R0 ;  /* 0x0000000000007245 */ /* 0x004fce0000201000 */
.L_x_1495:
[----:B------:R-:W-:Y:S05]  /*8500*/  BSYNC.RECONVERGENT B6 ;  /* 0x0000000000067941 */ /* 0x000fea0003800200 */
.L_x_1489:
[C---:B012345:R-:W-:Y:S01]  /*8510*/  FADD.FTZ R2, |R0|.reuse, -RZ ;  /* 0x800000ff00027221 */ /* 0x07ffe20000010200 */
[----:B------:R-:W-:Y:S01]  /*8520*/  FSETP.GT.FTZ.AND P0, PT, |R0|, 8.50705917302346158658e+37, PT ;  /* 0x7e8000000000780b */ /* 0x000fe20003f14200 */
[----:B------:R-:W-:Y:S01]  /*8530*/  IMAD.MOV.U32 R8, RZ, RZ, 0x3e800000 ;  /* 0x3e800000ff087424 */ /* 0x000fe200078e00ff */
[----:B------:R-:W0:Y:S01]  /*8540*/  LDCU.64 UR6, c[0x0][0x580] ;  /* 0x0000b000ff0677ac */ /* 0x000e220008000a00 */
[----:B------:R-:W-:Y:S01]  /*8550*/  FADD.FTZ R2, -R2, 1 ;  /* 0x3f80000002027421 */ /* 0x000fe20000010100 */
[----:B------:R-:W-:Y:S01]  /*8560*/  IMAD.MOV.U32 R7, RZ, RZ, 0x3d39bf78 ;  /* 0x3d39bf78ff077424 */ /* 0x000fe200078e00ff */
        /* <DEDUP_REMOVED lines=33> */
[----:B------:R-:W-:Y:S02]  /*8780*/  LOP3.LUT R5, R3, 0x80000000, R0, 0xb8, !PT ;  /* 0x8000000003057812 */ /* 0x000fe400078eb800 */
[----:B------:R-:W-:Y:S02]  /*8790*/  @P0 FSEL R4, R4, -RZ, P1 ;  /* 0x800000ff04040208 */ /* 0x000fe40000800000 */
[----:B------:R-:W-:-:S03]  /*87a0*/  IADD3.X R3, PT, PT, RZ, UR7, RZ, P2, !PT ;  /* 0x00000007ff037c10 */ /* 0x000fc600097fe4ff */
        /* <DEDUP_REMOVED lines=13> */
.L_x_1520:
[----:B------:R-:W0:Y:S02]  /*8880*/  F2I.S64.TRUNC R4, R4 ;  /* 0x0000000400047311 */ /* 0x000e24000020d900 */
[----:B0-----:R-:W-:-:S05]  /*8890*/  IMAD.MOV.U32 R7, RZ, RZ, R4 ;  /* 0x000000ffff077224 */ /* 0x001fca00078e0004 */
[----:B------:R0:W-:Y:S01]  /*88a0*/  STG.E.U8 desc[UR36][R2.64], R7 ;  /* 0x0000000702007986 */ /* 0x0001e2000c101124 */
[----:B------:R-:W-:Y:S05]  /*88b0*/  BRA `(.L_x_1522) ;  /* 0x0000000c00287947 */ /* 0x000fea0003800000 */
.L_x_1519:
        /* <DEDUP_REMOVED lines=9> */
.L_x_1524:
[----:B------:R-:W0:Y:S02]  /*8950*/  F2I.FTZ.TRUNC.NTZ R5, R4 ;  /* 0x0000000400057305 */ /* 0x000e24000021f100 */
[----:B0-----:R0:W-:Y:S01]  /*8960*/  STG.E desc[UR36][R2.64], R5 ;  /* 0x0000000502007986 */ /* 0x0011e2000c101924 */
[----:B------:R-:W-:Y:S05]  /*8970*/  BRA `(.L_x_1522) ;  /* 0x0000000800f87947 */ /* 0x000fea0003800000 */
.L_x_1523:
[----:B------:R-:W0:Y:S02]  /*8980*/  F2I.FTZ.TRUNC.NTZ R5, R4 ;  /* 0x0000000400057305 */ /* 0x000e24000021f100 */
[----:B0-----:R0:W-:Y:S01]  /*8990*/  STG.E.U16 desc[UR36][R2.64], R5 ;  /* 0x0000000502007986 */ /* 0x0011e2000c101524 */
[----:B------:R-:W-:Y:S05]  /*89a0*/  BRA `(.L_x_1522) ;  /* 0x0000000800ec7947 */ /* 0x000fea0003800000 */
.L_x_1518:
        /* <DEDUP_REMOVED lines=8> */
.L_x_1526:
[----:B------:R-:W-:-:S05]  /*8a30*/  F2FP.F16.F32.PACK_AB R4, RZ, R4 ;  /* 0x00000004ff04723e */ /* 0x000fca00000000ff */
[----:B------:R0:W-:Y:S01]  /*8a40*/  STG.E.U16 desc[UR36][R2.64], R4 ;  /* 0x0000000402007986 */ /* 0x0001e2000c101524 */
[----:B------:R-:W-:Y:S05]  /*8a50*/  BRA `(.L_x_1522) ;  /* 0x0000000800c07947 */ /* 0x000fea0003800000 */
.L_x_1525:
[----:B------:R-:W-:-:S09]  /*8a60*/  UISETP.NE.AND UP0, UPT, UR4, 0x7, UPT ;  /* 0x000000070400788c */ /* 0x000fd2000bf05270 */
[----:B------:R-:W-:Y:S05]  /*8a70*/  BRA.U !UP0, `(.L_x_1527) ;  /* 0x00000001082c7547 */ /* 0x000fea000b800000 */
[----:B------:R-:W-:-:S09]  /*8a80*/  UISETP.NE.AND UP0, UPT, UR4, 0x8, UPT ;  /* 0x000000080400788c */ /* 0x000fd2000bf05270 */
[----:B------:R-:W-:Y:S05]  /*8a90*/  BRA.U !UP0, `(.L_x_1528) ;  /* 0x0000000108147547 */ /* 0x000fea000b800000 */
[----:B------:R-:W-:-:S09]  /*8aa0*/  UISETP.NE.AND UP0, UPT, UR4, 0x9, UPT ;  /* 0x000000090400788c */ /* 0x000fd2000bf05270 */
[----:B------:R-:W-:Y:S05]  /*8ab0*/  BRA.U UP0, `(.L_x_1521) ;  /* 0x0000000500d07547 */ /* 0x000fea000b800000 */
[----:B------:R-:W-:-:S05]  /*8ac0*/  HFMA2 R5, -RZ, RZ, 0, 0 ;  /* 0x00000000ff057431 */ /* 0x000fca00000001ff */
[----:B------:R0:W-:Y:S01]  /*8ad0*/  STG.E.64 desc[UR36][R2.64], R4 ;  /* 0x0000000402007986 */ /* 0x0001e2000c101b24 */
[----:B------:R-:W-:Y:S05]  /*8ae0*/  BRA `(.L_x_1522) ;  /* 0x00000008009c7947 */ /* 0x000fea0003800000 */
.L_x_1528:
[----:B------:R-:W-:-:S04]  /*8af0*/  F2FP.F16.F32.PACK_AB R5, RZ, R4 ;  /* 0x00000004ff05723e */ /* 0x000fc800000000ff */
[----:B------:R-:W-:-:S05]  /*8b00*/  PRMT R5, R5, 0x5410, RZ ;  /* 0x0000541005057816 */ /* 0x000fca00000000ff */
[----:B------:R0:W-:Y:S01]  /*8b10*/  STG.E desc[UR36][R2.64], R5 ;  /* 0x0000000502007986 */ /* 0x0001e2000c101924 */
[----:B------:R-:W-:Y:S05]  /*8b20*/  BRA `(.L_x_1522) ;  /* 0x00000008008c7947 */ /* 0x000fea0003800000 */
.L_x_1527:
[----:B------:R-:W-:-:S06]  /*8b30*/  FMUL.FTZ R4, R4, 1 ;  /* 0x3f80000004047820 */ /* 0x000fcc0000410000 */
[----:B------:R-:W0:Y:S02]  /*8b40*/  F2F.F64.F32 R4, R4 ;  /* 0x0000000400047310 */ /* 0x000e240000201800 */
[----:B0-----:R0:W-:Y:S01]  /*8b50*/  STG.E.64 desc[UR36][R2.64], R4 ;  /* 0x0000000402007986 */ /* 0x0011e2000c101b24 */
[----:B------:R-:W-:Y:S05]  /*8b60*/  BRA `(.L_x_1522) ;  /* 0x00000008007c7947 */ /* 0x000fea0003800000 */
.L_x_1517:
        /* <DEDUP_REMOVED lines=13> */
.L_x_1532:
        /* <DEDUP_REMOVED lines=16> */
.L_x_1535:
[----:B------:R-:W-:-:S04]  /*8d40*/  SHF.R.U32.HI R4, RZ, 0x18, R4 ;  /* 0x00000018ff047819 */ /* 0x000fc80000011604 */
[----:B------:R-:W-:-:S04]  /*8d50*/  LOP3.LUT R4, R5, 0x80, R4, 0xf8, !PT ;  /* 0x0000008005047812 */ /* 0x000fc800078ef804 */
[----:B------:R-:W-:-:S07]  /*8d60*/  PRMT R0, R4, 0x7610, R0 ;  /* 0x0000761004007816 */ /* 0x000fce0000000000 */
.L_x_1534:
[----:B------:R-:W-:Y:S05]  /*8d70*/  BSYNC.RECONVERGENT B0 ;  /* 0x0000000000007941 */ /* 0x000fea0003800200 */
.L_x_1533:
[----:B------:R0:W-:Y:S01]  /*8d80*/  STG.E.U8 desc[UR36][R2.64], R0 ;  /* 0x0000000002007986 */ /* 0x0001e2000c101124 */
[----:B------:R-:W-:Y:S05]  /*8d90*/  BRA `(.L_x_1522) ;  /* 0x0000000400f07947 */ /* 0x000fea0003800000 */
.L_x_1531:
[----:B------:R-:W-:Y:S01]  /*8da0*/  LOP3.LUT R6, R4, 0x7fffffff, RZ, 0xc0, !PT ;  /* 0x7fffffff04067812 */ /* 0x000fe200078ec0ff */
[----:B------:R-:W-:Y:S01]  /*8db0*/  BSSY.RECONVERGENT B0, `(.L_x_1536) ;  /* 0x0000012000007945 */ /* 0x000fe20003800200 */
[----:B------:R-:W-:Y:S02]  /*8dc0*/  MOV R0, 0x80 ;  /* 0x0000008000007802 */ /* 0x000fe40000000f00 */
        /* <DEDUP_REMOVED lines=13> */
.L_x_1538:
[----:B------:R-:W-:-:S04]  /*8ea0*/  SHF.R.U32.HI R4, RZ, 0x18, R4 ;  /* 0x00000018ff047819 */ /* 0x000fc80000011604 */
[----:B------:R-:W-:-:S04]  /*8eb0*/  LOP3.LUT R5, R5, 0x80, R4, 0xf8, !PT ;  /* 0x0000008005057812 */ /* 0x000fc800078ef804 */
[----:B------:R-:W-:-:S07]  /*8ec0*/  PRMT R0, R5, 0x7610, R0 ;  /* 0x0000761005007816 */ /* 0x000fce0000000000 */
.L_x_1537:
[----:B------:R-:W-:Y:S05]  /*8ed0*/  BSYNC.RECONVERGENT B0 ;  /* 0x0000000000007941 */ /* 0x000fea0003800200 */
.L_x_1536:
[----:B------:R0:W-:Y:S01]  /*8ee0*/  STG.E.U8 desc[UR36][R2.64], R0 ;  /* 0x0000000002007986 */ /* 0x0001e2000c101124 */
[----:B------:R-:W-:Y:S05]  /*8ef0*/  BRA `(.L_x_1522) ;  /* 0x0000000400987947 */ /* 0x000fea0003800000 */
.L_x_1530:
        /* <DEDUP_REMOVED lines=21> */
.L_x_1540:
[----:B------:R-:W0:Y:S02]  /*9050*/  F2I.U64.TRUNC R4, R4 ;  /* 0x0000000400047311 */ /* 0x000e24000020d800 */
[----:B0-----:R0:W-:Y:S01]  /*9060*/  STG.E.64 desc[UR36][R2.64], R4 ;  /* 0x0000000402007986 */ /* 0x0011e2000c101b24 */
[----:B------:R-:W-:Y:S05]  /*9070*/  BRA `(.L_x_1522) ;  /* 0x0000000400387947 */ /* 0x000fea0003800000 */
.L_x_1539:
[----:B------:R-:W0:Y:S02]  /*9080*/  F2I.FTZ.U32.TRUNC.NTZ R5, R4 ;  /* 0x0000000400057305 */ /* 0x000e24000021f000 */
[----:B0-----:R0:W-:Y:S01]  /*9090*/  STG.E desc[UR36][R2.64], R5 ;  /* 0x0000000502007986 */ /* 0x0011e2000c101924 */
[----:B------:R-:W-:Y:S05]  /*90a0*/  BRA `(.L_x_1522) ;  /* 0x00000004002c7947 */ /* 0x000fea0003800000 */
.L_x_1529:
        /* <DEDUP_REMOVED lines=10> */
.L_x_1542:
[----:B------:R-:W-:Y:S01]  /*9150*/  FMUL.FTZ R4, R4, 1 ;  /* 0x3f80000004047820 */ /* 0x000fe20000410000 */
[----:B------:R-:W-:-:S05]  /*9160*/  CS2R R6, SRZ ;  /* 0x0000000000067805 */ /* 0x000fca000001ff00 */
[----:B------:R-:W0:Y:S02]  /*9170*/  F2F.F64.F32 R4, R4 ;  /* 0x0000000400047310 */ /* 0x000e240000201800 */
[----:B0-----:R4:W-:Y:S01]  /*9180*/  STG.E.128 desc[UR36][R2.64], R4 ;  /* 0x0000000402007986 */ /* 0x0019e2000c101d24 */
[----:B------:R-:W-:Y:S05]  /*9190*/  BRA `(.L_x_1522) ;  /* 0x0000000000f07947 */ /* 0x000fea0003800000 */
.L_x_1541:
[----:B------:R-:W-:-:S09]  /*91a0*/  UISETP.NE.AND UP0, UPT, UR4, 0xf, UPT ;  /* 0x0000000f0400788c */ /* 0x000fd2000bf05270 */
[----:B------:R-:W-:Y:S05]  /*91b0*/  BRA.U !UP0, `(.L_x_1543) ;  /* 0x0000000108e07547 */ /* 0x000fea000b800000 */
[----:B------:R-:W-:-:S09]  /*91c0*/  UISETP.NE.AND UP0, UPT, UR4, 0x17, UPT ;  /* 0x000000170400788c */ /* 0x000fd2000bf05270 */
[----:B------:R-:W-:Y:S05]  /*91d0*/  BRA.U !UP0, `(.L_x_1544) ;  /* 0x00000001088c7547 */ /* 0x000fea000b800000 */
[----:B------:R-:W-:-:S09]  /*91e0*/  UISETP.NE.AND UP0, UPT, UR4, 0x18, UPT ;  /* 0x000000180400788c */ /* 0x000fd2000bf05270 */
[----:B------:R-:W-:Y:S05]  /*91f0*/  BRA.U !UP0, `(.L_x_1545) ;  /* 0x0000000108447547 */ /* 0x000fea000b800000 */
.L_x_1521:
        /* <DEDUP_REMOVED lines=16> */
.L_x_1546:
[----:B------:R-:W-:Y:S05]  /*9300*/  BRA `(.L_x_1522) ;  /* 0x0000000000947947 */ /* 0x000fea0003800000 */
.L_x_1545:
[----:B------:R-:W-:Y:S01]  /*9310*/  LOP3.LUT R6, R4, 0x7fffffff, RZ, 0xc0, !PT ;  /* 0x7fffffff04067812 */ /* 0x000fe200078ec0ff */
[----:B------:R-:W-:Y:S01]  /*9320*/  BSSY.RECONVERGENT B0, `(.L_x_1547) ;  /* 0x000000b000007945 */ /* 0x000fe20003800200 */
[----:B------:R-:W-:Y:S02]  /*9330*/  SHF.R.U32.HI R7, RZ, 0x18, R4 ;  /* 0x00000018ff077819 */ /* 0x000fe40000011604 */
[----:B------:R-:W-:Y:S02]  /*9340*/  ISETP.GT.U32.AND P0, PT, R6, 0x43efffff, PT ;  /* 0x43efffff0600780c */ /* 0x000fe40003f04070 */
[----:B------:R-:W-:-:S11]  /*9350*/  MOV R0, 0x7f ;  /* 0x0000007f00007802 */ /* 0x000fd60000000f00 */
[----:B------:R-:W-:Y:S05]  /*9360*/  @P0 BRA `(.L_x_1548) ;  /* 0x0000000000180947 */ /* 0x000fea0003800000 */
[----:B------:R-:W-:-:S13]  /*9370*/  ISETP.GE.U32.AND P0, PT, R6, 0x3c800000, PT ;  /* 0x3c8000000600780c */ /* 0x000fda0003f06070 */
[----:B------:R-:W-:-:S04]  /*9380*/  @P0 SHF.R.U32.HI R0, RZ, 0x14, R4 ;  /* 0x00000014ff000819 */ /* 0x000fc80000011604 */
[----:B------:R-:W-:-:S04]  /*9390*/  @P0 LOP3.LUT R5, R0, 0x1, RZ, 0xc0, !PT ;  /* 0x0000000100050812 */ /* 0x000fc800078ec0ff */
[----:B------:R-:W-:-:S04]  /*93a0*/  @P0 IADD3 R0, PT, PT, R4, 0x407ffff, R5 ;  /* 0x0407ffff04000810 */ /* 0x000fc80007ffe005 */
[----:B------:R-:W-:Y:S01]  /*93b0*/  @P0 SHF.R.U32.HI R0, RZ, 0x14, R0 ;  /* 0x00000014ff000819 */ /* 0x000fe20000011600 */
[----:B------:R-:W-:-:S07]  /*93c0*/  @!P0 FADD.FTZ R0, R6, 16384 ;  /* 0x4680000006008421 */ /* 0x000fce0000010000 */
.L_x_1548:
[----:B------:R-:W-:Y:S05]  /*93d0*/  BSYNC.RECONVERGENT B0 ;  /* 0x0000000000007941 */ /* 0x000fea0003800200 */
.L_x_1547:
[----:B------:R-:W-:-:S05]  /*93e0*/  LOP3.LUT R5, R0, 0x80, R7, 0xf8, !PT ;  /* 0x0000008000057812 */ /* 0x000fca00078ef807 */
[----:B------:R2:W-:Y:S01]  /*93f0*/  STG.E.U8 desc[UR36][R2.64], R5 ;  /* 0x0000000502007986 */ /* 0x0005e2000c101124 */
[----:B------:R-:W-:Y:S05]  /*9400*/  BRA `(.L_x_1522) ;  /* 0x0000000000547947 */ /* 0x000fea0003800000 */
.L_x_1544:
        /* <DEDUP_REMOVED lines=11> */
.L_x_1550:
[----:B------:R-:W-:Y:S01]  /*94c0*/  IMAD.MOV.U32 R0, RZ, RZ, 0x7f ;  /* 0x0000007fff007424 */ /* 0x000fe200078e00ff */
[----:B------:R-:W-:-:S04]  /*94d0*/  ISETP.GT.U32.AND P0, PT, R6, 0x7f800000, PT ;  /* 0x7f8000000600780c */ /* 0x000fc80003f04070 */
[----:B------:R-:W-:-:S09]  /*94e0*/  SEL R0, R0, 0x7c, P0 ;  /* 0x0000007c00007807 */ /* 0x000fd20000000000 */
.L_x_1551:
[----:B------:R-:W-:Y:S05]  /*94f0*/  BSYNC.RECONVERGENT B0 ;  /* 0x0000000000007941 */ /* 0x000fea0003800200 */
.L_x_1549:
[----:B------:R-:W-:-:S04]  /*9500*/  SHF.R.U32.HI R5, RZ, 0x18, R4 ;  /* 0x00000018ff057819 */ /* 0x000fc80000011604 */
[----:B------:R-:W-:-:S05]  /*9510*/  LOP3.LUT R5, R0, 0x80, R5, 0xf8, !PT ;  /* 0x0000008000057812 */ /* 0x000fca00078ef805 */
[----:B------:R1:W-:Y:S01]  /*9520*/  STG.E.U8 desc[UR36][R2.64], R5 ;  /* 0x0000000502007986 */ /* 0x0003e2000c101124 */
[----:B------:R-:W-:Y:S05]  /*9530*/  BRA `(.L_x_1522) ;  /* 0x0000000000087947 */ /* 0x000fea0003800000 */
.L_x_1543:
[----:B------:R-:W-:-:S05]  /*9540*/  F2FP.BF16.F32.PACK_AB R4, RZ, R4 ;  /* 0x00000004ff04723e */ /* 0x000fca00000010ff */
[----:B------:R0:W-:Y:S02]  /*9550*/  STG.E.U16 desc[UR36][R2.64], R4 ;  /* 0x0000000402007986 */ /* 0x0001e4000c101524 */
.L_x_1522:
[----:B------:R-:W-:-:S07]  /*9560*/  IADD3 R17, PT, PT, R17, 0x80, RZ ;  /* 0x0000008011117810 */ /* 0x000fce0007ffe0ff */
.L_x_1487:
[----:B------:R-:W-:Y:S05]  /*9570*/  BSYNC.RECONVERGENT B7 ;  /* 0x0000000000077941 */ /* 0x000fea0003800200 */
.L_x_1486:
[----:B------:R-:W5:Y:S02]  /*9580*/  LDCU UR4, c[0x0][0x380] ;  /* 0x00007000ff0477ac */ /* 0x000f640008000800 */
[----:B-----5:R-:W-:-:S13]  /*9590*/  ISETP.GE.AND P0, PT, R17, UR4, PT ;  /* 0x0000000411007c0c */ /* 0x020fda000bf06270 */
[----:B------:R-:W-:Y:S05]  /*95a0*/  @P0 EXIT ;  /* 0x000000000000094d */ /* 0x000fea0003800000 */
[----:B------:R-:W5:Y:S01]  /*95b0*/  LDCU UR4, c[0x0][0x388] ;  /* 0x00007100ff0477ac */ /* 0x000f620008000800 */
[----:B------:R-:W-:Y:S02]  /*95c0*/  HFMA2 R16, -RZ, RZ, 0, 0 ;  /* 0x00000000ff107431 */ /* 0x000fe400000001ff */
[----:B0--34-:R-:W-:Y:S01]  /*95d0*/  IMAD.MOV.U32 R0, RZ, RZ, RZ ;  /* 0x000000ffff007224 */ /* 0x019fe200078e00ff */
[----:B-----5:R-:W-:-:S09]  /*95e0*/  UISETP.NE.AND UP0, UPT, UR4, URZ, UPT ;  /* 0x000000ff0400728c */ /* 0x020fd2000bf05270 */
[----:B------:R-:W-:Y:S05]  /*95f0*/  BRA.U !UP0, `(.L_x_1552) ;  /* 0x0000001108a87547 */ /* 0x000fea000b800000 */
[----:B------:R-:W1:Y:S01]  /*9600*/  LDCU.64 UR4, c[0x0][0x390] ;  /* 0x00007200ff0477ac */ /* 0x000e620008000a00 */
[----:B------:R-:W-:Y:S01]  /*9610*/  IMAD.MOV.U32 R16, RZ, RZ, RZ ;  /* 0x000000ffff107224 */ /* 0x000fe200078e00ff */
[----:B------:R-:W0:Y:S01]  /*9620*/  LDCU UR6, c[0x0][0x38c] ;  /* 0x00007180ff0677ac */ /* 0x000e220008000800 */
[----:B------:R-:W3:Y:S01]  /*9630*/  LDCU.64 UR8, c[0x0][0x4b8] ;  /* 0x00009700ff0877ac */ /* 0x000ee20008000a00 */
[----:B------:R-:W-:Y:S01]  /*9640*/  UISETP.NE.AND UP0, UPT, UR40, URZ, UPT ;  /* 0x000000ff2800728c */ /* 0x000fe2000bf05270 */
[----:B-12---:R-:W-:-:S05]  /*9650*/  IMAD.HI.U32 R2, R17, UR4, R16 ;  /* 0x0000000411027c27 */ /* 0x006fca000f8e0010 */
[----:B------:R-:W-:-:S04]  /*9660*/  SHF.R.U32.HI R3, RZ, UR5, R2 ;  /* 0x00000005ff037c19 */ /* 0x000fc80008011602 */
[----:B------:R-:W-:-:S05]  /*9670*/  IADD3 R0, PT, PT, -R3, RZ, RZ ;  /* 0x000000ff03007210 */ /* 0x000fca0007ffe1ff */
[----:B0-----:R-:W-:-:S04]  /*9680*/  IMAD R0, R0, UR6, R17 ;  /* 0x0000000600007c24 */ /* 0x001fc8000f8e0211 */
[C---:B---3--:R-:W-:Y:S02]  /*9690*/  IMAD R16, R0.reuse, UR8, RZ ;  /* 0x0000000800107c24 */ /* 0x048fe4000f8e02ff */
        /* <DEDUP_REMOVED lines=288> */
.L_x_1552:
[----:B------:R-:W0:Y:S01]  /*a8a0*/  LDCU.128 UR8, c[0x0][0x580] ;  /* 0x0000b000ff0877ac */ /* 0x000e220008000c00 */
[----:B------:R-:W-:Y:S01]  /*a8b0*/  BSSY.RECONVERGENT B6, `(.L_x_1553) ;  /* 0x00000df000067945 */ /* 0x000fe20003800200 */
[----:B------:R-:W-:-:S04]  /*a8c0*/  UPRMT UR4, UR41, 0x9910, URZ ;  /* 0x0000991029047896 */ /* 0x000fc800080000ff */
[----:B------:R-:W-:Y:S01]  /*a8d0*/  UISETP.GT.AND UP0, UPT, UR4, 0x9, UPT ;  /* 0x000000090400788c */ /* 0x000fe2000bf04270 */
[----:B0-----:R-:W-:Y:S02]  /*a8e0*/  IADD3 R16, P0, PT, R16, UR8, RZ ;  /* 0x0000000810107c10 */ /* 0x001fe4000ff1e0ff */
[----:B-12---:R-:W-:-:S03]  /*a8f0*/  IADD3 R2, P1, PT, R0, UR10, RZ ;  /* 0x0000000a00027c10 */ /* 0x006fc6000ff3e0ff */
        /* <DEDUP_REMOVED lines=12> */
[----:B--2---:R-:W4:Y:S01]  /*a9c0*/  I2F.S16 R0, R0 ;  /* 0x0000000000007306 */ /* 0x004f220000101400 */
[----:B------:R-:W-:Y:S05]  /*a9d0*/  BRA `(.L_x_1559) ;  /* 0x0000000c00307947 */ /* 0x000fea0003800000 */
.L_x_1557:
[----:B------:R-:W2:Y:S02]  /*a9e0*/  LDG.E.U8 R0, desc[UR36][R2.64] ;  /* 0x0000002402007981 */ /* 0x000ea4000c1e1100 */
[----:B--2---:R-:W-:Y:S01]  /*a9f0*/  I2FP.F32.U32 R0, R0 ;  /* 0x0000000000007245 */ /* 0x004fe20000201000 */
[----:B------:R-:W-:Y:S06]  /*aa00*/  BRA `(.L_x_1559) ;  /* 0x0000000c00247947 */ /* 0x000fec0003800000 */
.L_x_1556:
[----:B------:R-:W-:-:S09]  /*aa10*/  UISETP.NE.AND UP0, UPT, UR4, 0x2, UPT ;  /* 0x000000020400788c */ /* 0x000fd2000bf05270 */
[----:B------:R-:W-:Y:S05]  /*aa20*/  BRA.U !UP0, `(.L_x_1560) ;  /* 0x0000000108287547 */ /* 0x000fea000b800000 */
[----:B------:R-:W-:-:S09]  /*aa30*/  UISETP.NE.AND UP0, UPT, UR4, 0x3, UPT ;  /* 0x000000030400788c */ /* 0x000fd2000bf05270 */
[----:B------:R-:W-:Y:S05]  /*aa40*/  BRA.U !UP0, `(.L_x_1561) ;  /* 0x0000000108147547 */ /* 0x000fea000b800000 */
[----:B------:R-:W-:-:S09]  /*aa50*/  UISETP.NE.AND UP0, UPT, UR4, 0x4, UPT ;  /* 0x000000040400788c */ /* 0x000fd2000bf05270 */
[----:B------:R-:W-:Y:S05]  /*aa60*/  BRA.U UP0, `(.L_x_1558) ;  /* 0x0000000900b07547 */ /* 0x000fea000b800000 */
[----:B------:R-:W2:Y:S02]  /*aa70*/  LDG.E.64 R2, desc[UR36][R2.64] ;  /* 0x0000002402027981 */ /* 0x000ea4000c1e1b00 */
[----:B--2---:R0:W1:Y:S01]  /*aa80*/  I2F.S64 R0, R2 ;  /* 0x0000000200007312 */ /* 0x0040620000301400 */
[----:B------:R-:W-:Y:S05]  /*aa90*/  BRA `(.L_x_1559) ;  /* 0x0000000c00007947 */ /* 0x000fea0003800000 */
.L_x_1561:
[----:B------:R-:W2:Y:S02]  /*aaa0*/  LDG.E R0, desc[UR36][R2.64] ;  /* 0x0000002402007981 */ /* 0x000ea4000c1e1900 */
[----:B--2---:R-:W-:Y:S01]  /*aab0*/  I2FP.F32.S32 R0, R0 ;  /* 0x0000000000007245 */ /* 0x004fe20000201400 */
[----:B------:R-:W-:Y:S06]  /*aac0*/  BRA `(.L_x_1559) ;  /* 0x0000000800f47947 */ /* 0x000fec0003800000 */
.L_x_1560:
[----:B------:R-:W2:Y:S02]  /*aad0*/  LDG.E.U16 R0, desc[UR36][R2.64] ;  /* 0x0000002402007981 */ /* 0x000ea4000c1e1500 */
[----:B--2---:R-:W0:Y:S01]  /*aae0*/  I2F.S16 R0, R0 ;  /* 0x0000000000007306 */ /* 0x004e220000101400 */
[----:B------:R-:W-:Y:S05]  /*aaf0*/  BRA `(.L_x_1559) ;  /* 0x0000000800e87947 */ /* 0x000fea0003800000 */
.L_x_1555:
        /* <DEDUP_REMOVED lines=8> */
.L_x_1563:
[----:B------:R-:W2:Y:S02]  /*ab80*/  LDG.E.U16 R0, desc[UR36][R2.64] ;  /* 0x0000002402007981 */ /* 0x000ea4000c1e1500 */
[----:B--2---:R-:W-:Y:S01]  /*ab90*/  HADD2.F32 R0, -RZ, R0.H0_H0 ;  /* 0x20000000ff007230 */ /* 0x004fe20000004100 */
[----:B------:R-:W-:Y:S06]  /*aba0*/  BRA `(.L_x_1559) ;  /* 0x0000000800bc7947 */ /* 0x000fec0003800000 */
.L_x_1562:
        /* <DEDUP_REMOVED lines=8> */
.L_x_1565:
[----:B------:R-:W2:Y:S02]  /*ac30*/  LDG.E.U16 R0, desc[UR36][R2.64] ;  /* 0x0000002402007981 */ /* 0x000ea4000c1e1500 */
[----:B--2---:R-:W-:Y:S01]  /*ac40*/  HADD2.F32 R0, -RZ, R0.H0_H0 ;  /* 0x20000000ff007230 */ /* 0x004fe20000004100 */
[----:B------:R-:W-:Y:S06]  /*ac50*/  BRA `(.L_x_1559) ;  /* 0x0000000800907947 */ /* 0x000fec0003800000 */
.L_x_1564:
[----:B------:R-:W2:Y:S01]  /*ac60*/  LDG.E.64 R2, desc[UR36][R2.64] ;  /* 0x0000002402027981 */ /* 0x000ea2000c1e1b00 */
[----:B------:R-:W-:Y:S01]  /*ac70*/  UMOV UR4, 0xf0000000 ;  /* 0xf000000000047882 */ /* 0x000fe20000000000 */
[----:B------:R-:W-:Y:S01]  /*ac80*/  UMOV UR5, 0x380fffff ;  /* 0x380fffff00057882 */ /* 0x000fe20000000000 */
[----:B--2---:R-:W0:Y:S01]  /*ac90*/  F2F.F32.F64 R0, R2 ;  /* 0x0000000200007310 */ /* 0x004e220000301000 */
[----:B------:R-:W-:-:S14]  /*aca0*/  DSETP.GEU.AND P0, PT, |R2|, UR4, PT ;  /* 0x0000000402007e2a */ /* 0x000fdc000bf0e200 */
[----:B0-----:R-:W-:Y:S01]  /*acb0*/  @!P0 FMUL R0, R0, 1.175494350822287508e-38 ;  /* 0x0080000000008820 */ /* 0x001fe20000400000 */
[----:B------:R-:W-:Y:S06]  /*acc0*/  BRA `(.L_x_1559) ;  /* 0x0000000800747947 */ /* 0x000fec0003800000 */
.L_x_1554:
        /* <DEDUP_REMOVED lines=12> */
.L_x_1568:
[----:B------:R-:W2:Y:S01]  /*ad90*/  LDG.E.64 R2, desc[UR36][R2.64] ;  /* 0x0000002402027981 */ /* 0x000ea2000c1e1b00 */
[----:B------:R-:W-:Y:S01]  /*ada0*/  UMOV UR4, 0xf0000000 ;  /* 0xf000000000047882 */ /* 0x000fe20000000000 */
[----:B------:R-:W-:Y:S01]  /*adb0*/  UMOV UR5, 0x380fffff ;  /* 0x380fffff00057882 */ /* 0x000fe20000000000 */
[----:B--2---:R-:W0:Y:S01]  /*adc0*/  F2F.F32.F64 R0, R2 ;  /* 0x0000000200007310 */ /* 0x004e220000301000 */
[----:B------:R-:W-:-:S14]  /*add0*/  DSETP.GEU.AND P0, PT, |R2|, UR4, PT ;  /* 0x0000000402007e2a */ /* 0x000fdc000bf0e200 */
[----:B0-----:R-:W-:Y:S01]  /*ade0*/  @!P0 FMUL R0, R0, 1.175494350822287508e-38 ;  /* 0x0080000000008820 */ /* 0x001fe20000400000 */
[----:B------:R-:W-:Y:S06]  /*adf0*/  BRA `(.L_x_1559) ;  /* 0x0000000800287947 */ /* 0x000fec0003800000 */
.L_x_1567:
        /* <DEDUP_REMOVED lines=25> */
.L_x_1570:
        /* <DEDUP_REMOVED lines=12> */
.L_x_1569:
[----:B------:R-:W2:Y:S02]  /*b050*/  LDG.E.U16 R0, desc[UR36][R2.64] ;  /* 0x0000002402007981 */ /* 0x000ea4000c1e1500 */
[----:B--2---:R-:W-:Y:S01]  /*b060*/  SHF.L.U32 R0, R0, 0x10, RZ ;  /* 0x0000001000007819 */ /* 0x004fe200000006ff */
[----:B------:R-:W-:Y:S06]  /*b070*/  BRA `(.L_x_1559) ;  /* 0x0000000400887947 */ /* 0x000fec0003800000 */
.L_x_1566:
        /* <DEDUP_REMOVED lines=11> */
.L_x_1573:
        /* <DEDUP_REMOVED lines=20> */
.L_x_1575:
[----:B------:R-:W-:Y:S05]  /*b270*/  BSYNC.RECONVERGENT B0 ;  /* 0x0000000000007941 */ /* 0x000fea0003800200 */
.L_x_1574:
[----:B------:R-:W-:Y:S01]  /*b280*/  IMAD.SHL.U32 R0, R0, 0x100000, RZ ;  /* 0x0010000000007824 */ /* 0x000fe200078e00ff */
[----:B------:R-:W-:-:S04]  /*b290*/  LEA R2, R2, 0x3b800000, 0x17 ;  /* 0x3b80000002027811 */ /* 0x000fc800078eb8ff */
[----:B------:R-:W-:Y:S01]  /*b2a0*/  LOP3.LUT R0, R2, R0, R7, 0xfe, !PT ;  /* 0x0000000002007212 */ /* 0x000fe200078efe07 */
[----:B------:R-:W-:Y:S06]  /*b2b0*/  BRA `(.L_x_1559) ;  /* 0x0000000000f87947 */ /* 0x000fec0003800000 */
.L_x_1572:
        /* <DEDUP_REMOVED lines=20> */
.L_x_1577:
[----:B------:R-:W-:Y:S05]  /*b400*/  BSYNC.RECONVERGENT B0 ;  /* 0x0000000000007941 */ /* 0x000fea0003800200 */
.L_x_1576:
[----:B------:R-:W-:Y:S02]  /*b410*/  SHF.L.U32 R0, R0, 0x15, RZ ;  /* 0x0000001500007819 */ /* 0x000fe400000006ff */
[----:B------:R-:W-:-:S04]  /*b420*/  LEA R2, R2, 0x37800000, 0x17 ;  /* 0x3780000002027811 */ /* 0x000fc800078eb8ff */
[----:B------:R-:W-:Y:S01]  /*b430*/  LOP3.LUT R0, R2, R0, R7, 0xfe, !PT ;  /* 0x0000000002007212 */ /* 0x000fe200078efe07 */
[----:B------:R-:W-:Y:S06]  /*b440*/  BRA `(.L_x_1559) ;  /* 0x0000000000947947 */ /* 0x000fec0003800000 */
.L_x_1571:
        /* <DEDUP_REMOVED lines=14> */
.L_x_1558:
        /* <DEDUP_REMOVED lines=16> */
.L_x_1580:
[----:B------:R-:W-:Y:S01]  /*b630*/  IMAD.MOV.U32 R0, RZ, RZ, RZ ;  /* 0x000000ffff007224 */ /* 0x000fe200078e00ff */
[----:B------:R-:W-:Y:S06]  /*b640*/  BRA `(.L_x_1559) ;  /* 0x0000000000147947 */ /* 0x000fec0003800000 */
.L_x_1579:
[----:B------:R-:W2:Y:S02]  /*b650*/  LDG.E.64 R2, desc[UR36][R2.64] ;  /* 0x0000002402027981 */ /* 0x000ea4000c1e1b00 */
[----:B--2---:R0:W1:Y:S01]  /*b660*/  I2F.U64 R0, R2 ;  /* 0x0000000200007312 */ /* 0x0040620000301000 */
[----:B------:R-:W-:Y:S05]  /*b670*/  BRA `(.L_x_1559) ;  /* 0x0000000000087947 */ /* 0x000fea0003800000 */
.L_x_1578:
[----:B------:R-:W2:Y:S02]  /*b680*/  LDG.E R0, desc[UR36][R2.64] ;  /* 0x0000002402007981 */ /* 0x000ea4000c1e1900 */
[----:B--2---:R-:W-:-:S07]  /*b690*/  I2FP.F32.U32 R0, R0 ;  /* 0x0000000000007245 */ /* 0x004fce0000201000 */
.L_x_1559:
[----:B------:R-:W-:Y:S05]  /*b6a0*/  BSYNC.RECONVERGENT B6 ;  /* 0x0000000000067941 */ /* 0x000fea0003800200 */
.L_x_1553:
[C---:B012345:R-:W-:Y:S01]  /*b6b0*/  FADD.FTZ R2, |R0|.reuse, -RZ ;  /* 0x800000ff00027221 */ /* 0x07ffe20000010200 */
[----:B------:R-:W-:Y:S01]  /*b6c0*/  FSETP.GT.FTZ.AND P0, PT, |R0|, 8.50705917302346158658e+37, PT ;  /* 0x7e8000000000780b */ /* 0x000fe20003f14200 */
[----:B------:R-:W-:Y:S01]  /*b6d0*/  IMAD.MOV.U32 R8, RZ, RZ, 0x3e800000 ;  /* 0x3e800000ff087424 */ /* 0x000fe200078e00ff */
[----:B------:R-:W-:Y:S01]  /*b6e0*/  UPRMT UR4, UR42, 0x9910, URZ ;  /* 0x000099102a047896 */ /* 0x000fe200080000ff */
[----:B------:R-:W-:Y:S01]  /*b6f0*/  FADD.FTZ R2, -R2, 1 ;  /* 0x3f80000002027421 */ /* 0x000fe20000010100 */
[----:B------:R-:W-:Y:S02]  /*b700*/  IMAD.MOV.U32 R7, RZ, RZ, 0x3d39bf78 ;  /* 0x3d39bf78ff077424 */ /* 0x000fe400078e00ff */
[----:B------:R-:W-:-:S03]  /*b710*/  UISETP.GT.AND UP0, UPT, UR4, 0x9, UPT ;  /* 0x000000090400788c */ /* 0x000fc6000bf04270 */
[----:B------:R-:W0:Y:S02]  /*b720*/  MUFU.RCP R2, R2 ;  /* 0x0000000200027308 */ /* 0x000e240000001000 */
[----:B0-----:R-:W-:-:S04]  /*b730*/  FADD.FTZ R3, R2, R2 ;  /* 0x0000000202037221 */ /* 0x001fc80000010000 */
        /* <DEDUP_REMOVED lines=41> */
[----:B0-----:R-:W-:Y:S01]  /*b9d0*/  STG.E.U8 desc[UR36][R16.64], R3 ;  /* 0x0000000310007986 */ /* 0x001fe2000c101124 */
[----:B------:R-:W-:Y:S05]  /*b9e0*/  EXIT ;  /* 0x000000000000794d */ /* 0x000fea0003800000 */
.L_x_1584:
[----:B------:R-:W0:Y:S02]  /*b9f0*/  F2I.S64.TRUNC R2, R2 ;  /* 0x0000000200027311 */ /* 0x000e24000020d900 */
[----:B0-----:R-:W-:-:S05]  /*ba00*/  MOV R5, R2 ;  /* 0x0000000200057202 */ /* 0x001fca0000000f00 */
[----:B------:R-:W-:Y:S01]  /*ba10*/  STG.E.U8 desc[UR36][R16.64], R5 ;  /* 0x0000000510007986 */ /* 0x000fe2000c101124 */
[----:B------:R-:W-:Y:S05]  /*ba20*/  EXIT ;  /* 0x000000000000794d */ /* 0x000fea0003800000 */
.L_x_1583:
[----:B------:R-:W-:-:S09]  /*ba30*/  UISETP.NE.AND UP0, UPT, UR4, 0x2, UPT ;  /* 0x000000020400788c */ /* 0x000fd2000bf05270 */
[----:B------:R-:W-:Y:S05]  /*ba40*/  BRA.U !UP0, `(.L_x_1586) ;  /* 0x0000000108287547 */ /* 0x000fea000b800000 */
[----:B------:R-:W-:-:S09]  /*ba50*/  UISETP.NE.AND UP0, UPT, UR4, 0x3, UPT ;  /* 0x000000030400788c */ /* 0x000fd2000bf05270 */
[----:B------:R-:W-:Y:S05]  /*ba60*/  BRA.U !UP0, `(.L_x_1587) ;  /* 0x0000000108147547 */ /* 0x000fea000b800000 */
[----:B------:R-:W-:-:S09]  /*ba70*/  UISETP.NE.AND UP0, UPT, UR4, 0x4, UPT ;  /* 0x000000040400788c */ /* 0x000fd2000bf05270 */
[----:B------:R-:W-:Y:S05]  /*ba80*/  BRA.U UP0, `(.L_x_1585) ;  /* 0x0000000900387547 */ /* 0x000fea000b800000 */
[----:B------:R-:W0:Y:S02]  /*ba90*/  F2I.S64.TRUNC R2, R2 ;  /* 0x0000000200027311 */ /* 0x000e24000020d900 */
[----:B0-----:R-:W-:Y:S01]  /*baa0*/  STG.E.64 desc[UR36][R16.64], R2 ;  /* 0x0000000210007986 */ /* 0x001fe2000c101b24 */
[----:B------:R-:W-:Y:S05]  /*bab0*/  EXIT ;  /* 0x000000000000794d */ /* 0x000fea0003800000 */
.L_x_1587:
[----:B------:R-:W0:Y:S02]  /*bac0*/  F2I.FTZ.TRUNC.NTZ R3, R2 ;  /* 0x0000000200037305 */ /* 0x000e24000021f100 */
[----:B0-----:R-:W-:Y:S01]  /*bad0*/  STG.E desc[UR36][R16.64], R3 ;  /* 0x0000000310007986 */ /* 0x001fe2000c101924 */
[----:B------:R-:W-:Y:S05]  /*bae0*/  EXIT ;  /* 0x000000000000794d */ /* 0x000fea0003800000 */
.L_x_1586:
[----:B------:R-:W0:Y:S02]  /*baf0*/  F2I.FTZ.TRUNC.NTZ R3, R2 ;  /* 0x0000000200037305 */ /* 0x000e24000021f100 */
[----:B0-----:R-:W-:Y:S01]  /*bb00*/  STG.E.U16 desc[UR36][R16.64], R3 ;  /* 0x0000000310007986 */ /* 0x001fe2000c101524 */
[----:B------:R-:W-:Y:S05]  /*bb10*/  EXIT ;  /* 0x000000000000794d */ /* 0x000fea0003800000 */
.L_x_1582:
[----:B------:R-:W-:-:S09]  /*bb20*/  UISETP.GT.AND UP0, UPT, UR4, 0x6, UPT ;  /* 0x000000060400788c */ /* 0x000fd2000bf04270 */
[----:B------:R-:W-:Y:S05]  /*bb30*/  BRA.U UP0, `(.L_x_1588) ;  /* 0x0000000100247547 */ /* 0x000fea000b800000 */
[----:B------:R-:W-:-:S09]  /*bb40*/  UISETP.NE.AND UP0, UPT, UR4, 0x5, UPT ;  /* 0x000000050400788c */ /* 0x000fd2000bf05270 */
[----:B------:R-:W-:Y:S05]  /*bb50*/  BRA.U !UP0, `(.L_x_1589) ;  /* 0x0000000108107547 */ /* 0x000fea000b800000 */
[----:B------:R-:W-:-:S09]  /*bb60*/  UISETP.NE.AND UP0, UPT, UR4, 0x6, UPT ;  /* 0x000000060400788c */ /* 0x000fd2000bf05270 */
[----:B------:R-:W-:Y:S05]  /*bb70*/  BRA.U UP0, `(.L_x_1585) ;  /* 0x0000000500fc7547 */ /* 0x000fea000b800000 */
[----:B------:R-:W-:Y:S01]  /*bb80*/  STG.E desc[UR36][R16.64], R2 ;  /* 0x0000000210007986 */ /* 0x000fe2000c101924 */
[----:B------:R-:W-:Y:S05]  /*bb90*/  EXIT ;  /* 0x000000000000794d */ /* 0x000fea0003800000 */
.L_x_1589:
[----:B------:R-:W-:-:S05]  /*bba0*/  F2FP.F16.F32.PACK_AB R2, RZ, R2 ;  /* 0x00000002ff02723e */ /* 0x000fca00000000ff */
[----:B------:R-:W-:Y:S01]  /*bbb0*/  STG.E.U16 desc[UR36][R16.64], R2 ;  /* 0x0000000210007986 */ /* 0x000fe2000c101524 */
[----:B------:R-:W-:Y:S05]  /*bbc0*/  EXIT ;  /* 0x000000000000794d */ /* 0x000fea0003800000 */
.L_x_1588:
[----:B------:R-:W-:-:S09]  /*bbd0*/  UISETP.NE.AND UP0, UPT, UR4, 0x7, UPT ;  /* 0x000000070400788c */ /* 0x000fd2000bf05270 */
[----:B------:R-:W-:Y:S05]  /*bbe0*/  BRA.U !UP0, `(.L_x_1590) ;  /* 0x00000001082c7547 */ /* 0x000fea000b800000 */
[----:B------:R-:W-:-:S09]  /*bbf0*/  UISETP.NE.AND UP0, UPT, UR4, 0x8, UPT ;  /* 0x000000080400788c */ /* 0x000fd2000bf05270 */
[----:B------:R-:W-:Y:S05]  /*bc00*/  BRA.U !UP0, `(.L_x_1591) ;  /* 0x0000000108147547 */ /* 0x000fea000b800000 */
[----:B------:R-:W-:-:S09]  /*bc10*/  UISETP.NE.AND UP0, UPT, UR4, 0x9, UPT ;  /* 0x000000090400788c */ /* 0x000fd2000bf05270 */
[----:B------:R-:W-:Y:S05]  /*bc20*/  BRA.U UP0, `(.L_x_1585) ;  /* 0x0000000500d07547 */ /* 0x000fea000b800000 */
[----:B------:R-:W-:-:S05]  /*bc30*/  IMAD.MOV.U32 R3, RZ, RZ, RZ ;  /* 0x000000ffff037224 */ /* 0x000fca00078e00ff */
[----:B------:R-:W-:Y:S01]  /*bc40*/  STG.E.64 desc[UR36][R16.64], R2 ;  /* 0x0000000210007986 */ /* 0x000fe2000c101b24 */
[----:B------:R-:W-:Y:S05]  /*bc50*/  EXIT ;  /* 0x000000000000794d */ /* 0x000fea0003800000 */
.L_x_1591:
[----:B------:R-:W-:-:S04]  /*bc60*/  F2FP.F16.F32.PACK_AB R3, RZ, R2 ;  /* 0x00000002ff03723e */ /* 0x000fc800000000ff */
[----:B------:R-:W-:-:S05]  /*bc70*/  PRMT R3, R3, 0x5410, RZ ;  /* 0x0000541003037816 */ /* 0x000fca00000000ff */
[----:B------:R-:W-:Y:S01]  /*bc80*/  STG.E desc[UR36][R16.64], R3 ;  /* 0x0000000310007986 */ /* 0x000fe2000c101924 */
[----:B------:R-:W-:Y:S05]  /*bc90*/  EXIT ;  /* 0x000000000000794d */ /* 0x000fea0003800000 */
.L_x_1590:
[----:B------:R-:W-:-:S06]  /*bca0*/  FMUL.FTZ R2, R2, 1 ;  /* 0x3f80000002027820 */ /* 0x000fcc0000410000 */
[----:B------:R-:W0:Y:S02]  /*bcb0*/  F2F.F64.F32 R2, R2 ;  /* 0x0000000200027310 */ /* 0x000e240000201800 */
[----:B0-----:R-:W-:Y:S01]  /*bcc0*/  STG.E.64 desc[UR36][R16.64], R2 ;  /* 0x0000000210007986 */ /* 0x001fe2000c101b24 */
[----:B------:R-:W-:Y:S05]  /*bcd0*/  EXIT ;  /* 0x000000000000794d */ /* 0x000fea0003800000 */
.L_x_1581:
        /* <DEDUP_REMOVED lines=11> */
[----:B0-----:R-:W-:Y:S01]  /*bd90*/  STG.E.U16 desc[UR36][R16.64], R3 ;  /* 0x0000000310007986 */ /* 0x001fe2000c101524 */
[----:B------:R-:W-:Y:S05]  /*bda0*/  EXIT ;  /* 0x000000000000794d */ /* 0x000fea0003800000 */
.L_x_1595:
        /* <DEDUP_REMOVED lines=16> */
.L_x_1598:
[----:B------:R-:W-:-:S04]  /*beb0*/  SHF.R.U32.HI R2, RZ, 0x18, R2 ;  /* 0x00000018ff027819 */ /* 0x000fc80000011602 */
[----:B------:R-:W-:-:S04]  /*bec0*/  LOP3.LUT R2, R3, 0x80, R2, 0xf8, !PT ;  /* 0x0000008003027812 */ /* 0x000fc800078ef802 */
[----:B------:R-:W-:-:S07]  /*bed0*/  PRMT R8, R2, 0x7610, R8 ;  /* 0x0000761002087816 */ /* 0x000fce0000000008 */
.L_x_1597:
[----:B------:R-:W-:Y:S05]  /*bee0*/  BSYNC.RECONVERGENT B0 ;  /* 0x0000000000007941 */ /* 0x000fea0003800200 */
.L_x_1596:
[----:B------:R-:W-:Y:S01]  /*bef0*/  STG.E.U8 desc[UR36][R16.64], R8 ;  /* 0x0000000810007986 */ /* 0x000fe2000c101124 */
[----:B------:R-:W-:Y:S05]  /*bf00*/  EXIT ;  /* 0x000000000000794d */ /* 0x000fea0003800000 */
.L_x_1594:
        /* <DEDUP_REMOVED lines=16> */
.L_x_1601:
[----:B------:R-:W-:-:S04]  /*c010*/  SHF.R.U32.HI R2, RZ, 0x18, R2 ;  /* 0x00000018ff027819 */ /* 0x000fc80000011602 */
[----:B------:R-:W-:-:S04]  /*c020*/  LOP3.LUT R3, R3, 0x80, R2, 0xf8, !PT ;  /* 0x0000008003037812 */ /* 0x000fc800078ef802 */
[----:B------:R-:W-:-:S07]  /*c030*/  PRMT R8, R3, 0x7610, R8 ;  /* 0x0000761003087816 */ /* 0x000fce0000000008 */
.L_x_1600:
[----:B------:R-:W-:Y:S05]  /*c040*/  BSYNC.RECONVERGENT B0 ;  /* 0x0000000000007941 */ /* 0x000fea0003800200 */
.L_x_1599:
[----:B------:R-:W-:Y:S01]  /*c050*/  STG.E.U8 desc[UR36][R16.64], R8 ;  /* 0x0000000810007986 */ /* 0x000fe2000c101124 */
[----:B------:R-:W-:Y:S05]  /*c060*/  EXIT ;  /* 0x000000000000794d */ /* 0x000fea0003800000 */
.L_x_1593:
        /* <DEDUP_REMOVED lines=21> */
.L_x_1603:
[----:B------:R-:W0:Y:S02]  /*c1c0*/  F2I.U64.TRUNC R2, R2 ;  /* 0x0000000200027311 */ /* 0x000e24000020d800 */
[----:B0-----:R-:W-:Y:S01]  /*c1d0*/  STG.E.64 desc[UR36][R16.64], R2 ;  /* 0x0000000210007986 */ /* 0x001fe2000c101b24 */
[----:B------:R-:W-:Y:S05]  /*c1e0*/  EXIT ;  /* 0x000000000000794d */ /* 0x000fea0003800000 */
.L_x_1602:
[----:B------:R-:W0:Y:S02]  /*c1f0*/  F2I.FTZ.U32.TRUNC.NTZ R3, R2 ;  /* 0x0000000200037305 */ /* 0x000e24000021f000 */
[----:B0-----:R-:W-:Y:S01]  /*c200*/  STG.E desc[UR36][R16.64], R3 ;  /* 0x0000000310007986 */ /* 0x001fe2000c101924 */
[----:B------:R-:W-:Y:S05]  /*c210*/  EXIT ;  /* 0x000000000000794d */ /* 0x000fea0003800000 */
.L_x_1592:
        /* <DEDUP_REMOVED lines=8> */
[----:B------:R-:W-:Y:S01]  /*c2a0*/  STG.E.U8 desc[UR36][R16.64], R3 ;  /* 0x0000000310007986 */ /* 0x000fe2000c101124 */
[----:B------:R-:W-:Y:S05]  /*c2b0*/  EXIT ;  /* 0x000000000000794d */ /* 0x000fea0003800000 */
.L_x_1605:
[----:B------:R-:W-:Y:S01]  /*c2c0*/  FMUL.FTZ R4, R2, 1 ;  /* 0x3f80000002047820 */ /* 0x000fe20000410000 */
[----:B------:R-:W-:-:S05]  /*c2d0*/  CS2R R6, SRZ ;  /* 0x0000000000067805 */ /* 0x000fca000001ff00 */
[----:B------:R-:W0:Y:S02]  /*c2e0*/  F2F.F64.F32 R4, R4 ;  /* 0x0000000400047310 */ /* 0x000e240000201800 */
[----:B0-----:R-:W-:Y:S01]  /*c2f0*/  STG.E.128 desc[UR36][R16.64], R4 ;  /* 0x0000000410007986 */ /* 0x001fe2000c101d24 */
[----:B------:R-:W-:Y:S05]  /*c300*/  EXIT ;  /* 0x000000000000794d */ /* 0x000fea0003800000 */
.L_x_1604:
[----:B------:R-:W-:-:S09]  /*c310*/  UISETP.NE.AND UP0, UPT, UR4, 0xf, UPT ;  /* 0x0000000f0400788c */ /* 0x000fd2000bf05270 */
[----:B------:R-:W-:Y:S05]  /*c320*/  BRA.U !UP0, `(.L_x_1606) ;  /* 0x0000000108e07547 */ /* 0x000fea000b800000 */
[----:B------:R-:W-:-:S09]  /*c330*/  UISETP.NE.AND UP0, UPT, UR4, 0x17, UPT ;  /* 0x000000170400788c */ /* 0x000fd2000bf05270 */
[----:B------:R-:W-:Y:S05]  /*c340*/  BRA.U !UP0, `(.L_x_1607) ;  /* 0x00000001088c7547 */ /* 0x000fea000b800000 */
[----:B------:R-:W-:-:S09]  /*c350*/  UISETP.NE.AND UP0, UPT, UR4, 0x18, UPT ;  /* 0x000000180400788c */ /* 0x000fd2000bf05270 */
[----:B------:R-:W-:Y:S05]  /*c360*/  BRA.U !UP0, `(.L_x_1608) ;  /* 0x0000000108447547 */ /* 0x000fea000b800000 */
.L_x_1585:
        /* <DEDUP_REMOVED lines=16> */
.L_x_1609:
[----:B------:R-:W-:Y:S05]  /*c470*/  EXIT ;  /* 0x000000000000794d */ /* 0x000fea0003800000 */
.L_x_1608:
        /* <DEDUP_REMOVED lines=12> */
.L_x_1611:
[----:B------:R-:W-:Y:S05]  /*c540*/  BSYNC.RECONVERGENT B0 ;  /* 0x0000000000007941 */ /* 0x000fea0003800200 */
.L_x_1610:
[----:B------:R-:W-:-:S05]  /*c550*/  LOP3.LUT R3, R0, 0x80, R5, 0xf8, !PT ;  /* 0x0000008000037812 */ /* 0x000fca00078ef805 */
[----:B------:R-:W-:Y:S01]  /*c560*/  STG.E.U8 desc[UR36][R16.64], R3 ;  /* 0x0000000310007986 */ /* 0x000fe2000c101124 */
[----:B------:R-:W-:Y:S05]  /*c570*/  EXIT ;  /* 0x000000000000794d */ /* 0x000fea0003800000 */
.L_x_1607:
        /* <DEDUP_REMOVED lines=11> */
.L_x_1613:
[----:B------:R-:W-:Y:S01]  /*c630*/  HFMA2 R0, -RZ, RZ, 0, 7.569789886474609375e-06 ;  /* 0x0000007fff007431 */ /* 0x000fe200000001ff */
[----:B------:R-:W-:-:S04]  /*c640*/  ISETP.GT.U32.AND P0, PT, R4, 0x7f800000, PT ;  /* 0x7f8000000400780c */ /* 0x000fc80003f04070 */
[----:B------:R-:W-:-:S09]  /*c650*/  SEL R0, R0, 0x7c, P0 ;  /* 0x0000007c00007807 */ /* 0x000fd20000000000 */
.L_x_1614:
[----:B------:R-:W-:Y:S05]  /*c660*/  BSYNC.RECONVERGENT B0 ;  /* 0x0000000000007941 */ /* 0x000fea0003800200 */
.L_x_1612:
[----:B------:R-:W-:-:S04]  /*c670*/  SHF.R.U32.HI R3, RZ, 0x18, R2 ;  /* 0x00000018ff037819 */ /* 0x000fc80000011602 */
[----:B------:R-:W-:-:S05]  /*c680*/  LOP3.LUT R3, R0, 0x80, R3, 0xf8, !PT ;  /* 0x0000008000037812 */ /* 0x000fca00078ef803 */
[----:B------:R-:W-:Y:S01]  /*c690*/  STG.E.U8 desc[UR36][R16.64], R3 ;  /* 0x0000000310007986 */ /* 0x000fe2000c101124 */
[----:B------:R-:W-:Y:S05]  /*c6a0*/  EXIT ;  /* 0x000000000000794d */ /* 0x000fea0003800000 */
.L_x_1606:
[----:B------:R-:W-:-:S05]  /*c6b0*/  F2FP.BF16.F32.PACK_AB R2, RZ, R2 ;  /* 0x00000002ff02723e */ /* 0x000fca00000010ff */
[----:B------:R-:W-:Y:S01]  /*c6c0*/  STG.E.U16 desc[UR36][R16.64], R2 ;  /* 0x0000000210007986 */ /* 0x000fe2000c101524 */
[----:B------:R-:W-:Y:S05]  /*c6d0*/  EXIT ;  /* 0x000000000000794d */ /* 0x000fea0003800000 */
.L_x_1615:
        /* <DEDUP_REMOVED lines=10> */
.L_x_3125:


//--------------------- .text._ZN2at6native27unrolled_elementwise_kernelIZZZNS0_17atanh_kernel_cudaERNS_18TensorIteratorBaseEENKUlvE0_clEvENKUlvE0_clEvEUlfE_St5arrayIPcLm2EELi4E23TrivialOffsetCalculatorILi1EjESB_NS0_6memory12LoadWithCastILi1EEENSC_13StoreWithCastILi1EEEEEviT_T0_T2_T3_T4_T5_ --------------------------
	.section	.text._ZN2at6native27unrolled_elementwise_kernelIZZZNS0_17atanh_kernel_cudaERNS_18TensorIteratorBaseEENKUlvE0_clEvENKUlvE0_clEvEUlfE_St5arrayIPcLm2EELi4E23TrivialOffsetCalculatorILi1EjESB_NS0_6memory12LoadWithCastILi1EEENSC_13StoreWithCastILi1EEEEEviT_T0_T2_T3_T4_T5_,"ax",@progbits
	.align	128
        .global         _ZN2at6native27unrolled_elementwise_kernelIZZZNS0_17atanh_kernel_cudaERNS_18TensorIteratorBaseEENKUlvE0_clEvENKUlvE0_clEvEUlfE_St5arrayIPcLm2EELi4E23TrivialOffsetCalculatorILi1EjESB_NS0_6memory12LoadWithCastILi1EEENSC_13StoreWithCastILi1EEEEEviT_T0_T2_T3_T4_T5_
        .type           _ZN2at6native27unrolled_elementwise_kernelIZZZNS0_17atanh_kernel_cudaERNS_18TensorIteratorBaseEENKUlvE0_clEvENKUlvE0_clEvEUlfE_St5arrayIPcLm2EELi4E23TrivialOffsetCalculatorILi1EjESB_NS0_6memory12LoadWithCastILi1EEENSC_13StoreWithCastILi1EEEEEviT_T0_T2_T3_T4_T5_,@function
        .size           _ZN2at6native27unrolled_elementwise_kernelIZZZNS0_17atanh_kernel_cudaERNS_18TensorIteratorBaseEENKUlvE0_clEvENKUlvE0_clEvEUlfE_St5arrayIPcLm2EELi4E23TrivialOffsetCalculatorILi1EjESB_NS0_6memory12LoadWithCastILi1EEENSC_13StoreWithCastILi1EEEEEviT_T0_T2_T3_T4_T5_,(.L_x_3126 - _ZN2at6native27unrolled_elementwise_kernelIZZZNS0_17atanh_kernel_cudaERNS_18TensorIteratorBaseEENKUlvE0_clEvENKUlvE0_clEvEUlfE_St5arrayIPcLm2EELi4E23TrivialOffsetCalculatorILi1EjESB_NS0_6memory12LoadWithCastILi1EEENSC_13StoreWithCastILi1EEEEEviT_T0_T2_T3_T4_T5_)
        .other          _ZN2at6native27unrolled_elementwise_kernelIZZZNS0_17atanh_kernel_cudaERNS_18TensorIteratorBaseEENKUlvE0_clEvENKUlvE0_clEvEUlfE_St5arrayIPcLm2EELi4E23TrivialOffsetCalculatorILi1EjESB_NS0_6memory12LoadWithCastILi1EEENSC_13StoreWithCastILi1EEEEEviT_T0_T2_T3_T4_T5_,@"STO_CUDA_ENTRY STV_DEFAULT"
_ZN2at6native27unrolled_elementwise_kernelIZZZNS0_17atanh_kernel_cudaERNS_18TensorIteratorBaseEENKUlvE0_clEvENKUlvE0_clEvEUlfE_St5arrayIPcLm2EELi4E23TrivialOffsetCalculatorILi1EjESB_NS0_6memory12LoadWithCastILi1EEENSC_13StoreWithCastILi1EEEEEviT_T0_T2_T3_T4_T5_:
.text._ZN2at6native27unrolled_elementwise_kernelIZZZNS0_17atanh_kernel_cudaERNS_18TensorIteratorBaseEENKUlvE0_clEvENKUlvE0_clEvEUlfE_St5arrayIPcLm2EELi4E23TrivialOffsetCalculatorILi1EjESB_NS0_6memory12LoadWithCastILi1EEENSC_13StoreWithCastILi1EEEEEviT_T0_T2_T3_T4_T5_:
[----:B------:R-:W0:Y:S01]  /*0000*/  LDC R1, c[0x0][0x37c] ;  /* 0x0000df00ff017b82 */ /* 0x000e220000000800 */
[----:B------:R-:W1:Y:S07]  /*0010*/  S2R R2, SR_CTAID.X ;  /* 0x0000000000027919 */ /* 0x000e6e0000002500 */
[----:B------:R-:W1:Y:S01]  /*0020*/  LDC R17, c[0x0][0x380] ;  /* 0x0000e000ff117b82 */ /* 0x000e620000000800 */
[----:B------:R-:W2:Y:S01]  /*0030*/  LDCU.64 UR36, c[0x0][0x358] ;  /* 0x00006b00ff2477ac */ /* 0x000ea20008000a00 */
[----:B------:R-:W-:Y:S01]  /*0040*/  BSSY.RECONVERGENT B7, `(.L_x_1616) ;  /* 0x00000ec000077945 */ /* 0x000fe20003800200 */
[----:B------:R-:W3:Y:S01]  /*0050*/  S2R R16, SR_TID.X ;  /* 0x0000000000107919 */ /* 0x000ee20000002100 */
[----:B------:R-:W-:Y:S01]  /*0060*/  IMAD.MOV.U32 R22, RZ, RZ, RZ ;  /* 0x000000ffff167224 */ /* 0x000fe200078e00ff */
        /* <DEDUP_REMOVED lines=8> */
[----:B------:R-:W-:Y:S01]  /*00f0*/  BSSY.RECONVERGENT B6, `(.L_x_1618) ;  /* 0x00000df000067945 */ /* 0x000fe20003800200 */
        /* <DEDUP_REMOVED lines=15> */
[----:B--2---:R4:W0:Y:S01]  /*01f0*/  I2F.S16 R22, R4 ;  /* 0x0000000400167306 */ /* 0x0048220000101400 */
[----:B------:R-:W-:Y:S05]  /*0200*/  BRA `(.L_x_1624) ;  /* 0x0000000c00347947 */ /* 0x000fea0003800000 */
.L_x_1622:
[----:B------:R-:W2:Y:S02]  /*0210*/  LDG.E.U8 R4, desc[UR36][R4.64] ;  /* 0x0000002404047981 */ /* 0x000ea4000c1e1100 */
[----:B--2---:R-:W-:Y:S01]  /*0220*/  I2FP.F32.U32 R22, R4 ;  /* 0x0000000400167245 */ /* 0x004fe20000201000 */
[----:B------:R-:W-:Y:S06]  /*0230*/  BRA `(.L_x_1624) ;  /* 0x0000000c00287947 */ /* 0x000fec0003800000 */
.L_x_1621:
        /* <DEDUP_REMOVED lines=9> */
.L_x_1626:
[----:B------:R-:W2:Y:S02]  /*02d0*/  LDG.E R4, desc[UR36][R4.64] ;  /* 0x0000002404047981 */ /* 0x000ea4000c1e1900 */
[----:B--2---:R-:W-:Y:S01]  /*02e0*/  I2FP.F32.S32 R22, R4 ;  /* 0x0000000400167245 */ /* 0x004fe20000201400 */
[----:B------:R-:W-:Y:S06]  /*02f0*/  BRA `(.L_x_1624) ;  /* 0x0000000800f87947 */ /* 0x000fec0003800000 */
.L_x_1625:
[----:B------:R-:W2:Y:S02]  /*0300*/  LDG.E.U16 R4, desc[UR36][R4.64] ;  /* 0x0000002404047981 */ /* 0x000ea4000c1e1500 */
[----:B--2---:R2:W3:Y:S01]  /*0310*/  I2F.S16 R22, R4 ;  /* 0x0000000400167306 */ /* 0x0044e20000101400 */
[----:B------:R-:W-:Y:S05]  /*0320*/  BRA `(.L_x_1624) ;  /* 0x0000000800ec7947 */ /* 0x000fea0003800000 */
.L_x_1620:
        /* <DEDUP_REMOVED lines=8> */
.L_x_1628:
[----:B------:R-:W2:Y:S02]  /*03b0*/  LDG.E.U16 R4, desc[UR36][R4.64] ;  /* 0x0000002404047981 */ /* 0x000ea4000c1e1500 */
[----:B--2---:R-:W-:Y:S01]  /*03c0*/  HADD2.F32 R22, -RZ, R4.H0_H0 ;  /* 0x20000004ff167230 */ /* 0x004fe20000004100 */
[----:B------:R-:W-:Y:S06]  /*03d0*/  BRA `(.L_x_1624) ;  /* 0x0000000800c07947 */ /* 0x000fec0003800000 */
.L_x_1627:
        /* <DEDUP_REMOVED lines=8> */
.L_x_1630:
[----:B------:R-:W2:Y:S02]  /*0460*/  LDG.E.U16 R4, desc[UR36][R4.64] ;  /* 0x0000002404047981 */ /* 0x000ea4000c1e1500 */
[----:B--2---:R-:W-:Y:S01]  /*0470*/  HADD2.F32 R22, -RZ, R4.H0_H0 ;  /* 0x20000004ff167230 */ /* 0x004fe20000004100 */
[----:B------:R-:W-:Y:S06]  /*0480*/  BRA `(.L_x_1624) ;  /* 0x0000000800947947 */ /* 0x000fec0003800000 */
.L_x_1629:
[----:B------:R-:W2:Y:S01]  /*0490*/  LDG.E.64 R4, desc[UR36][R4.64] ;  /* 0x0000002404047981 */ /* 0x000ea2000c1e1b00 */
[----:B------:R-:W-:Y:S01]  /*04a0*/  UMOV UR4, 0xf0000000 ;  /* 0xf000000000047882 */ /* 0x000fe20000000000 */
[----:B------:R-:W-:Y:S01]  /*04b0*/  UMOV UR5, 0x380fffff ;  /* 0x380fffff00057882 */ /* 0x000fe20000000000 */
[----:B--2---:R-:W0:Y:S01]  /*04c0*/  F2F.F32.F64 R22, R4 ;  /* 0x0000000400167310 */ /* 0x004e220000301000 */
[----:B------:R-:W-:-:S14]  /*04d0*/  DSETP.GEU.AND P0, PT, |R4|, UR4, PT ;  /* 0x0000000404007e2a */ /* 0x000fdc000bf0e200 */
[----:B0-----:R-:W-:Y:S01]  /*04e0*/  @!P0 FMUL R22, R22, 1.175494350822287508e-38 ;  /* 0x0080000016168820 */ /* 0x001fe20000400000 */
[----:B------:R-:W-:Y:S06]  /*04f0*/  BRA `(.L_x_1624) ;  /* 0x0000000800787947 */ /* 0x000fec0003800000 */
.L_x_1619:
        /* <DEDUP_REMOVED lines=12> */
.L_x_1633:
[----:B------:R-:W2:Y:S01]  /*05c0*/  LDG.E.64 R4, desc[UR36][R4.64] ;  /* 0x0000002404047981 */ /* 0x000ea2000c1e1b00 */
[----:B------:R-:W-:Y:S01]  /*05d0*/  UMOV UR4, 0xf0000000 ;  /* 0xf000000000047882 */ /* 0x000fe20000000000 */
[----:B------:R-:W-:Y:S01]  /*05e0*/  UMOV UR5, 0x380fffff ;  /* 0x380fffff00057882 */ /* 0x000fe20000000000 */
[----:B--2---:R-:W0:Y:S01]  /*05f0*/  F2F.F32.F64 R22, R4 ;  /* 0x0000000400167310 */ /* 0x004e220000301000 */
[----:B------:R-:W-:-:S14]  /*0600*/  DSETP.GEU.AND P0, PT, |R4|, UR4, PT ;  /* 0x0000000404007e2a */ /* 0x000fdc000bf0e200 */
[----:B0-----:R-:W-:Y:S01]  /*0610*/  @!P0 FMUL R22, R22, 1.175494350822287508e-38 ;  /* 0x0080000016168820 */ /* 0x001fe20000400000 */
[----:B------:R-:W-:Y:S06]  /*0620*/  BRA `(.L_x_1624) ;  /* 0x00000008002c7947 */ /* 0x000fec0003800000 */
.L_x_1632:
        /* <DEDUP_REMOVED lines=25> */
.L_x_1635:
        /* <DEDUP_REMOVED lines=11> */
[----:B------:R-:W-:Y:S01]  /*0870*/  LOP3.LUT R22, R0, 0x80000000, R3, 0xf8, !PT ;  /* 0x8000000000167812 */ /* 0x000fe200078ef803 */
[----:B------:R-:W-:Y:S06]  /*0880*/  BRA `(.L_x_1624) ;  /* 0x0000000400947947 */ /* 0x000fec0003800000 */
.L_x_1634:
[----:B------:R-:W2:Y:S02]  /*0890*/  LDG.E.U16 R4, desc[UR36][R4.64] ;  /* 0x0000002404047981 */ /* 0x000ea4000c1e1500 */
[----:B--2---:R-:W-:Y:S01]  /*08a0*/  IMAD.U32 R22, R4, 0x10000, RZ ;  /* 0x0001000004167824 */ /* 0x004fe200078e00ff */
[----:B------:R-:W-:Y:S06]  /*08b0*/  BRA `(.L_x_1624) ;  /* 0x0000000400887947 */ /* 0x000fec0003800000 */
.L_x_1631:
        /* <DEDUP_REMOVED lines=11> */
.L_x_1638:
        /* <DEDUP_REMOVED lines=20> */
.L_x_1640:
[----:B------:R-:W-:Y:S05]  /*0ab0*/  BSYNC.RECONVERGENT B0 ;  /* 0x0000000000007941 */ /* 0x000fea0003800200 */
.L_x_1639:
[----:B------:R-:W-:Y:S01]  /*0ac0*/  IMAD.SHL.U32 R0, R0, 0x100000, RZ ;  /* 0x0010000000007824 */ /* 0x000fe200078e00ff */
[----:B------:R-:W-:-:S04]  /*0ad0*/  LEA R3, R3, 0x3b800000, 0x17 ;  /* 0x3b80000003037811 */ /* 0x000fc800078eb8ff */
[----:B------:R-:W-:Y:S01]  /*0ae0*/  LOP3.LUT R22, R3, R0, R7, 0xfe, !PT ;  /* 0x0000000003167212 */ /* 0x000fe200078efe07 */
[----:B------:R-:W-:Y:S06]  /*0af0*/  BRA `(.L_x_1624) ;  /* 0x0000000000f87947 */ /* 0x000fec0003800000 */
.L_x_1637:
        /* <DEDUP_REMOVED lines=20> */
.L_x_1642:
[----:B------:R-:W-:Y:S05]  /*0c40*/  BSYNC.RECONVERGENT B0 ;  /* 0x0000000000007941 */ /* 0x000fea0003800200 */
.L_x_1641:
[----:B------:R-:W-:Y:S01]  /*0c50*/  IMAD.SHL.U32 R0, R0, 0x200000, RZ ;  /* 0x0020000000007824 */ /* 0x000fe200078e00ff */
[----:B------:R-:W-:-:S04]  /*0c60*/  LEA R3, R3, 0x37800000, 0x17 ;  /* 0x3780000003037811 */ /* 0x000fc800078eb8ff */
[----:B------:R-:W-:Y:S01]  /*0c70*/  LOP3.LUT R22, R3, R0, R7, 0xfe, !PT ;  /* 0x0000000003167212 */ /* 0x000fe200078efe07 */
[----:B------:R-:W-:Y:S06]  /*0c80*/  BRA `(.L_x_1624) ;  /* 0x0000000000947947 */ /* 0x000fec0003800000 */
.L_x_1636:
[----:B------:R-:W-:-:S09]  /*0c90*/  UISETP.NE.AND UP0, UPT, UR4, 0x1c, UPT ;  /* 0x0000001c0400788c */ /* 0x000fd2000bf05270 */
[----:B------:R-:W-:Y:S05]  /*0ca0*/  BRA.U !UP0, `(.L_x_1643) ;  /* 0x0000000108847547 */ /* 0x000fea000b800000 */
[----:B------:R-:W-:-:S09]  /*0cb0*/  UISETP.NE.AND UP0, UPT, UR4, 0x1d, UPT ;  /* 0x0000001d0400788c */ /* 0x000fd2000bf05270 */
[----:B------:R-:W-:Y:S05]  /*0cc0*/  BRA.U !UP0, `(.L_x_1644) ;  /* 0x0000000108707547 */ /* 0x000fea000b800000 */
[----:B------:R-:W-:-:S09]  /*0cd0*/  UISETP.NE.AND UP0, UPT, UR4, 0x2c, UPT ;  /* 0x0000002c0400788c */ /* 0x000fd2000bf05270 */
[----:B------:R-:W-:Y:S05]  /*0ce0*/  BRA.U !UP0, `(.L_x_1645) ;  /* 0x0000000108487547 */ /* 0x000fea000b800000 */
.L_x_1623:
        /* <DEDUP_REMOVED lines=16> */
.L_x_1646:
[----:B------:R-:W-:Y:S01]  /*0df0*/  IMAD.MOV.U32 R22, RZ, RZ, RZ ;  /* 0x000000ffff167224 */ /* 0x000fe200078e00ff */
[----:B------:R-:W-:Y:S06]  /*0e00*/  BRA `(.L_x_1624) ;  /* 0x0000000000347947 */ /* 0x000fec0003800000 */
.L_x_1645:
[----:B------:R-:W2:Y:S01]  /*0e10*/  LDG.E.U8 R4, desc[UR36][R4.64] ;  /* 0x0000002404047981 */ /* 0x000ea2000c1e1100 */
[----:B------:R-:W-:Y:S01]  /*0e20*/  IMAD.MOV.U32 R22, RZ, RZ, 0x400000 ;  /* 0x00400000ff167424 */ /* 0x000fe200078e00ff */
[----:B--2---:R-:W-:-:S13]  /*0e30*/  ISETP.NE.AND P0, PT, R4, RZ, PT ;  /* 0x000000ff0400720c */ /* 0x004fda0003f05270 */
[----:B------:R-:W-:Y:S05]  /*0e40*/  @!P0 BRA `(.L_x_1624) ;  /* 0x0000000000248947 */ /* 0x000fea0003800000 */
[----:B------:R-:W-:-:S13]  /*0e50*/  ISETP.NE.AND P0, PT, R4, 0xff, PT ;  /* 0x000000ff0400780c */ /* 0x000fda0003f05270 */
[----:B------:R-:W-:Y:S02]  /*0e60*/  @!P0 IMAD.MOV.U32 R22, RZ, RZ, 0x7f800001 ;  /* 0x7f800001ff168424 */ /* 0x000fe400078e00ff */
[----:B------:R-:W-:Y:S01]  /*0e70*/  @P0 IMAD.SHL.U32 R22, R4, 0x800000, RZ ;  /* 0x0080000004160824 */ /* 0x000fe200078e00ff */
[----:B------:R-:W-:Y:S06]  /*0e80*/  BRA `(.L_x_1624) ;  /* 0x0000000000147947 */ /* 0x000fec0003800000 */
.L_x_1644:
[----:B------:R-:W2:Y:S02]  /*0e90*/  LDG.E.64 R22, desc[UR36][R4.64] ;  /* 0x0000002404167981 */ /* 0x000ea4000c1e1b00 */
[----:B--2---:R0:W1:Y:S01]  /*0ea0*/  I2F.U64 R22, R22 ;  /* 0x0000001600167312 */ /* 0x0040620000301000 */
[----:B------:R-:W-:Y:S05]  /*0eb0*/  BRA `(.L_x_1624) ;  /* 0x0000000000087947 */ /* 0x000fea0003800000 */
.L_x_1643:
[----:B------:R-:W2:Y:S02]  /*0ec0*/  LDG.E R4, desc[UR36][R4.64] ;  /* 0x0000002404047981 */ /* 0x000ea4000c1e1900 */
[----:B--2---:R-:W-:-:S07]  /*0ed0*/  I2FP.F32.U32 R22, R4 ;  /* 0x0000000400167245 */ /* 0x004fce0000201000 */
.L_x_1624:
[----:B------:R-:W-:Y:S05]  /*0ee0*/  BSYNC.RECONVERGENT B6 ;  /* 0x0000000000067941 */ /* 0x000fea0003800200 */
.L_x_1618:
[----:B------:R-:W-:-:S07]  /*0ef0*/  VIADD R16, R19, 0x80 ;  /* 0x0000008013107836 */ /* 0x000fce0000000000 */
.L_x_1617:
[----:B------:R-:W-:Y:S05]  /*0f00*/  BSYNC.RECONVERGENT B7 ;  /* 0x0000000000077941 */ /* 0x000fea0003800200 */
.L_x_1616:
[----:B------:R-:W-:Y:S01]  /*0f10*/  ISETP.GE.AND P0, PT, R16, R17, PT ;  /* 0x000000111000720c */ /* 0x000fe20003f06270 */
[----:B------:R-:W-:Y:S01]  /*0f20*/  BSSY.RECONVERGENT B7, `(.L_x_1647) ;  /* 0x00000e7000077945 */ /* 0x000fe20003800200 */
[----:B------:R-:W-:-:S11]  /*0f30*/  IMAD.MOV.U32 R24, RZ, RZ, RZ ;  /* 0x000000ffff187224 */ /* 0x000fd600078e00ff */
[----:B------:R-:W-:Y:S05]  /*0f40*/  @P0 BRA `(.L_x_1648) ;  /* 0x0000000c00900947 */ /* 0x000fea0003800000 */
[----:B0-2-4-:R-:W0:Y:S01]  /*0f50*/  LDC.64 R4, c[0x0][0x390] ;  /* 0x0000e400ff047b82 */ /* 0x015e220000000a00 */
[----:B------:R-:W2:Y:S01]  /*0f60*/  LDCU UR5, c[0x0][0x3a0] ;  /* 0x00007400ff0577ac */ /* 0x000ea20008000800 */
[----:B------:R-:W-:Y:S01]  /*0f70*/  IMAD R0, R2, 0x200, R16 ;  /* 0x0000020002007824 */ /* 0x000fe200078e0210 */
[----:B------:R-:W-:Y:S01]  /*0f80*/  BSSY.RECONVERGENT B6, `(.L_x_1649) ;  /* 0x00000df000067945 */ /* 0x000fe20003800200 */
[----:B------:R-:W-:-:S04]  /*0f90*/  UPRMT UR4, UR38, 0x9910, URZ ;  /* 0x0000991026047896 */ /* 0x000fc800080000ff */
[----:B------:R-:W-:Y:S01]  /*0fa0*/  UISETP.GT.AND UP0, UPT, UR4, 0x9, UPT ;  /* 0x000000090400788c */ /* 0x000fe2000bf04270 */
[----:B--2---:R-:W-:-:S05]  /*0fb0*/  IMAD R3, R0, UR5, RZ ;  /* 0x0000000500037c24 */ /* 0x004fca000f8e02ff */
        /* <DEDUP_REMOVED lines=14> */
.L_x_1653:
[----:B------:R-:W2:Y:S02]  /*10a0*/  LDG.E.U8 R4, desc[UR36][R4.64] ;  /* 0x0000002404047981 */ /* 0x000ea4000c1e1100 */
[----:B--2---:R-:W-:Y:S01]  /*10b0*/  I2FP.F32.U32 R24, R4 ;  /* 0x0000000400187245 */ /* 0x004fe20000201000 */
[----:B------:R-:W-:Y:S06]  /*10c0*/  BRA `(.L_x_1655) ;  /* 0x0000000c00287947 */ /* 0x000fec0003800000 */
.L_x_1652:
[----:B------:R-:W-:-:S09]  /*10d0*/  UISETP.NE.AND UP0, UPT, UR4, 0x2, UPT ;  /* 0x000000020400788c */ /* 0x000fd2000bf05270 */
[----:B------:R-:W-:Y:S05]  /*10e0*/  BRA.U !UP0, `(.L_x_1656) ;  /* 0x0000000108287547 */ /* 0x000fea000b800000 */
[----:B------:R-:W-:-:S09]  /*10f0*/  UISETP.NE.AND UP0, UPT, UR4, 0x3, UPT ;  /* 0x000000030400788c */ /* 0x000fd2000bf05270 */
[----:B------:R-:W-:Y:S05]  /*1100*/  BRA.U !UP0, `(.L_x_1657) ;  /* 0x0000000108147547 */ /* 0x000fea000b800000 */
[----:B------:R-:W-:-:S09]  /*1110*/  UISETP.NE.AND UP0, UPT, UR4, 0x4, UPT ;  /* 0x000000040400788c */ /* 0x000fd2000bf05270 */
[----:B------:R-:W-:Y:S05]  /*1120*/  BRA.U UP0, `(.L_x_1654) ;  /* 0x0000000900b47547 */ /* 0x000fea000b800000 */
[----:B------:R-:W2:Y:S02]  /*1130*/  LDG.E.64 R24, desc[UR36][R4.64] ;  /* 0x0000002404187981 */ /* 0x000ea4000c1e1b00 */
[----:B--2---:R0:W2:Y:S01]  /*1140*/  I2F.S64 R24, R24 ;  /* 0x0000001800187312 */ /* 0x0040a20000301400 */
[----:B------:R-:W-:Y:S05]  /*1150*/  BRA `(.L_x_1655) ;  /* 0x0000000c00047947 */ /* 0x000fea0003800000 */
.L_x_1657:
[----:B------:R-:W2:Y:S02]  /*1160*/  LDG.E R4, desc[UR36][R4.64] ;  /* 0x0000002404047981 */ /* 0x000ea4000c1e1900 */
[----:B--2---:R-:W-:Y:S01]  /*1170*/  I2FP.F32.S32 R24, R4 ;  /* 0x0000000400187245 */ /* 0x004fe20000201400 */
[----:B------:R-:W-:Y:S06]  /*1180*/  BRA `(.L_x_1655) ;  /* 0x0000000800f87947 */ /* 0x000fec0003800000 */
.L_x_1656:
[----:B------:R-:W2:Y:S02]  /*1190*/  LDG.E.U16 R4, desc[UR36][R4.64] ;  /* 0x0000002404047981 */ /* 0x000ea4000c1e1500 */
[----:B--2---:R0:W2:Y:S01]  /*11a0*/  I2F.S16 R24, R4 ;  /* 0x0000000400187306 */ /* 0x0040a20000101400 */
[----:B------:R-:W-:Y:S05]  /*11b0*/  BRA `(.L_x_1655) ;  /* 0x0000000800ec7947 */ /* 0x000fea0003800000 */
.L_x_1651:
        /* <DEDUP_REMOVED lines=8> */
.L_x_1659:
[----:B------:R-:W2:Y:S02]  /*1240*/  LDG.E.U16 R4, desc[UR36][R4.64] ;  /* 0x0000002404047981 */ /* 0x000ea4000c1e1500 */
[----:B--2---:R-:W-:Y:S01]  /*1250*/  HADD2.F32 R24, -RZ, R4.H0_H0 ;  /* 0x20000004ff187230 */ /* 0x004fe20000004100 */
[----:B------:R-:W-:Y:S06]  /*1260*/  BRA `(.L_x_1655) ;  /* 0x0000000800c07947 */ /* 0x000fec0003800000 */
.L_x_1658:
        /* <DEDUP_REMOVED lines=8> */
.L_x_1661:
[----:B------:R-:W2:Y:S02]  /*12f0*/  LDG.E.U16 R4, desc[UR36][R4.64] ;  /* 0x0000002404047981 */ /* 0x000ea4000c1e1500 */
[----:B--2---:R-:W-:Y:S01]  /*1300*/  HADD2.F32 R24, -RZ, R4.H0_H0 ;  /* 0x20000004ff187230 */ /* 0x004fe20000004100 */
[----:B------:R-:W-:Y:S06]  /*1310*/  BRA `(.L_x_1655) ;  /* 0x0000000800947947 */ /* 0x000fec0003800000 */
.L_x_1660:
[----:B------:R-:W2:Y:S01]  /*1320*/  LDG.E.64 R4, desc[UR36][R4.64] ;  /* 0x0000002404047981 */ /* 0x000ea2000c1e1b00 */
[----:B------:R-:W-:Y:S01]  /*1330*/  UMOV UR4, 0xf0000000 ;  /* 0xf000000000047882 */ /* 0x000fe20000000000 */
[----:B------:R-:W-:Y:S01]  /*1340*/  UMOV UR5, 0x380fffff ;  /* 0x380fffff00057882 */ /* 0x000fe20000000000 */
[----:B--2---:R-:W0:Y:S01]  /*1350*/  F2F.F32.F64 R24, R4 ;  /* 0x0000000400187310 */ /* 0x004e220000301000 */
[----:B------:R-:W-:-:S14]  /*1360*/  DSETP.GEU.AND P0, PT, |R4|, UR4, PT ;  /* 0x0000000404007e2a */ /* 0x000fdc000bf0e200 */
[----:B0-----:R-:W-:Y:S01]  /*1370*/  @!P0 FMUL R24, R24, 1.175494350822287508e-38 ;  /* 0x0080000018188820 */ /* 0x001fe20000400000 */
[----:B------:R-:W-:Y:S06]  /*1380*/  BRA `(.L_x_1655) ;  /* 0x0000000800787947 */ /* 0x000fec0003800000 */
.L_x_1650:
        /* <DEDUP_REMOVED lines=12> */
.L_x_1664:
[----:B------:R-:W2:Y:S01]  /*1450*/  LDG.E.64 R4, desc[UR36][R4.64] ;  /* 0x0000002404047981 */ /* 0x000ea2000c1e1b00 */
[----:B------:R-:W-:Y:S01]  /*1460*/  UMOV UR4, 0xf0000000 ;  /* 0xf000000000047882 */ /* 0x000fe20000000000 */
[----:B------:R-:W-:Y:S01]  /*1470*/  UMOV UR5, 0x380fffff ;  /* 0x380fffff00057882 */ /* 0x000fe20000000000 */
[----:B--2---:R-:W0:Y:S01]  /*1480*/  F2F.F32.F64 R24, R4 ;  /* 0x0000000400187310 */ /* 0x004e220000301000 */
[----:B------:R-:W-:-:S14]  /*1490*/  DSETP.GEU.AND P0, PT, |R4|, UR4, PT ;  /* 0x0000000404007e2a */ /* 0x000fdc000bf0e200 */
[----:B0-----:R-:W-:Y:S01]  /*14a0*/  @!P0 FMUL R24, R24, 1.175494350822287508e-38 ;  /* 0x0080000018188820 */ /* 0x001fe20000400000 */
[----:B------:R-:W-:Y:S06]  /*14b0*/  BRA `(.L_x_1655) ;  /* 0x00000008002c7947 */ /* 0x000fec0003800000 */
.L_x_1663:
        /* <DEDUP_REMOVED lines=25> */
.L_x_1666:
        /* <DEDUP_REMOVED lines=11> */
[----:B------:R-:W-:Y:S01]  /*1700*/  LOP3.LUT R24, R0, 0x80000000, R3, 0xf8, !PT ;  /* 0x8000000000187812 */ /* 0x000fe200078ef803 */
[----:B------:R-:W-:Y:S06]  /*1710*/  BRA `(.L_x_1655) ;  /* 0x0000000400947947 */ /* 0x000fec0003800000 */
.L_x_1665:
[----:B------:R-:W2:Y:S02]  /*1720*/  LDG.E.U16 R4, desc[UR36][R4.64] ;  /* 0x0000002404047981 */ /* 0x000ea4000c1e1500 */
[----:B--2---:R-:W-:Y:S01]  /*1730*/  IMAD.U32 R24, R4, 0x10000, RZ ;  /* 0x0001000004187824 */ /* 0x004fe200078e00ff */
[----:B------:R-:W-:Y:S06]  /*1740*/  BRA `(.L_x_1655) ;  /* 0x0000000400887947 */ /* 0x000fec0003800000 */
.L_x_1662:
        /* <DEDUP_REMOVED lines=11> */
.L_x_1669:
        /* <DEDUP_REMOVED lines=20> */
.L_x_1671:
[----:B------:R-:W-:Y:S05]  /*1940*/  BSYNC.RECONVERGENT B0 ;  /* 0x0000000000007941 */ /* 0x000fea0003800200 */
.L_x_1670:
[----:B------:R-:W-:Y:S01]  /*1950*/  IMAD.SHL.U32 R0, R0, 0x100000, RZ ;  /* 0x0010000000007824 */ /* 0x000fe200078e00ff */
[----:B------:R-:W-:-:S04]  /*1960*/  LEA R3, R3, 0x3b800000, 0x17 ;  /* 0x3b80000003037811 */ /* 0x000fc800078eb8ff */
[----:B------:R-:W-:Y:S01]  /*1970*/  LOP3.LUT R24, R3, R0, R7, 0xfe, !PT ;  /* 0x0000000003187212 */ /* 0x000fe200078efe07 */
[----:B------:R-:W-:Y:S06]  /*1980*/  BRA `(.L_x_1655) ;  /* 0x0000000000f87947 */ /* 0x000fec0003800000 */
.L_x_1668:
        /* <DEDUP_REMOVED lines=20> */
.L_x_1673:
[----:B------:R-:W-:Y:S05]  /*1ad0*/  BSYNC.RECONVERGENT B0 ;  /* 0x0000000000007941 */ /* 0x000fea0003800200 */
.L_x_1672:
[----:B------:R-:W-:Y:S01]  /*1ae0*/  IMAD.SHL.U32 R0, R0, 0x200000, RZ ;  /* 0x0020000000007824 */ /* 0x000fe200078e00ff */
[----:B------:R-:W-:-:S04]  /*1af0*/  LEA R3, R3, 0x37800000, 0x17 ;  /* 0x3780000003037811 */ /* 0x000fc800078eb8ff */
[----:B------:R-:W-:Y:S01]  /*1b00*/  LOP3.LUT R24, R3, R0, R7, 0xfe, !PT ;  /* 0x0000000003187212 */ /* 0x000fe200078efe07 */
[----:B------:R-:W-:Y:S06]  /*1b10*/  BRA `(.L_x_1655) ;  /* 0x0000000000947947 */ /* 0x000fec0003800000 */
.L_x_1667:
        /* <DEDUP_REMOVED lines=14> */
.L_x_1654:
[----:B------:R-:W-:Y:S01]  /*1c00*/  MOV R14, 0x0 ;  /* 0x00000000000e7802 */ /* 0x000fe20000000f00 */
[----:B------:R-:W0:Y:S01]  /*1c10*/  LDCU.64 UR4, c[0x4][0x128] ;  /* 0x01002500ff0477ac */ /* 0x000e220008000a00 */
[----:B------:R-:W-:Y:S02]  /*1c20*/  IMAD.MOV.U32 R8, RZ, RZ, 0x4e ;  /* 0x0000004eff087424 */ /* 0x000fe400078e00ff */
[----:B------:R-:W-:Y:S01]  /*1c30*/  IMAD.MOV.U32 R12, RZ, RZ, 0x1 ;  /* 0x00000001ff0c7424 */ /* 0x000fe200078e00ff */
[----:B------:R-:W2:Y:S01]  /*1c40*/  LDCU.64 UR6, c[0x4][0x130] ;  /* 0x01002600ff0677ac */ /* 0x000ea20008000a00 */
[----:B------:R-:W4:Y:S01]  /*1c50*/  LDC.64 R14, c[0x4][R14] ;  /* 0x010000000e0e7b82 */ /* 0x000f220000000a00 */
[----:B------:R-:W-:Y:S01]  /*1c60*/  IMAD.MOV.U32 R13, RZ, RZ, RZ ;  /* 0x000000ffff0d7224 */ /* 0x000fe200078e00ff */
[----:B------:R-:W1:Y:S01]  /*1c70*/  LDCU.64 UR8, c[0x4][0x18] ;  /* 0x01000300ff0877ac */ /* 0x000e620008000a00 */
[----:B0-----:R-:W-:Y:S02]  /*1c80*/  IMAD.U32 R4, RZ, RZ, UR4 ;  /* 0x00000004ff047e24 */ /* 0x001fe4000f8e00ff */
[----:B------:R-:W-:-:S02]  /*1c90*/  IMAD.U32 R5, RZ, RZ, UR5 ;  /* 0x00000005ff057e24 */ /* 0x000fc4000f8e00ff */
[----:B--2---:R-:W-:Y:S02]  /*1ca0*/  IMAD.U32 R6, RZ, RZ, UR6 ;  /* 0x00000006ff067e24 */ /* 0x004fe4000f8e00ff */
[----:B------:R-:W-:Y:S02]  /*1cb0*/  IMAD.U32 R7, RZ, RZ, UR7 ;  /* 0x00000007ff077e24 */ /* 0x000fe4000f8e00ff */
[----:B-1----:R-:W-:Y:S02]  /*1cc0*/  IMAD.U32 R10, RZ, RZ, UR8 ;  /* 0x00000008ff0a7e24 */ /* 0x002fe4000f8e00ff */
[----:B------:R-:W-:-:S07]  /*1cd0*/  IMAD.U32 R11, RZ, RZ, UR9 ;  /* 0x00000009ff0b7e24 */ /* 0x000fce000f8e00ff */
[----:B------:R-:W-:-:S07]  /*1ce0*/  LEPC R20, `(.L_x_1676) ;  /* 0x000000001014794e */ /* 0x000fce0000000000 */
[----:B---345:R-:W-:Y:S05]  /*1cf0*/  CALL.ABS.NOINC R14 ;  /* 0x000000000e007343 */ /* 0x038fea0003c00000 */
.L_x_1676:
[----:B------:R-:W-:Y:S01]  /*1d00*/  IMAD.MOV.U32 R24, RZ, RZ, RZ ;  /* 0x000000ffff187224 */ /* 0x000fe200078e00ff */
[----:B------:R-:W-:Y:S06]  /*1d10*/  BRA `(.L_x_1655) ;  /* 0x0000000000147947 */ /* 0x000fec0003800000 */
.L_x_1675:
[----:B------:R-:W2:Y:S02]  /*1d20*/  LDG.E.64 R24, desc[UR36][R4.64] ;  /* 0x0000002404187981 */ /* 0x000ea4000c1e1b00 */
[----:B--2---:R0:W2:Y:S01]  /*1d30*/  I2F.U64 R24, R24 ;  /* 0x0000001800187312 */ /* 0x0040a20000301000 */
[----:B------:R-:W-:Y:S05]  /*1d40*/  BRA `(.L_x_1655) ;  /* 0x0000000000087947 */ /* 0x000fea0003800000 */
.L_x_1674:
[----:B------:R-:W2:Y:S02]  /*1d50*/  LDG.E R4, desc[UR36][R4.64] ;  /* 0x0000002404047981 */ /* 0x000ea4000c1e1900 */
[----:B--2---:R-:W-:-:S07]  /*1d60*/  I2FP.F32.U32 R24, R4 ;  /* 0x0000000400187245 */ /* 0x004fce0000201000 */
.L_x_1655:
[----:B------:R-:W-:Y:S05]  /*1d70*/  BSYNC.RECONVERGENT B6 ;  /* 0x0000000000067941 */ /* 0x000fea0003800200 */
.L_x_1649:
[----:B------:R-:W-:-:S07]  /*1d80*/  VIADD R16, R16, 0x80 ;  /* 0x0000008010107836 */ /* 0x000fce0000000000 */
.L_x_1648:
[----:B------:R-:W-:Y:S05]  /*1d90*/  BSYNC.RECONVERGENT B7 ;  /* 0x0000000000077941 */ /* 0x000fea0003800200 */
.L_x_1647:
[----:B------:R-:W-:Y:S01]  /*1da0*/  ISETP.GE.AND P0, PT, R16, R17, PT ;  /* 0x000000111000720c */ /* 0x000fe20003f06270 */
[----:B------:R-:W-:Y:S01]  /*1db0*/  BSSY.RECONVERGENT B7, `(.L_x_1677) ;  /* 0x00000e6000077945 */ /* 0x000fe20003800200 */
[----:B0-----:R-:W-:-:S11]  /*1dc0*/  IMAD.MOV.U32 R23, RZ, RZ, RZ ;  /* 0x000000ffff177224 */ /* 0x001fd600078e00ff */
[----:B------:R-:W-:Y:S05]  /*1dd0*/  @P0 BRA `(.L_x_1678) ;  /* 0x0000000c008c0947 */ /* 0x000fea0003800000 */
[----:B--2-4-:R-:W0:Y:S01]  /*1de0*/  LDC.64 R4, c[0x0][0x390] ;  /* 0x0000e400ff047b82 */ /* 0x014e220000000a00 */
        /* <DEDUP_REMOVED lines=18> */
[----:B--2---:R0:W2:Y:S01]  /*1f10*/  I2F.S16 R23, R4 ;  /* 0x0000000400177306 */ /* 0x0040a20000101400 */
[----:B------:R-:W-:Y:S05]  /*1f20*/  BRA `(.L_x_1685) ;  /* 0x0000000c00307947 */ /* 0x000fea0003800000 */
.L_x_1683:
[----:B------:R-:W2:Y:S02]  /*1f30*/  LDG.E.U8 R4, desc[UR36][R4.64] ;  /* 0x0000002404047981 */ /* 0x000ea4000c1e1100 */
[----:B--2---:R-:W-:Y:S01]  /*1f40*/  I2FP.F32.U32 R23, R4 ;  /* 0x0000000400177245 */ /* 0x004fe20000201000 */
[----:B------:R-:W-:Y:S06]  /*1f50*/  BRA `(.L_x_1685) ;  /* 0x0000000c00247947 */ /* 0x000fec0003800000 */
.L_x_1682:
        /* <DEDUP_REMOVED lines=9> */
.L_x_1687:
[----:B------:R-:W2:Y:S02]  /*1ff0*/  LDG.E R4, desc[UR36][R4.64] ;  /* 0x0000002404047981 */ /* 0x000ea4000c1e1900 */
[----:B--2---:R-:W-:Y:S01]  /*2000*/  I2FP.F32.S32 R23, R4 ;  /* 0x0000000400177245 */ /* 0x004fe20000201400 */
[----:B------:R-:W-:Y:S06]  /*2010*/  BRA `(.L_x_1685) ;  /* 0x0000000800f47947 */ /* 0x000fec0003800000 */
.L_x_1686:
[----:B------:R-:W2:Y:S02]  /*2020*/  LDG.E.U16 R4, desc[UR36][R4.64] ;  /* 0x0000002404047981 */ /* 0x000ea4000c1e1500 */
[----:B--2---:R4:W0:Y:S01]  /*2030*/  I2F.S16 R23, R4 ;  /* 0x0000000400177306 */ /* 0x0048220000101400 */
[----:B------:R-:W-:Y:S05]  /*2040*/  BRA `(.L_x_1685) ;  /* 0x0000000800e87947 */ /* 0x000fea0003800000 */
.L_x_1681:
        /* <DEDUP_REMOVED lines=8> */
.L_x_1689:
[----:B------:R-:W2:Y:S02]  /*20d0*/  LDG.E.U16 R4, desc[UR36][R4.64] ;  /* 0x0000002404047981 */ /* 0x000ea4000c1e1500 */
[----:B--2---:R-:W-:Y:S01]  /*20e0*/  HADD2.F32 R23, -RZ, R4.H0_H0 ;  /* 0x20000004ff177230 */ /* 0x004fe20000004100 */
[----:B------:R-:W-:Y:S06]  /*20f0*/  BRA `(.L_x_1685) ;  /* 0x0000000800bc7947 */ /* 0x000fec0003800000 */
.L_x_1688:
        /* <DEDUP_REMOVED lines=8> */
.L_x_1691:
[----:B------:R-:W2:Y:S02]  /*2180*/  LDG.E.U16 R4, desc[UR36][R4.64] ;  /* 0x0000002404047981 */ /* 0x000ea4000c1e1500 */
[----:B--2---:R-:W-:Y:S01]  /*2190*/  HADD2.F32 R23, -RZ, R4.H0_H0 ;  /* 0x20000004ff177230 */ /* 0x004fe20000004100 */
[----:B------:R-:W-:Y:S06]  /*21a0*/  BRA `(.L_x_1685) ;  /* 0x0000000800907947 */ /* 0x000fec0003800000 */
.L_x_1690:
[----:B------:R-:W2:Y:S01]  /*21b0*/  LDG.E.64 R4, desc[UR36][R4.64] ;  /* 0x0000002404047981 */ /* 0x000ea2000c1e1b00 */
[----:B------:R-:W-:Y:S01]  /*21c0*/  UMOV UR4, 0xf0000000 ;  /* 0xf000000000047882 */ /* 0x000fe20000000000 */
[----:B------:R-:W-:Y:S01]  /*21d0*/  UMOV UR5, 0x380fffff ;  /* 0x380fffff00057882 */ /* 0x000fe20000000000 */
[----:B--2---:R-:W0:Y:S01]  /*21e0*/  F2F.F32.F64 R23, R4 ;  /* 0x0000000400177310 */ /* 0x004e220000301000 */
[----:B------:R-:W-:-:S14]  /*21f0*/  DSETP.GEU.AND P0, PT, |R4|, UR4, PT ;  /* 0x0000000404007e2a */ /* 0x000fdc000bf0e200 */
[----:B0-----:R-:W-:Y:S01]  /*2200*/  @!P0 FMUL R23, R23, 1.175494350822287508e-38 ;  /* 0x0080000017178820 */ /* 0x001fe20000400000 */
[----:B------:R-:W-:Y:S06]  /*2210*/  BRA `(.L_x_1685) ;  /* 0x0000000800747947 */ /* 0x000fec0003800000 */
.L_x_1680:
        /* <DEDUP_REMOVED lines=12> */
.L_x_1694:
[----:B------:R-:W2:Y:S01]  /*22e0*/  LDG.E.64 R4, desc[UR36][R4.64] ;  /* 0x0000002404047981 */ /* 0x000ea2000c1e1b00 */
[----:B------:R-:W-:Y:S01]  /*22f0*/  UMOV UR4, 0xf0000000 ;  /* 0xf000000000047882 */ /* 0x000fe20000000000 */
[----:B------:R-:W-:Y:S01]  /*2300*/  UMOV UR5, 0x380fffff ;  /* 0x380fffff00057882 */ /* 0x000fe20000000000 */
[----:B--2---:R-:W0:Y:S01]  /*2310*/  F2F.F32.F64 R23, R4 ;  /* 0x0000000400177310 */ /* 0x004e220000301000 */
[----:B------:R-:W-:-:S14]  /*2320*/  DSETP.GEU.AND P0, PT, |R4|, UR4, PT ;  /* 0x0000000404007e2a */ /* 0x000fdc000bf0e200 */
[----:B0-----:R-:W-:Y:S01]  /*2330*/  @!P0 FMUL R23, R23, 1.175494350822287508e-38 ;  /* 0x0080000017178820 */ /* 0x001fe20000400000 */
[----:B------:R-:W-:Y:S06]  /*2340*/  BRA `(.L_x_1685) ;  /* 0x0000000800287947 */ /* 0x000fec0003800000 */
.L_x_1693:
        /* <DEDUP_REMOVED lines=25> */
.L_x_1696:
[----:B------:R-:W2:Y:S02]  /*24e0*/  LDG.E.U8 R4, desc[UR36][R4.64] ;  /* 0x0000002404047981 */ /* 0x000ea4000c1e1100 */
[C---:B--2---:R-:W-:Y:S02]  /*24f0*/  IMAD.SHL.U32 R0, R4.reuse, 0x2000000, RZ ;  /* 0x0200000004007824 */ /* 0x044fe400078e00ff */
[----:B------:R-:W-:-:S03]  /*2500*/  IMAD.SHL.U32 R6, R4, 0x100, RZ ;  /* 0x0000010004067824 */ /* 0x000fc600078e00ff */
[----:B------:R-:W-:Y:S02]  /*2510*/  ISETP.GE.U32.AND P0, PT, R0, 0x8000000, PT ;  /* 0x080000000000780c */ /* 0x000fe40003f06070 */
[----:B------:R-:W-:-:S11]  /*2520*/  PRMT R23, R6, 0x9910, RZ ;  /* 0x0000991006177816 */ /* 0x000fd600000000ff */
[----:B------:R-:W-:Y:S02]  /*2530*/  @!P0 LOP3.LUT R3, R6, 0x7f00, RZ, 0xc0, !PT ;  /* 0x00007f0006038812 */ /* 0x000fe400078ec0ff */
[----:B------:R-:W-:Y:S02]  /*2540*/  @P0 LEA.HI R0, R0, 0x70000000, RZ, 0x1c ;  /* 0x7000000000000811 */ /* 0x000fe400078fe0ff */
[----:B------:R-:W-:-:S03]  /*2550*/  @!P0 LOP3.LUT R3, R3, 0x3f000000, RZ, 0xfc, !PT ;  /* 0x3f00000003038812 */ /* 0x000fc600078efcff */
[----:B------:R-:W-:Y:S02]  /*2560*/  @P0 FMUL.FTZ R0, R0, 1.9259299443872358531e-34 ;  /* 0x0780000000000820 */ /* 0x000fe40000410000 */
[----:B------:R-:W-:-:S05]  /*2570*/  @!P0 FADD.FTZ R0, R3, -0.5 ;  /* 0xbf00000003008421 */ /* 0x000fca0000010000 */
[----:B------:R-:W-:Y:S01]  /*2580*/  LOP3.LUT R23, R0, 0x80000000, R23, 0xf8, !PT ;  /* 0x8000000000177812 */ /* 0x000fe200078ef817 */
[----:B------:R-:W-:Y:S06]  /*2590*/  BRA `(.L_x_1685) ;  /* 0x0000000400947947 */ /* 0x000fec0003800000 */
.L_x_1695:
[----:B------:R-:W2:Y:S02]  /*25a0*/  LDG.E.U16 R4, desc[UR36][R4.64] ;  /* 0x0000002404047981 */ /* 0x000ea4000c1e1500 */
[----:B--2---:R-:W-:Y:S01]  /*25b0*/  IMAD.U32 R23, R4, 0x10000, RZ ;  /* 0x0001000004177824 */ /* 0x004fe200078e00ff */
[----:B------:R-:W-:Y:S06]  /*25c0*/  BRA `(.L_x_1685) ;  /* 0x0000000400887947 */ /* 0x000fec0003800000 */
.L_x_1692:
        /* <DEDUP_REMOVED lines=11> */
.L_x_1699:
        /* <DEDUP_REMOVED lines=20> */
.L_x_1701:
[----:B------:R-:W-:Y:S05]  /*27c0*/  BSYNC.RECONVERGENT B0 ;  /* 0x0000000000007941 */ /* 0x000fea0003800200 */
.L_x_1700:
[----:B------:R-:W-:Y:S01]  /*27d0*/  IMAD.SHL.U32 R0, R0, 0x100000, RZ ;  /* 0x0010000000007824 */ /* 0x000fe200078e00ff */
[----:B------:R-:W-:-:S04]  /*27e0*/  LEA R3, R3, 0x3b800000, 0x17 ;  /* 0x3b80000003037811 */ /* 0x000fc800078eb8ff */
[----:B------:R-:W-:Y:S01]  /*27f0*/  LOP3.LUT R23, R3, R0, R23, 0xfe, !PT ;  /* 0x0000000003177212 */ /* 0x000fe200078efe17 */
[----:B------:R-:W-:Y:S06]  /*2800*/  BRA `(.L_x_1685) ;  /* 0x0000000000f87947 */ /* 0x000fec0003800000 */
.L_x_1698:
        /* <DEDUP_REMOVED lines=20> */
.L_x_1703:
[----:B------:R-:W-:Y:S05]  /*2950*/  BSYNC.RECONVERGENT B0 ;  /* 0x0000000000007941 */ /* 0x000fea0003800200 */
.L_x_1702:
[----:B------:R-:W-:Y:S01]  /*2960*/  IMAD.SHL.U32 R0, R0, 0x200000, RZ ;  /* 0x0020000000007824 */ /* 0x000fe200078e00ff */
[----:B------:R-:W-:-:S04]  /*2970*/  LEA R3, R3, 0x37800000, 0x17 ;  /* 0x3780000003037811 */ /* 0x000fc800078eb8ff */
[----:B------:R-:W-:Y:S01]  /*2980*/  LOP3.LUT R23, R3, R0, R23, 0xfe, !PT ;  /* 0x0000000003177212 */ /* 0x000fe200078efe17 */
[----:B------:R-:W-:Y:S06]  /*2990*/  BRA `(.L_x_1685) ;  /* 0x0000000000947947 */ /* 0x000fec0003800000 */
.L_x_1697:
        /* <DEDUP_REMOVED lines=14> */
.L_x_1684:
        /* <DEDUP_REMOVED lines=16> */
.L_x_1706:
[----:B------:R-:W-:Y:S01]  /*2b80*/  IMAD.MOV.U32 R23, RZ, RZ, RZ ;  /* 0x000000ffff177224 */ /* 0x000fe200078e00ff */
[----:B------:R-:W-:Y:S06]  /*2b90*/  BRA `(.L_x_1685) ;  /* 0x0000000000147947 */ /* 0x000fec0003800000 */
.L_x_1705:
[----:B------:R-:W2:Y:S02]  /*2ba0*/  LDG.E.64 R4, desc[UR36][R4.64] ;  /* 0x0000002404047981 */ /* 0x000ea4000c1e1b00 */
[----:B--2---:R0:W2:Y:S01]  /*2bb0*/  I2F.U64 R23, R4 ;  /* 0x0000000400177312 */ /* 0x0040a20000301000 */
[----:B------:R-:W-:Y:S05]  /*2bc0*/  BRA `(.L_x_1685) ;  /* 0x0000000000087947 */ /* 0x000fea0003800000 */
.L_x_1704:
[----:B------:R-:W2:Y:S02]  /*2bd0*/  LDG.E R4, desc[UR36][R4.64] ;  /* 0x0000002404047981 */ /* 0x000ea4000c1e1900 */
[----:B--2---:R-:W-:-:S07]  /*2be0*/  I2FP.F32.U32 R23, R4 ;  /* 0x0000000400177245 */ /* 0x004fce0000201000 */
.L_x_1685:
[----:B------:R-:W-:Y:S05]  /*2bf0*/  BSYNC.RECONVERGENT B6 ;  /* 0x0000000000067941 */ /* 0x000fea0003800200 */
.L_x_1679:
[----:B------:R-:W-:-:S07]  /*2c00*/  VIADD R16, R16, 0x80 ;  /* 0x0000008010107836 */ /* 0x000fce0000000000 */
.L_x_1678:
[----:B------:R-:W-:Y:S05]  /*2c10*/  BSYNC.RECONVERGENT B7 ;  /* 0x0000000000077941 */ /* 0x000fea0003800200 */
.L_x_1677:
[----:B------:R-:W-:Y:S01]  /*2c20*/  ISETP.GE.AND P0, PT, R16, R17, PT ;  /* 0x000000111000720c */ /* 0x000fe20003f06270 */
[----:B------:R-:W-:Y:S01]  /*2c30*/  BSSY.RECONVERGENT B6, `(.L_x_1707) ;  /* 0x00000e1000067945 */ /* 0x000fe20003800200 */
[----:B------:R-:W-:-:S11]  /*2c40*/  IMAD.MOV.U32 R18, RZ, RZ, RZ ;  /* 0x000000ffff127224 */ /* 0x000fd600078e00ff */
[----:B------:R-:W-:Y:S05]  /*2c50*/  @P0 BRA `(.L_x_1708) ;  /* 0x0000000c00780947 */ /* 0x000fea0003800000 */
[----:B0-2-4-:R-:W0:Y:S01]  /*2c60*/  LDC.64 R4, c[0x0][0x390] ;  /* 0x0000e400ff047b82 */ /* 0x015e220000000a00 */
[----:B------:R-:W2:Y:S01]  /*2c70*/  LDCU UR5, c[0x0][0x3a0] ;  /* 0x00007400ff0577ac */ /* 0x000ea20008000800 */
[----:B------:R-:W-:Y:S01]  /*2c80*/  IMAD R0, R2, 0x200, R16 ;  /* 0x0000020002007824 */ /* 0x000fe200078e0210 */
        /* <DEDUP_REMOVED lines=17> */
.L_x_1712:
[----:B------:R-:W2:Y:S02]  /*2da0*/  LDG.E.U8 R4, desc[UR36][R4.64] ;  /* 0x0000002404047981 */ /* 0x000ea4000c1e1100 */
[----:B--2---:R-:W-:Y:S01]  /*2db0*/  I2FP.F32.U32 R18, R4 ;  /* 0x0000000400127245 */ /* 0x004fe20000201000 */
[----:B------:R-:W-:Y:S06]  /*2dc0*/  BRA `(.L_x_1708) ;  /* 0x0000000c001c7947 */ /* 0x000fec0003800000 */
.L_x_1711:
        /* <DEDUP_REMOVED lines=9> */
.L_x_1715:
[----:B------:R-:W2:Y:S02]  /*2e60*/  LDG.E R4, desc[UR36][R4.64] ;  /* 0x0000002404047981 */ /* 0x000ea4000c1e1900 */
[----:B--2---:R-:W-:Y:S01]  /*2e70*/  I2FP.F32.S32 R18, R4 ;  /* 0x0000000400127245 */ /* 0x004fe20000201400 */
[----:B------:R-:W-:Y:S06]  /*2e80*/  BRA `(.L_x_1708) ;  /* 0x0000000800ec7947 */ /* 0x000fec0003800000 */
.L_x_1714:
[----:B------:R-:W2:Y:S02]  /*2e90*/  LDG.E.U16 R4, desc[UR36][R4.64] ;  /* 0x0000002404047981 */ /* 0x000ea4000c1e1500 */
[----:B--2---:R0:W2:Y:S01]  /*2ea0*/  I2F.S16 R18, R4 ;  /* 0x0000000400127306 */ /* 0x0040a20000101400 */
[----:B------:R-:W-:Y:S05]  /*2eb0*/  BRA `(.L_x_1708) ;  /* 0x0000000800e07947 */ /* 0x000fea0003800000 */
.L_x_1710:
        /* <DEDUP_REMOVED lines=8> */
.L_x_1717:
[----:B------:R-:W2:Y:S02]  /*2f40*/  LDG.E.U16 R4, desc[UR36][R4.64] ;  /* 0x0000002404047981 */ /* 0x000ea4000c1e1500 */
[----:B--2---:R-:W-:Y:S01]  /*2f50*/  HADD2.F32 R18, -RZ, R4.H0_H0 ;  /* 0x20000004ff127230 */ /* 0x004fe20000004100 */
[----:B------:R-:W-:Y:S06]  /*2f60*/  BRA `(.L_x_1708) ;  /* 0x0000000800b47947 */ /* 0x000fec0003800000 */
.L_x_1716:
        /* <DEDUP_REMOVED lines=8> */
.L_x_1719:
[----:B------:R-:W2:Y:S02]  /*2ff0*/  LDG.E.U16 R4, desc[UR36][R4.64] ;  /* 0x0000002404047981 */ /* 0x000ea4000c1e1500 */
[----:B--2---:R-:W-:Y:S01]  /*3000*/  HADD2.F32 R18, -RZ, R4.H0_H0 ;  /* 0x20000004ff127230 */ /* 0x004fe20000004100 */
[----:B------:R-:W-:Y:S06]  /*3010*/  BRA `(.L_x_1708) ;  /* 0x0000000800887947 */ /* 0x000fec0003800000 */
.L_x_1718:
[----:B------:R-:W2:Y:S01]  /*3020*/  LDG.E.64 R4, desc[UR36][R4.64] ;  /* 0x0000002404047981 */ /* 0x000ea2000c1e1b00 */
[----:B------:R-:W-:Y:S01]  /*3030*/  UMOV UR4, 0xf0000000 ;  /* 0xf000000000047882 */ /* 0x000fe20000000000 */
[----:B------:R-:W-:Y:S01]  /*3040*/  UMOV UR5, 0x380fffff ;  /* 0x380fffff00057882 */ /* 0x000fe20000000000 */
[----:B--2---:R-:W0:Y:S01]  /*3050*/  F2F.F32.F64 R18, R4 ;  /* 0x0000000400127310 */ /* 0x004e220000301000 */
[----:B------:R-:W-:-:S14]  /*3060*/  DSETP.GEU.AND P0, PT, |R4|, UR4, PT ;  /* 0x0000000404007e2a */ /* 0x000fdc000bf0e200 */
[----:B0-----:R-:W-:Y:S01]  /*3070*/  @!P0 FMUL R18, R18, 1.175494350822287508e-38 ;  /* 0x0080000012128820 */ /* 0x001fe20000400000 */
[----:B------:R-:W-:Y:S06]  /*3080*/  BRA `(.L_x_1708) ;  /* 0x00000008006c7947 */ /* 0x000fec0003800000 */
.L_x_1709:
        /* <DEDUP_REMOVED lines=12> */
.L_x_1722:
[----:B------:R-:W2:Y:S01]  /*3150*/  LDG.E.64 R4, desc[UR36][R4.64] ;  /* 0x0000002404047981 */ /* 0x000ea2000c1e1b00 */
[----:B------:R-:W-:Y:S01]  /*3160*/  UMOV UR4, 0xf0000000 ;  /* 0xf000000000047882 */ /* 0x000fe20000000000 */
[----:B------:R-:W-:Y:S01]  /*3170*/  UMOV UR5, 0x380fffff ;  /* 0x380fffff00057882 */ /* 0x000fe20000000000 */
[----:B--2---:R-:W0:Y:S01]  /*3180*/  F2F.F32.F64 R18, R4 ;  /* 0x0000000400127310 */ /* 0x004e220000301000 */
[----:B------:R-:W-:-:S14]  /*3190*/  DSETP.GEU.AND P0, PT, |R4|, UR4, PT ;  /* 0x0000000404007e2a */ /* 0x000fdc000bf0e200 */
[----:B0-----:R-:W-:Y:S01]  /*31a0*/  @!P0 FMUL R18, R18, 1.175494350822287508e-38 ;  /* 0x0080000012128820 */ /* 0x001fe20000400000 */
[----:B------:R-:W-:Y:S06]  /*31b0*/  BRA `(.L_x_1708) ;  /* 0x0000000800207947 */ /* 0x000fec0003800000 */
.L_x_1721:
        /* <DEDUP_REMOVED lines=25> */
.L_x_1724:
        /* <DEDUP_REMOVED lines=13> */
.L_x_1723:
[----:B------:R-:W2:Y:S02]  /*3420*/  LDG.E.U16 R4, desc[UR36][R4.64] ;  /* 0x0000002404047981 */ /* 0x000ea4000c1e1500 */
[----:B--2---:R-:W-:Y:S01]  /*3430*/  IMAD.U32 R18, R4, 0x10000, RZ ;  /* 0x0001000004127824 */ /* 0x004fe200078e00ff */
[----:B------:R-:W-:Y:S06]  /*3440*/  BRA `(.L_x_1708) ;  /* 0x00000004007c7947 */ /* 0x000fec0003800000 */
.L_x_1720:
        /* <DEDUP_REMOVED lines=11> */
.L_x_1727:
[----:B------:R-:W2:Y:S02]  /*3500*/  LDG.E.U8 R4, desc[UR36][R4.64] ;  /* 0x0000002404047981 */ /* 0x000ea4000c1e1100 */
        /* <DEDUP_REMOVED lines=18> */
.L_x_1729:
[----:B------:R-:W-:Y:S05]  /*3630*/  BSYNC.RECONVERGENT B0 ;  /* 0x0000000000007941 */ /* 0x000fea0003800200 */
.L_x_1728:
[----:B------:R-:W-:Y:S01]  /*3640*/  IMAD.SHL.U32 R0, R0, 0x100000, RZ ;  /* 0x0010000000007824 */ /* 0x000fe200078e00ff */
[----:B------:R-:W-:-:S04]  /*3650*/  LEA R3, R3, 0x3b800000, 0x17 ;  /* 0x3b80000003037811 */ /* 0x000fc800078eb8ff */
[----:B------:R-:W-:Y:S01]  /*3660*/  LOP3.LUT R18, R3, R0, R7, 0xfe, !PT ;  /* 0x0000000003127212 */ /* 0x000fe200078efe07 */
[----:B------:R-:W-:Y:S06]  /*3670*/  BRA `(.L_x_1708) ;  /* 0x0000000000f07947 */ /* 0x000fec0003800000 */
.L_x_1726:
        /* <DEDUP_REMOVED lines=19> */
.L_x_1731:
[----:B------:R-:W-:Y:S05]  /*37b0*/  BSYNC.RECONVERGENT B0 ;  /* 0x0000000000007941 */ /* 0x000fea0003800200 */
.L_x_1730:
[----:B------:R-:W-:Y:S01]  /*37c0*/  IMAD.SHL.U32 R0, R0, 0x200000, RZ ;  /* 0x0020000000007824 */ /* 0x000fe200078e00ff */
[----:B------:R-:W-:-:S04]  /*37d0*/  LEA R3, R3, 0x37800000, 0x17 ;  /* 0x3780000003037811 */ /* 0x000fc800078eb8ff */
[----:B------:R-:W-:Y:S01]  /*37e0*/  LOP3.LUT R18, R3, R0, R7, 0xfe, !PT ;  /* 0x0000000003127212 */ /* 0x000fe200078efe07 */
[----:B------:R-:W-:Y:S06]  /*37f0*/  BRA `(.L_x_1708) ;  /* 0x0000000000907947 */ /* 0x000fec0003800000 */
.L_x_1725:
        /* <DEDUP_REMOVED lines=14> */
.L_x_1713:
        /* <DEDUP_REMOVED lines=16> */
.L_x_1734:
[----:B------:R-:W-:Y:S05]  /*39e0*/  BRA `(.L_x_1708) ;  /* 0x0000000000147947 */ /* 0x000fea0003800000 */
.L_x_1733:
[----:B------:R-:W2:Y:S02]  /*39f0*/  LDG.E.64 R4, desc[UR36][R4.64] ;  /* 0x0000002404047981 */ /* 0x000ea4000c1e1b00 */
[----:B--2---:R0:W2:Y:S01]  /*3a00*/  I2F.U64 R18, R4 ;  /* 0x0000000400127312 */ /* 0x0040a20000301000 */
[----:B------:R-:W-:Y:S05]  /*3a10*/  BRA `(.L_x_1708) ;  /* 0x0000000000087947 */ /* 0x000fea0003800000 */
.L_x_1732:
[----:B------:R-:W2:Y:S02]  /*3a20*/  LDG.E R4, desc[UR36][R4.64] ;  /* 0x0000002404047981 */ /* 0x000ea4000c1e1900 */
[----:B--2---:R-:W-:-:S07]  /*3a30*/  I2FP.F32.U32 R18, R4 ;  /* 0x0000000400127245 */ /* 0x004fce0000201000 */
.L_x_1708:
[----:B------:R-:W-:Y:S05]  /*3a40*/  BSYNC.RECONVERGENT B6 ;  /* 0x0000000000067941 */ /* 0x000fea0003800200 */
.L_x_1707:
[----:B------:R-:W1:Y:S01]  /*3a50*/  LDC.U8 R16, c[0x0][0x3a4] ;  /* 0x0000e900ff107b82 */ /* 0x000e620000000000 */
[CC--:B------:R-:W-:Y:S01]  /*3a60*/  ISETP.GE.AND P2, PT, R19.reuse, R17.reuse, PT ;  /* 0x000000111300720c */ /* 0x0c0fe20003f46270 */
[C---:B------:R-:W-:Y:S01]  /*3a70*/  VIADD R0, R19.reuse, 0x100 ;  /* 0x0000010013007836 */ /* 0x040fe20000000000 */
[----:B------:R-:W-:Y:S01]  /*3a80*/  BSSY.RECONVERGENT B0, `(.L_x_1735) ;  /* 0x000002d000007945 */ /* 0x000fe20003800200 */
[C---:B0-2-4-:R-:W-:Y:S02]  /*3a90*/  VIADD R4, R19.reuse, 0x180 ;  /* 0x0000018013047836 */ /* 0x055fe40000000000 */
[----:B------:R-:W-:Y:S01]  /*3aa0*/  VIADD R26, R19, 0x80 ;  /* 0x00000080131a7836 */ /* 0x000fe20000000000 */
[-C--:B------:R-:W-:Y:S02]  /*3ab0*/  ISETP.GE.AND P0, PT, R0, R17.reuse, PT ;  /* 0x000000110000720c */ /* 0x080fe40003f06270 */
[-C--:B------:R-:W-:Y:S02]  /*3ac0*/  ISETP.GE.AND P1, PT, R4, R17.reuse, PT ;  /* 0x000000110400720c */ /* 0x080fe40003f26270 */
[----:B------:R-:W-:-:S03]  /*3ad0*/  ISETP.GE.AND P3, PT, R26, R17, PT ;  /* 0x000000111a00720c */ /* 0x000fc60003f66270 */
[----:B------:R-:W-:Y:S10]  /*3ae0*/  @P2 BRA `(.L_x_1736) ;  /* 0x0000000000982947 */ /* 0x000ff40003800000 */
[C---:B-1-3-5:R-:W-:Y:S01]  /*3af0*/  FADD.FTZ R0, |R22|.reuse, -RZ ;  /* 0x800000ff16007221 */ /* 0x06afe20000010200 */
[----:B------:R-:W-:Y:S01]  /*3b00*/  FSETP.GT.FTZ.AND P4, PT, |R22|, 8.50705917302346158658e+37, PT ;  /* 0x7e8000001600780b */ /* 0x000fe20003f94200 */
[----:B------:R-:W-:Y:S02]  /*3b10*/  IMAD.MOV.U32 R7, RZ, RZ, 0x3e800000 ;  /* 0x3e800000ff077424 */ /* 0x000fe400078e00ff */
[----:B------:R-:W-:-:S06]  /*3b20*/  FADD.FTZ R3, -R0, 1 ;  /* 0x3f80000000037421 */ /* 0x000fcc0000010100 */
[----:B------:R-:W0:Y:S02]  /*3b30*/  MUFU.RCP R3, R3 ;  /* 0x0000000300037308 */ /* 0x000e240000001000 */
[----:B0-----:R-:W-:-:S04]  /*3b40*/  FADD.FTZ R5, R3, R3 ;  /* 0x0000000303057221 */ /* 0x001fc80000010000 */
        /* <DEDUP_REMOVED lines=31> */
[----:B------:R-:W-:-:S07]  /*3d40*/  FMUL.FTZ R4, R3, R4 ;  /* 0x0000000403047220 */ /* 0x000fce0000410000 */
.L_x_1736:
[----:B------:R-:W-:Y:S05]  /*3d50*/  BSYNC.RECONVERGENT B0 ;  /* 0x0000000000007941 */ /* 0x000fea0003800200 */
.L_x_1735:
[----:B------:R-:W-:Y:S04]  /*3d60*/  BSSY.RECONVERGENT B0, `(.L_x_1737) ;  /* 0x0000028000007945 */ /* 0x000fe80003800200 */
[----:B------:R-:W-:Y:S05]  /*3d70*/  @P3 BRA `(.L_x_1738) ;  /* 0x0000000000983947 */ /* 0x000fea0003800000 */
[C---:B-----5:R-:W-:Y:S01]  /*3d80*/  FADD.FTZ R0, |R24|.reuse, -RZ ;  /* 0x800000ff18007221 */ /* 0x060fe20000010200 */
[----:B------:R-:W-:Y:S01]  /*3d90*/  FSETP.GT.FTZ.AND P3, PT, |R24|, 8.50705917302346158658e+37, PT ;  /* 0x7e8000001800780b */ /* 0x000fe20003f74200 */
[----:B------:R-:W-:Y:S02]  /*3da0*/  IMAD.MOV.U32 R8, RZ, RZ, 0x3e800000 ;  /* 0x3e800000ff087424 */ /* 0x000fe400078e00ff */
[----:B------:R-:W-:-:S06]  /*3db0*/  FADD.FTZ R3, -R0, 1 ;  /* 0x3f80000000037421 */ /* 0x000fcc0000010100 */
[----:B------:R-:W0:Y:S02]  /*3dc0*/  MUFU.RCP R3, R3 ;  /* 0x0000000300037308 */ /* 0x000e240000001000 */
[----:B0-----:R-:W-:Y:S01]  /*3dd0*/  FADD.FTZ R5, R3, R3 ;  /* 0x0000000303057221 */ /* 0x001fe20000010000 */
[----:B------:R-:W-:-:S03]  /*3de0*/  IMAD.MOV.U32 R3, RZ, RZ, 0x3d39bf78 ;  /* 0x3d39bf78ff037424 */ /* 0x000fc600078e00ff */
        /* <DEDUP_REMOVED lines=15> */
[----:B-1-3--:R-:W-:Y:S02]  /*3ee0*/  LOP3.LUT R22, R7, 0x80000000, R24, 0xb8, !PT ;  /* 0x8000000007167812 */ /* 0x00afe400078eb818 */
        /* <DEDUP_REMOVED lines=14> */
[----:B------:R-:W-:-:S07]  /*3fd0*/  FMUL.FTZ R22, R22, R5 ;  /* 0x0000000516167220 */ /* 0x000fce0000410000 */
.L_x_1738:
[----:B------:R-:W-:Y:S05]  /*3fe0*/  BSYNC.RECONVERGENT B0 ;  /* 0x0000000000007941 */ /* 0x000fea0003800200 */
.L_x_1737:
[----:B------:R-:W-:Y:S04]  /*3ff0*/  BSSY.RECONVERGENT B0, `(.L_x_1739) ;  /* 0x0000028000007945 */ /* 0x000fe80003800200 */
[----:B------:R-:W-:Y:S05]  /*4000*/  @P0 BRA `(.L_x_1740) ;  /* 0x0000000000980947 */ /* 0x000fea0003800000 */
[C---:B-----5:R-:W-:Y:S01]  /*4010*/  FADD.FTZ R0, |R23|.reuse, -RZ ;  /* 0x800000ff17007221 */ /* 0x060fe20000010200 */
[----:B------:R-:W-:Y:S01]  /*4020*/  FSETP.GT.FTZ.AND P0, PT, |R23|, 8.50705917302346158658e+37, PT ;  /* 0x7e8000001700780b */ /* 0x000fe20003f14200 */
[----:B------:R-:W-:Y:S02]  /*4030*/  IMAD.MOV.U32 R8, RZ, RZ, 0x3e800000 ;  /* 0x3e800000ff087424 */ /* 0x000fe400078e00ff */
[----:B------:R-:W-:Y:S01]  /*4040*/  FADD.FTZ R3, -R0, 1 ;  /* 0x3f80000000037421 */ /* 0x000fe20000010100 */
[----:B------:R-:W-:-:S05]  /*4050*/  IMAD.MOV.U32 R24, RZ, RZ, 0x3f000000 ;  /* 0x3f000000ff187424 */ /* 0x000fca00078e00ff */
[----:B------:R-:W0:Y:S01]  /*4060*/  MUFU.RCP R3, R3 ;  /* 0x0000000300037308 */ /* 0x000e220000001000 */
[----:B------:R-:W-:Y:S01]  /*4070*/  LOP3.LUT R24, R24, 0x80000000, R23, 0xb8, !PT ;  /* 0x8000000018187812 */ /* 0x000fe200078eb817 */
        /* <DEDUP_REMOVED lines=31> */
.L_x_1740:
[----:B------:R-:W-:Y:S05]  /*4270*/  BSYNC.RECONVERGENT B0 ;  /* 0x0000000000007941 */ /* 0x000fea0003800200 */
.L_x_1739:
        /* <DEDUP_REMOVED lines=40> */
.L_x_1742:
[----:B------:R-:W-:Y:S05]  /*4500*/  BSYNC.RECONVERGENT B0 ;  /* 0x0000000000007941 */ /* 0x000fea0003800200 */
.L_x_1741:
[----:B------:R-:W-:Y:S04]  /*4510*/  BSSY.RECONVERGENT B6, `(.L_x_1743) ;  /* 0x00000fc000067945 */ /* 0x000fe80003800200 */
[----:B------:R-:W-:Y:S05]  /*4520*/  @P2 BRA `(.L_x_1744) ;  /* 0x0000000c00e82947 */ /* 0x000fea0003800000 */
[----:B------:R-:W0:Y:S01]  /*4530*/  LDCU UR4, c[0x0][0x3a8] ;  /* 0x00007500ff0477ac */ /* 0x000e220008000800 */
[----:B------:R-:W2:Y:S01]  /*4540*/  LDC.64 R8, c[0x0][0x388] ;  /* 0x0000e200ff087b82 */ /* 0x000ea20000000a00 */
[----:B------:R-:W-:Y:S01]  /*4550*/  IMAD R0, R2, 0x200, R19 ;  /* 0x0000020002007824 */ /* 0x000fe200078e0213 */
[----:B-1----:R-:W-:-:S03]  /*4560*/  PRMT R5, R16, 0x9910, RZ ;  /* 0x0000991010057816 */ /* 0x002fc600000000ff */
[----:B0-----:R-:W-:Y:S02]  /*4570*/  IMAD R3, R0, UR4, RZ ;  /* 0x0000000400037c24 */ /* 0x001fe4000f8e02ff */
[----:B------:R-:W-:-:S05]  /*4580*/  IMAD.MOV.U32 R0, RZ, RZ, R5 ;  /* 0x000000ffff007224 */ /* 0x000fca00078e0005 */
[----:B------:R-:W-:Y:S02]  /*4590*/  ISETP.GT.AND P0, PT, R0, 0x9, PT ;  /* 0x000000090000780c */ /* 0x000fe40003f04270 */
[----:B--2---:R-:W-:-:S05]  /*45a0*/  IADD3 R8, P1, PT, R3, R8, RZ ;  /* 0x0000000803087210 */ /* 0x004fca0007f3e0ff */
        /* <DEDUP_REMOVED lines=10> */
[----:B------:R-:W0:Y:S01]  /*4650*/  F2I.FTZ.TRUNC.NTZ R3, R4 ;  /* 0x0000000400037305 */ /* 0x000e22000021f100 */
[----:B------:R-:W-:Y:S01]  /*4660*/  IMAD.MOV.U32 R19, RZ, RZ, R26 ;  /* 0x000000ffff137224 */ /* 0x000fe200078e001a */
[----:B0-----:R0:W-:Y:S01]  /*4670*/  STG.E.U8 desc[UR36][R8.64], R3 ;  /* 0x0000000308007986 */ /* 0x0011e2000c101124 */
[----:B------:R-:W-:Y:S05]  /*4680*/  BRA `(.L_x_1744) ;  /* 0x0000000c00907947 */ /* 0x000fea0003800000 */
.L_x_1748:
[----:B------:R-:W0:Y:S01]  /*4690*/  F2I.S64.TRUNC R4, R4 ;  /* 0x0000000400047311 */ /* 0x000e22000020d900 */
[----:B------:R-:W-:Y:S02]  /*46a0*/  IMAD.MOV.U32 R19, RZ, RZ, R26 ;  /* 0x000000ffff137224 */ /* 0x000fe400078e001a */
[----:B0-----:R-:W-:-:S05]  /*46b0*/  IMAD.MOV.U32 R3, RZ, RZ, R4 ;  /* 0x000000ffff037224 */ /* 0x001fca00078e0004 */
[----:B------:R0:W-:Y:S01]  /*46c0*/  STG.E.U8 desc[UR36][R8.64], R3 ;  /* 0x0000000308007986 */ /* 0x0001e2000c101124 */
[----:B------:R-:W-:Y:S05]  /*46d0*/  BRA `(.L_x_1744) ;  /* 0x0000000c007c7947 */ /* 0x000fea0003800000 */
.L_x_1747:
[----:B------:R-:W-:-:S13]  /*46e0*/  ISETP.NE.AND P0, PT, R0, 0x2, PT ;  /* 0x000000020000780c */ /* 0x000fda0003f05270 */
[----:B------:R-:W-:Y:S05]  /*46f0*/  @!P0 BRA `(.L_x_1750) ;  /* 0x0000000000308947 */ /* 0x000fea0003800000 */
[----:B------:R-:W-:-:S13]  /*4700*/  ISETP.NE.AND P0, PT, R0, 0x3, PT ;  /* 0x000000030000780c */ /* 0x000fda0003f05270 */
[----:B------:R-:W-:Y:S05]  /*4710*/  @!P0 BRA `(.L_x_1751) ;  /* 0x0000000000188947 */ /* 0x000fea0003800000 */
[----:B------:R-:W-:-:S13]  /*4720*/  ISETP.NE.AND P0, PT, R0, 0x4, PT ;  /* 0x000000040000780c */ /* 0x000fda0003f05270 */
[----:B------:R-:W-:Y:S05]  /*4730*/  @P0 BRA `(.L_x_1749) ;  /* 0x0000000800c00947 */ /* 0x000fea0003800000 */
[----:B------:R-:W0:Y:S01]  /*4740*/  F2I.S64.TRUNC R4, R4 ;  /* 0x0000000400047311 */ /* 0x000e22000020d900 */
[----:B------:R-:W-:Y:S01]  /*4750*/  IMAD.MOV.U32 R19, RZ, RZ, R26 ;  /* 0x000000ffff137224 */ /* 0x000fe200078e001a */
[----:B0-----:R2:W-:Y:S01]  /*4760*/  STG.E.64 desc[UR36][R8.64], R4 ;  /* 0x0000000408007986 */ /* 0x0015e2000c101b24 */
[----:B------:R-:W-:Y:S05]  /*4770*/  BRA `(.L_x_1744) ;  /* 0x0000000c00547947 */ /* 0x000fea0003800000 */
.L_x_1751:
[----:B------:R-:W0:Y:S01]  /*4780*/  F2I.FTZ.TRUNC.NTZ R3, R4 ;  /* 0x0000000400037305 */ /* 0x000e22000021f100 */
[----:B------:R-:W-:Y:S01]  /*4790*/  IMAD.MOV.U32 R19, RZ, RZ, R26 ;  /* 0x000000ffff137224 */ /* 0x000fe200078e001a */
[----:B0-----:R4:W-:Y:S01]  /*47a0*/  STG.E desc[UR36][R8.64], R3 ;  /* 0x0000000308007986 */ /* 0x0019e2000c101924 */
[----:B------:R-:W-:Y:S05]  /*47b0*/  BRA `(.L_x_1744) ;  /* 0x0000000c00447947 */ /* 0x000fea0003800000 */
.L_x_1750:
[----:B------:R-:W0:Y:S01]  /*47c0*/  F2I.FTZ.TRUNC.NTZ R3, R4 ;  /* 0x0000000400037305 */ /* 0x000e22000021f100 */
[----:B------:R-:W-:Y:S01]  /*47d0*/  IMAD.MOV.U32 R19, RZ, RZ, R26 ;  /* 0x000000ffff137224 */ /* 0x000fe200078e001a */
[----:B0-----:R0:W-:Y:S01]  /*47e0*/  STG.E.U16 desc[UR36][R8.64], R3 ;  /* 0x0000000308007986 */ /* 0x0011e2000c101524 */
[----:B------:R-:W-:Y:S05]  /*47f0*/  BRA `(.L_x_1744) ;  /* 0x0000000c00347947 */ /* 0x000fea0003800000 */
.L_x_1746:
[----:B------:R-:W-:-:S13]  /*4800*/  ISETP.GT.AND P0, PT, R0, 0x6, PT ;  /* 0x000000060000780c */ /* 0x000fda0003f04270 */
[----:B------:R-:W-:Y:S05]  /*4810*/  @P0 BRA `(.L_x_1752) ;  /* 0x00000000002c0947 */ /* 0x000fea0003800000 */
[----:B------:R-:W-:-:S13]  /*4820*/  ISETP.NE.AND P0, PT, R0, 0x5, PT ;  /* 0x000000050000780c */ /* 0x000fda0003f05270 */
[----:B------:R-:W-:Y:S05]  /*4830*/  @!P0 BRA `(.L_x_1753) ;  /* 0x0000000000148947 */ /* 0x000fea0003800000 */
[----:B------:R-:W-:-:S13]  /*4840*/  ISETP.NE.AND P0, PT, R0, 0x6, PT ;  /* 0x000000060000780c */ /* 0x000fda0003f05270 */
[----:B------:R-:W-:Y:S05]  /*4850*/  @P0 BRA `(.L_x_1749) ;  /* 0x0000000800780947 */ /* 0x000fea0003800000 */
[----:B------:R0:W-:Y:S01]  /*4860*/  STG.E desc[UR36][R8.64], R4 ;  /* 0x0000000408007986 */ /* 0x0001e2000c101924 */
[----:B------:R-:W-:Y:S01]  /*4870*/  IMAD.MOV.U32 R19, RZ, RZ, R26 ;  /* 0x000000ffff137224 */ /* 0x000fe200078e001a */
[----:B------:R-:W-:Y:S06]  /*4880*/  BRA `(.L_x_1744) ;  /* 0x0000000c00107947 */ /* 0x000fec0003800000 */
.L_x_1753:
[----:B------:R-:W-:Y:S01]  /*4890*/  F2FP.F16.F32.PACK_AB R4, RZ, R4 ;  /* 0x00000004ff04723e */ /* 0x000fe200000000ff */
[----:B------:R-:W-:-:S04]  /*48a0*/  IMAD.MOV.U32 R19, RZ, RZ, R26 ;  /* 0x000000ffff137224 */ /* 0x000fc800078e001a */
[----:B------:R0:W-:Y:S01]  /*48b0*/  STG.E.U16 desc[UR36][R8.64], R4 ;  /* 0x0000000408007986 */ /* 0x0001e2000c101524 */
[----:B------:R-:W-:Y:S05]  /*48c0*/  BRA `(.L_x_1744) ;  /* 0x0000000c00007947 */ /* 0x000fea0003800000 */
.L_x_1752:
[----:B------:R-:W-:-:S13]  /*48d0*/  ISETP.NE.AND P0, PT, R0, 0x7, PT ;  /* 0x000000070000780c */ /* 0x000fda0003f05270 */
[----:B------:R-:W-:Y:S05]  /*48e0*/  @!P0 BRA `(.L_x_1754) ;  /* 0x0000000000348947 */ /* 0x000fea0003800000 */
[----:B------:R-:W-:-:S13]  /*48f0*/  ISETP.NE.AND P0, PT, R0, 0x8, PT ;  /* 0x000000080000780c */ /* 0x000fda0003f05270 */
[----:B------:R-:W-:Y:S05]  /*4900*/  @!P0 BRA `(.L_x_1755) ;  /* 0x0000000000188947 */ /* 0x000fea0003800000 */
[----:B------:R-:W-:-:S13]  /*4910*/  ISETP.NE.AND P0, PT, R0, 0x9, PT ;  /* 0x000000090000780c */ /* 0x000fda0003f05270 */
[----:B------:R-:W-:Y:S05]  /*4920*/  @P0 BRA `(.L_x_1749) ;  /* 0x0000000800440947 */ /* 0x000fea0003800000 */
[----:B------:R-:W-:Y:S02]  /*4930*/  IMAD.MOV.U32 R5, RZ, RZ, RZ ;  /* 0x000000ffff057224 */ /* 0x000fe400078e00ff */
[----:B------:R-:W-:-:S03]  /*4940*/  IMAD.MOV.U32 R19, RZ, RZ, R26 ;  /* 0x000000ffff137224 */ /* 0x000fc600078e001a */
[----:B------:R0:W-:Y:S01]  /*4950*/  STG.E.64 desc[UR36][R8.64], R4 ;  /* 0x0000000408007986 */ /* 0x0001e2000c101b24 */
[----:B------:R-:W-:Y:S05]  /*4960*/  BRA `(.L_x_1744) ;  /* 0x0000000800d87947 */ /* 0x000fea0003800000 */
.L_x_1755:
[----:B------:R-:W-:Y:S01]  /*4970*/  F2FP.F16.F32.PACK_AB R3, RZ, R4 ;  /* 0x00000004ff03723e */ /* 0x000fe200000000ff */
[----:B------:R-:W-:-:S03]  /*4980*/  IMAD.MOV.U32 R19, RZ, RZ, R26 ;  /* 0x000000ffff137224 */ /* 0x000fc600078e001a */
[----:B------:R-:W-:-:S05]  /*4990*/  PRMT R3, R3, 0x5410, RZ ;  /* 0x0000541003037816 */ /* 0x000fca00000000ff */
[----:B------:R0:W-:Y:S01]  /*49a0*/  STG.E desc[UR36][R8.64], R3 ;  /* 0x0000000308007986 */ /* 0x0001e2000c101924 */
[----:B------:R-:W-:Y:S05]  /*49b0*/  BRA `(.L_x_1744) ;  /* 0x0000000800c47947 */ /* 0x000fea0003800000 */
.L_x_1754:
[----:B------:R-:W-:Y:S01]  /*49c0*/  FMUL.FTZ R4, R4, 1 ;  /* 0x3f80000004047820 */ /* 0x000fe20000410000 */
[----:B------:R-:W-:-:S05]  /*49d0*/  IMAD.MOV.U32 R19, RZ, RZ, R26 ;  /* 0x000000ffff137224 */ /* 0x000fca00078e001a */
[----:B------:R-:W0:Y:S02]  /*49e0*/  F2F.F64.F32 R4, R4 ;  /* 0x0000000400047310 */ /* 0x000e240000201800 */
[----:B0-----:R0:W-:Y:S01]  /*49f0*/  STG.E.64 desc[UR36][R8.64], R4 ;  /* 0x0000000408007986 */ /* 0x0011e2000c101b24 */
[----:B------:R-:W-:Y:S05]  /*4a00*/  BRA `(.L_x_1744) ;  /* 0x0000000800b07947 */ /* 0x000fea0003800000 */
.L_x_1745:
        /* <DEDUP_REMOVED lines=8> */
[----:B------:R-:W-:Y:S01]  /*4a90*/  FSETP.NEU.FTZ.AND P0, PT, R4, RZ, PT ;  /* 0x000000ff0400720b */ /* 0x000fe20003f1d000 */
[----:B------:R-:W-:-:S03]  /*4aa0*/  IMAD.MOV.U32 R19, RZ, RZ, R26 ;  /* 0x000000ffff137224 */ /* 0x000fc600078e001a */
[----:B------:R-:W-:-:S05]  /*4ab0*/  SEL R3, RZ, 0x1, !P0 ;  /* 0x00000001ff037807 */ /* 0x000fca0004000000 */
[----:B------:R0:W-:Y:S01]  /*4ac0*/  STG.E.U8 desc[UR36][R8.64], R3 ;  /* 0x0000000308007986 */ /* 0x0001e2000c101124 */
[----:B------:R-:W-:Y:S05]  /*4ad0*/  BRA `(.L_x_1744) ;  /* 0x00000008007c7947 */ /* 0x000fea0003800000 */
.L_x_1758:
[----:B------:R-:W-:Y:S01]  /*4ae0*/  FMUL.FTZ R4, R4, 1 ;  /* 0x3f80000004047820 */ /* 0x000fe20000410000 */
[----:B------:R-:W-:Y:S01]  /*4af0*/  CS2R R6, SRZ ;  /* 0x0000000000067805 */ /* 0x000fe2000001ff00 */
[----:B------:R-:W-:-:S04]  /*4b00*/  IMAD.MOV.U32 R19, RZ, RZ, R26 ;  /* 0x000000ffff137224 */ /* 0x000fc800078e001a */
[----:B------:R-:W0:Y:S02]  /*4b10*/  F2F.F64.F32 R4, R4 ;  /* 0x0000000400047310 */ /* 0x000e240000201800 */
[----:B0-----:R0:W-:Y:S01]  /*4b20*/  STG.E.128 desc[UR36][R8.64], R4 ;  /* 0x0000000408007986 */ /* 0x0011e2000c101d24 */
[----:B------:R-:W-:Y:S05]  /*4b30*/  BRA `(.L_x_1744) ;  /* 0x0000000800647947 */ /* 0x000fea0003800000 */
.L_x_1757:
[----:B------:R-:W-:-:S13]  /*4b40*/  ISETP.NE.AND P0, PT, R0, 0xf, PT ;  /* 0x0000000f0000780c */ /* 0x000fda0003f05270 */
[----:B------:R-:W-:Y:S05]  /*4b50*/  @!P0 BRA `(.L_x_1759) ;  /* 0x0000000000a08947 */ /* 0x000fea0003800000 */
[----:B------:R-:W-:-:S13]  /*4b60*/  ISETP.NE.AND P0, PT, R0, 0x17, PT ;  /* 0x000000170000780c */ /* 0x000fda0003f05270 */
[----:B------:R-:W-:Y:S05]  /*4b70*/  @!P0 BRA `(.L_x_1760) ;  /* 0x00000000004c8947 */ /* 0x000fea0003800000 */
[----:B------:R-:W-:-:S13]  /*4b80*/  ISETP.NE.AND P0, PT, R0, 0x18, PT ;  /* 0x000000180000780c */ /* 0x000fda0003f05270 */
[----:B------:R-:W-:Y:S05]  /*4b90*/  @P0 BRA `(.L_x_1749) ;  /* 0x0000000400a80947 */ /* 0x000fea0003800000 */
[----:B------:R-:W-:Y:S01]  /*4ba0*/  LOP3.LUT R6, R4, 0x7fffffff, RZ, 0xc0, !PT ;  /* 0x7fffffff04067812 */ /* 0x000fe200078ec0ff */
[----:B------:R-:W-:Y:S01]  /*4bb0*/  BSSY.RECONVERGENT B0, `(.L_x_1761) ;  /* 0x000000b000007945 */ /* 0x000fe20003800200 */
[----:B------:R-:W-:Y:S01]  /*4bc0*/  SHF.R.U32.HI R5, RZ, 0x18, R4 ;  /* 0x00000018ff057819 */ /* 0x000fe20000011604 */
[----:B------:R-:W-:Y:S01]  /*4bd0*/  IMAD.MOV.U32 R0, RZ, RZ, 0x7f ;  /* 0x0000007fff007424 */ /* 0x000fe200078e00ff */
        /* <DEDUP_REMOVED lines=8> */
.L_x_1762:
[----:B------:R-:W-:Y:S05]  /*4c60*/  BSYNC.RECONVERGENT B0 ;  /* 0x0000000000007941 */ /* 0x000fea0003800200 */
.L_x_1761:
[----:B------:R-:W-:Y:S01]  /*4c70*/  LOP3.LUT R5, R0, 0x80, R5, 0xf8, !PT ;  /* 0x0000008000057812 */ /* 0x000fe200078ef805 */
[----:B------:R-:W-:-:S04]  /*4c80*/  IMAD.MOV.U32 R19, RZ, RZ, R26 ;  /* 0x000000ffff137224 */ /* 0x000fc800078e001a */
[----:B------:R0:W-:Y:S01]  /*4c90*/  STG.E.U8 desc[UR36][R8.64], R5 ;  /* 0x0000000508007986 */ /* 0x0001e2000c101124 */
[----:B------:R-:W-:Y:S05]  /*4ca0*/  BRA `(.L_x_1744) ;  /* 0x0000000800087947 */ /* 0x000fea0003800000 */
.L_x_1760:
        /* <DEDUP_REMOVED lines=14> */
.L_x_1764:
[----:B------:R-:W-:Y:S05]  /*4d90*/  BSYNC.RECONVERGENT B0 ;  /* 0x0000000000007941 */ /* 0x000fea0003800200 */
.L_x_1763:
[----:B------:R-:W-:Y:S01]  /*4da0*/  LOP3.LUT R3, R0, 0x80, R7, 0xf8, !PT ;  /* 0x0000008000037812 */ /* 0x000fe200078ef807 */
[----:B------:R-:W-:-:S04]  /*4db0*/  IMAD.MOV.U32 R19, RZ, RZ, R26 ;  /* 0x000000ffff137224 */ /* 0x000fc800078e001a */
[----:B------:R0:W-:Y:S01]  /*4dc0*/  STG.E.U8 desc[UR36][R8.64], R3 ;  /* 0x0000000308007986 */ /* 0x0001e2000c101124 */
[----:B------:R-:W-:Y:S05]  /*4dd0*/  BRA `(.L_x_1744) ;  /* 0x0000000400bc7947 */ /* 0x000fea0003800000 */
.L_x_1759:
[----:B------:R-:W-:Y:S01]  /*4de0*/  F2FP.BF16.F32.PACK_AB R4, RZ, R4 ;  /* 0x00000004ff04723e */ /* 0x000fe200000010ff */
[----:B------:R-:W-:-:S04]  /*4df0*/  IMAD.MOV.U32 R19, RZ, RZ, R26 ;  /* 0x000000ffff137224 */ /* 0x000fc800078e001a */
[----:B------:R0:W-:Y:S01]  /*4e00*/  STG.E.U16 desc[UR36][R8.64], R4 ;  /* 0x0000000408007986 */ /* 0x0001e2000c101524 */
[----:B------:R-:W-:Y:S05]  /*4e10*/  BRA `(.L_x_1744) ;  /* 0x0000000400ac7947 */ /* 0x000fea0003800000 */
.L_x_1756:
        /* <DEDUP_REMOVED lines=8> */
[----:B------:R-:W0:Y:S01]  /*4ea0*/  F2I.FTZ.U32.TRUNC.NTZ R3, R4 ;  /* 0x0000000400037305 */ /* 0x000e22000021f000 */
[----:B------:R-:W-:Y:S01]  /*4eb0*/  IMAD.MOV.U32 R19, RZ, RZ, R26 ;  /* 0x000000ffff137224 */ /* 0x000fe200078e001a */
[----:B0-----:R0:W-:Y:S01]  /*4ec0*/  STG.E.U16 desc[UR36][R8.64], R3 ;  /* 0x0000000308007986 */ /* 0x0011e2000c101524 */
[----:B------:R-:W-:Y:S05]  /*4ed0*/  BRA `(.L_x_1744) ;  /* 0x00000004007c7947 */ /* 0x000fea0003800000 */
.L_x_1767:
        /* <DEDUP_REMOVED lines=12> */
.L_x_1770:
[----:B------:R-:W-:-:S04]  /*4fa0*/  SHF.R.U32.HI R0, RZ, 0x14, R4 ;  /* 0x00000014ff007819 */ /* 0x000fc80000011604 */
[----:B------:R-:W-:-:S04]  /*4fb0*/  LOP3.LUT R3, R0, 0x1, RZ, 0xc0, !PT ;  /* 0x0000000100037812 */ /* 0x000fc800078ec0ff */
[----:B------:R-:W-:-:S04]  /*4fc0*/  IADD3 R0, PT, PT, R4, 0x487ffff, R3 ;  /* 0x0487ffff04007810 */ /* 0x000fc80007ffe003 */
[----:B------:R-:W-:-:S04]  /*4fd0*/  SHF.R.U32.HI R0, RZ, 0x14, R0 ;  /* 0x00000014ff007819 */ /* 0x000fc80000011600 */
[----:B------:R-:W-:-:S07]  /*4fe0*/  LOP3.LUT R3, R0, 0xff, RZ, 0xc0, !PT ;  /* 0x000000ff00037812 */ /* 0x000fce00078ec0ff */
.L_x_1771:
[----:B------:R-:W-:-:S04]  /*4ff0*/  SHF.R.U32.HI R4, RZ, 0x18, R4 ;  /* 0x00000018ff047819 */ /* 0x000fc80000011604 */
[----:B------:R-:W-:-:S04]  /*5000*/  LOP3.LUT R3, R3, 0x80, R4, 0xf8, !PT ;  /* 0x0000008003037812 */ /* 0x000fc800078ef804 */
[----:B------:R-:W-:-:S07]  /*5010*/  PRMT R0, R3, 0x7610, R0 ;  /* 0x0000761003007816 */ /* 0x000fce0000000000 */
.L_x_1769:
[----:B------:R-:W-:Y:S05]  /*5020*/  BSYNC.RECONVERGENT B0 ;  /* 0x0000000000007941 */ /* 0x000fea0003800200 */
.L_x_1768:
[----:B------:R0:W-:Y:S01]  /*5030*/  STG.E.U8 desc[UR36][R8.64], R0 ;  /* 0x0000000008007986 */ /* 0x0001e2000c101124 */
[----:B------:R-:W-:Y:S01]  /*5040*/  IMAD.MOV.U32 R19, RZ, RZ, R26 ;  /* 0x000000ffff137224 */ /* 0x000fe200078e001a */
[----:B------:R-:W-:Y:S06]  /*5050*/  BRA `(.L_x_1744) ;  /* 0x00000004001c7947 */ /* 0x000fec0003800000 */
.L_x_1766:
        /* <DEDUP_REMOVED lines=12> */
.L_x_1774:
[----:B------:R-:W-:-:S04]  /*5120*/  SHF.R.U32.HI R0, RZ, 0x15, R4 ;  /* 0x00000015ff007819 */ /* 0x000fc80000011604 */
[----:B------:R-:W-:-:S04]  /*5130*/  LOP3.LUT R3, R0, 0x1, RZ, 0xc0, !PT ;  /* 0x0000000100037812 */ /* 0x000fc800078ec0ff */
[----:B------:R-:W-:-:S04]  /*5140*/  IADD3 R0, PT, PT, R4, 0x88fffff, R3 ;  /* 0x088fffff04007810 */ /* 0x000fc80007ffe003 */
[----:B------:R-:W-:-:S04]  /*5150*/  SHF.R.U32.HI R0, RZ, 0x15, R0 ;  /* 0x00000015ff007819 */ /* 0x000fc80000011600 */
[----:B------:R-:W-:-:S07]  /*5160*/  LOP3.LUT R3, R0, 0xff, RZ, 0xc0, !PT ;  /* 0x000000ff00037812 */ /* 0x000fce00078ec0ff */
.L_x_1775:
[----:B------:R-:W-:-:S04]  /*5170*/  SHF.R.U32.HI R4, RZ, 0x18, R4 ;  /* 0x00000018ff047819 */ /* 0x000fc80000011604 */
[----:B------:R-:W-:-:S04]  /*5180*/  LOP3.LUT R3, R3, 0x80, R4, 0xf8, !PT ;  /* 0x0000008003037812 */ /* 0x000fc800078ef804 */
[----:B------:R-:W-:-:S07]  /*5190*/  PRMT R0, R3, 0x7610, R0 ;  /* 0x0000761003007816 */ /* 0x000fce0000000000 */
.L_x_1773:
[----:B------:R-:W-:Y:S05]  /*51a0*/  BSYNC.RECONVERGENT B0 ;  /* 0x0000000000007941 */ /* 0x000fea0003800200 */
.L_x_1772:
[----:B------:R0:W-:Y:S01]  /*51b0*/  STG.E.U8 desc[UR36][R8.64], R0 ;  /* 0x0000000008007986 */ /* 0x0001e2000c101124 */
[----:B------:R-:W-:Y:S01]  /*51c0*/  IMAD.MOV.U32 R19, RZ, RZ, R26 ;  /* 0x000000ffff137224 */ /* 0x000fe200078e001a */
[----:B------:R-:W-:Y:S06]  /*51d0*/  BRA `(.L_x_1744) ;  /* 0x0000000000bc7947 */ /* 0x000fec0003800000 */
.L_x_1765:
[----:B------:R-:W-:-:S13]  /*51e0*/  ISETP.NE.AND P0, PT, R0, 0x1c, PT ;  /* 0x0000001c0000780c */ /* 0x000fda0003f05270 */
[----:B------:R-:W-:Y:S05]  /*51f0*/  @!P0 BRA `(.L_x_1776) ;  /* 0x0000000000a88947 */ /* 0x000fea0003800000 */
[----:B------:R-:W-:-:S13]  /*5200*/  ISETP.NE.AND P0, PT, R0, 0x1d, PT ;  /* 0x0000001d0000780c */ /* 0x000fda0003f05270 */
[----:B------:R-:W-:Y:S05]  /*5210*/  @!P0 BRA `(.L_x_1777) ;  /* 0x0000000000908947 */ /* 0x000fea0003800000 */
[----:B------:R-:W-:-:S13]  /*5220*/  ISETP.NE.AND P0, PT, R0, 0x2c, PT ;  /* 0x0000002c0000780c */ /* 0x000fda0003f05270 */
[----:B------:R-:W-:Y:S05]  /*5230*/  @!P0 BRA `(.L_x_1778) ;  /* 0x0000000000488947 */ /* 0x000fea0003800000 */
.L_x_1749:
        /* <DEDUP_REMOVED lines=15> */
[----:B--23-5:R-:W-:Y:S05]  /*5330*/  CALL.ABS.NOINC R14 ;  /* 0x000000000e007343 */ /* 0x02cfea0003c00000 */
.L_x_1779:
[----:B------:R-:W-:Y:S01]  /*5340*/  IMAD.MOV.U32 R19, RZ, RZ, R26 ;  /* 0x000000ffff137224 */ /* 0x000fe200078e001a */
[----:B------:R-:W-:Y:S06]  /*5350*/  BRA `(.L_x_1744) ;  /* 0x00000000005c7947 */ /* 0x000fec0003800000 */
.L_x_1778:
[----:B------:R-:W-:Y:S01]  /*5360*/  SHF.R.U32.HI R5, RZ, 0x17, R4 ;  /* 0x00000017ff057819 */ /* 0x000fe20000011604 */
[----:B------:R-:W-:-:S03]  /*5370*/  IMAD.MOV.U32 R19, RZ, RZ, R26 ;  /* 0x000000ffff137224 */ /* 0x000fc600078e001a */
        /* <DEDUP_REMOVED lines=14> */
.L_x_1777:
[----:B------:R-:W0:Y:S01]  /*5460*/  F2I.U64.TRUNC R4, R4 ;  /* 0x0000000400047311 */ /* 0x000e22000020d800 */
[----:B------:R-:W-:Y:S01]  /*5470*/  IMAD.MOV.U32 R19, RZ, RZ, R26 ;  /* 0x000000ffff137224 */ /* 0x000fe200078e001a */
[----:B0-----:R0:W-:Y:S01]  /*5480*/  STG.E.64 desc[UR36][R8.64], R4 ;  /* 0x0000000408007986 */ /* 0x0011e2000c101b24 */
[----:B------:R-:W-:Y:S05]  /*5490*/  BRA `(.L_x_1744) ;  /* 0x00000000000c7947 */ /* 0x000fea0003800000 */
.L_x_1776:
[----:B------:R-:W0:Y:S01]  /*54a0*/  F2I.FTZ.U32.TRUNC.NTZ R3, R4 ;  /* 0x0000000400037305 */ /* 0x000e22000021f000 */
[----:B------:R-:W-:Y:S01]  /*54b0*/  IMAD.MOV.U32 R19, RZ, RZ, R26 ;  /* 0x000000ffff137224 */ /* 0x000fe200078e001a */
[----:B0-----:R0:W-:Y:S06]  /*54c0*/  STG.E desc[UR36][R8.64], R3 ;  /* 0x0000000308007986 */ /* 0x0011ec000c101924 */
.L_x_1744:
[----:B------:R-:W-:Y:S05]  /*54d0*/  BSYNC.RECONVERGENT B6 ;  /* 0x0000000000067941 */ /* 0x000fea0003800200 */
.L_x_1743:
[----:B------:R-:W-:Y:S01]  /*54e0*/  ISETP.GE.AND P0, PT, R19, R17, PT ;  /* 0x000000111300720c */ /* 0x000fe20003f06270 */
[----:B------:R-:W-:-:S12]  /*54f0*/  BSSY.RECONVERGENT B6, `(.L_x_1780) ;  /* 0x00001cc000067945 */ /* 0x000fd80003800200 */
[----:B------:R-:W-:Y:S05]  /*5500*/  @P0 BRA `(.L_x_1781) ;  /* 0x0000001c00280947 */ /* 0x000fea0003800000 */
[----:B------:R-:W3:Y:S01]  /*5510*/  LDCU UR4, c[0x0][0x3a8] ;  /* 0x00007500ff0477ac */ /* 0x000ee20008000800 */
[----:B0-2-4-:R-:W0:Y:S01]  /*5520*/  LDC.64 R8, c[0x0][0x388] ;  /* 0x0000e200ff087b82 */ /* 0x015e220000000a00 */
[----:B------:R-:W-:Y:S01]  /*5530*/  IMAD R0, R2, 0x200, R19 ;  /* 0x0000020002007824 */ /* 0x000fe200078e0213 */
[----:B-1----:R-:W-:-:S03]  /*5540*/  PRMT R4, R16, 0x9910, RZ ;  /* 0x0000991010047816 */ /* 0x002fc600000000ff */
[----:B---3--:R-:W-:Y:S02]  /*5550*/  IMAD R3, R0, UR4, RZ ;  /* 0x0000000400037c24 */ /* 0x008fe4000f8e02ff */
        /* <DEDUP_REMOVED lines=13> */
[----:B-----5:R-:W0:Y:S02]  /*5630*/  F2I.FTZ.TRUNC.NTZ R3, R22 ;  /* 0x0000001600037305 */ /* 0x020e24000021f100 */
[----:B0-----:R1:W-:Y:S01]  /*5640*/  STG.E.U8 desc[UR36][R8.64], R3 ;  /* 0x0000000308007986 */ /* 0x0013e2000c101124 */
[----:B------:R-:W-:Y:S05]  /*5650*/  BRA `(.L_x_1787) ;  /* 0x0000000c00387947 */ /* 0x000fea0003800000 */
.L_x_1785:
[----:B-----5:R-:W0:Y:S02]  /*5660*/  F2I.S64.TRUNC R22, R22 ;  /* 0x0000001600167311 */ /* 0x020e24000020d900 */
[----:B0-----:R-:W-:-:S05]  /*5670*/  IMAD.MOV.U32 R3, RZ, RZ, R22 ;  /* 0x000000ffff037224 */ /* 0x001fca00078e0016 */
[----:B------:R0:W-:Y:S01]  /*5680*/  STG.E.U8 desc[UR36][R8.64], R3 ;  /* 0x0000000308007986 */ /* 0x0001e2000c101124 */
[----:B------:R-:W-:Y:S05]  /*5690*/  BRA `(.L_x_1787) ;  /* 0x0000000c00287947 */ /* 0x000fea0003800000 */
.L_x_1784:
[----:B------:R-:W-:-:S13]  /*56a0*/  ISETP.NE.AND P0, PT, R0, 0x2, PT ;  /* 0x000000020000780c */ /* 0x000fda0003f05270 */
[----:B------:R-:W-:Y:S05]  /*56b0*/  @!P0 BRA `(.L_x_1788) ;  /* 0x0000000000288947 */ /* 0x000fea0003800000 */
[----:B------:R-:W-:-:S13]  /*56c0*/  ISETP.NE.AND P0, PT, R0, 0x3, PT ;  /* 0x000000030000780c */ /* 0x000fda0003f05270 */
[----:B------:R-:W-:Y:S05]  /*56d0*/  @!P0 BRA `(.L_x_1789) ;  /* 0x0000000000148947 */ /* 0x000fea0003800000 */
[----:B------:R-:W-:-:S13]  /*56e0*/  ISETP.NE.AND P0, PT, R0, 0x4, PT ;  /* 0x000000040000780c */ /* 0x000fda0003f05270 */
[----:B------:R-:W-:Y:S05]  /*56f0*/  @P0 BRA `(.L_x_1786) ;  /* 0x0000000800380947 */ /* 0x000fea0003800000 */
[----:B-----5:R-:W0:Y:S02]  /*5700*/  F2I.S64.TRUNC R22, R22 ;  /* 0x0000001600167311 */ /* 0x020e24000020d900 */
[----:B0-----:R4:W-:Y:S01]  /*5710*/  STG.E.64 desc[UR36][R8.64], R22 ;  /* 0x0000001608007986 */ /* 0x0019e2000c101b24 */
[----:B------:R-:W-:Y:S05]  /*5720*/  BRA `(.L_x_1787) ;  /* 0x0000000c00047947 */ /* 0x000fea0003800000 */
.L_x_1789:
[----:B-----5:R-:W0:Y:S02]  /*5730*/  F2I.FTZ.TRUNC.NTZ R3, R22 ;  /* 0x0000001600037305 */ /* 0x020e24000021f100 */
[----:B0-----:R3:W-:Y:S01]  /*5740*/  STG.E desc[UR36][R8.64], R3 ;  /* 0x0000000308007986 */ /* 0x0017e2000c101924 */
[----:B------:R-:W-:Y:S05]  /*5750*/  BRA `(.L_x_1787) ;  /* 0x0000000800f87947 */ /* 0x000fea0003800000 */
.L_x_1788:
[----:B-----5:R-:W0:Y:S02]  /*5760*/  F2I.FTZ.TRUNC.NTZ R3, R22 ;  /* 0x0000001600037305 */ /* 0x020e24000021f100 */
[----:B0-----:R2:W-:Y:S01]  /*5770*/  STG.E.U16 desc[UR36][R8.64], R3 ;  /* 0x0000000308007986 */ /* 0x0015e2000c101524 */
[----:B------:R-:W-:Y:S05]  /*5780*/  BRA `(.L_x_1787) ;  /* 0x0000000800ec7947 */ /* 0x000fea0003800000 */
.L_x_1783:
[----:B------:R-:W-:-:S13]  /*5790*/  ISETP.GT.AND P0, PT, R0, 0x6, PT ;  /* 0x000000060000780c */ /* 0x000fda0003f04270 */
[----:B------:R-:W-:Y:S05]  /*57a0*/  @P0 BRA `(.L_x_1790) ;  /* 0x0000000000240947 */ /* 0x000fea0003800000 */
[----:B------:R-:W-:-:S13]  /*57b0*/  ISETP.NE.AND P0, PT, R0, 0x5, PT ;  /* 0x000000050000780c */ /* 0x000fda0003f05270 */
[----:B------:R-:W-:Y:S05]  /*57c0*/  @!P0 BRA `(.L_x_1791) ;  /* 0x0000000000108947 */ /* 0x000fea0003800000 */
[----:B------:R-:W-:-:S13]  /*57d0*/  ISETP.NE.AND P0, PT, R0, 0x6, PT ;  /* 0x000000060000780c */ /* 0x000fda0003f05270 */
[----:B------:R-:W-:Y:S05]  /*57e0*/  @P0 BRA `(.L_x_1786) ;  /* 0x0000000400fc0947 */ /* 0x000fea0003800000 */
[----:B-----5:R0:W-:Y:S01]  /*57f0*/  STG.E desc[UR36][R8.64], R22 ;  /* 0x0000001608007986 */ /* 0x0201e2000c101924 */
[----:B------:R-:W-:Y:S05]  /*5800*/  BRA `(.L_x_1787) ;  /* 0x0000000800cc7947 */ /* 0x000fea0003800000 */
.L_x_1791:
[----:B-----5:R-:W-:-:S05]  /*5810*/  F2FP.F16.F32.PACK_AB R22, RZ, R22 ;  /* 0x00000016ff16723e */ /* 0x020fca00000000ff */
[----:B------:R0:W-:Y:S01]  /*5820*/  STG.E.U16 desc[UR36][R8.64], R22 ;  /* 0x0000001608007986 */ /* 0x0001e2000c101524 */
[----:B------:R-:W-:Y:S05]  /*5830*/  BRA `(.L_x_1787) ;  /* 0x0000000800c07947 */ /* 0x000fea0003800000 */
.L_x_1790:
[----:B------:R-:W-:-:S13]  /*5840*/  ISETP.NE.AND P0, PT, R0, 0x7, PT ;  /* 0x000000070000780c */ /* 0x000fda0003f05270 */
[----:B------:R-:W-:Y:S05]  /*5850*/  @!P0 BRA `(.L_x_1792) ;  /* 0x00000000002c8947 */ /* 0x000fea0003800000 */
[----:B------:R-:W-:-:S13]  /*5860*/  ISETP.NE.AND P0, PT, R0, 0x8, PT ;  /* 0x000000080000780c */ /* 0x000fda0003f05270 */
[----:B------:R-:W-:Y:S05]  /*5870*/  @!P0 BRA `(.L_x_1793) ;  /* 0x0000000000148947 */ /* 0x000fea0003800000 */
[----:B------:R-:W-:-:S13]  /*5880*/  ISETP.NE.AND P0, PT, R0, 0x9, PT ;  /* 0x000000090000780c */ /* 0x000fda0003f05270 */
[----:B------:R-:W-:Y:S05]  /*5890*/  @P0 BRA `(.L_x_1786) ;  /* 0x0000000400d00947 */ /* 0x000fea0003800000 */
[----:B-----5:R-:W-:-:S05]  /*58a0*/  IMAD.MOV.U32 R23, RZ, RZ, RZ ;  /* 0x000000ffff177224 */ /* 0x020fca00078e00ff */
[----:B------:R0:W-:Y:S01]  /*58b0*/  STG.E.64 desc[UR36][R8.64], R22 ;  /* 0x0000001608007986 */ /* 0x0001e2000c101b24 */
[----:B------:R-:W-:Y:S05]  /*58c0*/  BRA `(.L_x_1787) ;  /* 0x00000008009c7947 */ /* 0x000fea0003800000 */
.L_x_1793:
[----:B-----5:R-:W-:-:S04]  /*58d0*/  F2FP.F16.F32.PACK_AB R3, RZ, R22 ;  /* 0x00000016ff03723e */ /* 0x020fc800000000ff */
[----:B------:R-:W-:-:S05]  /*58e0*/  PRMT R3, R3, 0x5410, RZ ;  /* 0x0000541003037816 */ /* 0x000fca00000000ff */
[----:B------:R0:W-:Y:S01]  /*58f0*/  STG.E desc[UR36][R8.64], R3 ;  /* 0x0000000308007986 */ /* 0x0001e2000c101924 */
[----:B------:R-:W-:Y:S05]  /*5900*/  BRA `(.L_x_1787) ;  /* 0x00000008008c7947 */ /* 0x000fea0003800000 */
.L_x_1792:
[----:B-----5:R-:W-:-:S06]  /*5910*/  FMUL.FTZ R4, R22, 1 ;  /* 0x3f80000016047820 */ /* 0x020fcc0000410000 */
[----:B------:R-:W0:Y:S02]  /*5920*/  F2F.F64.F32 R4, R4 ;  /* 0x0000000400047310 */ /* 0x000e240000201800 */
[----:B0-----:R0:W-:Y:S01]  /*5930*/  STG.E.64 desc[UR36][R8.64], R4 ;  /* 0x0000000408007986 */ /* 0x0011e2000c101b24 */
[----:B------:R-:W-:Y:S05]  /*5940*/  BRA `(.L_x_1787) ;  /* 0x00000008007c7947 */ /* 0x000fea0003800000 */
.L_x_1782:
        /* <DEDUP_REMOVED lines=10> */
[----:B-----5:R-:W0:Y:S02]  /*59f0*/  F2I.FTZ.U32.TRUNC.NTZ R3, R22 ;  /* 0x0000001600037305 */ /* 0x020e24000021f000 */
[----:B0-----:R0:W-:Y:S01]  /*5a00*/  STG.E.U16 desc[UR36][R8.64], R3 ;  /* 0x0000000308007986 */ /* 0x0011e2000c101524 */
[----:B------:R-:W-:Y:S05]  /*5a10*/  BRA `(.L_x_1787) ;  /* 0x0000000800487947 */ /* 0x000fea0003800000 */
.L_x_1797:
[----:B-----5:R-:W-:Y:S01]  /*5a20*/  LOP3.LUT R5, R22, 0x7fffffff, RZ, 0xc0, !PT ;  /* 0x7fffffff16057812 */ /* 0x020fe200078ec0ff */
        /* <DEDUP_REMOVED lines=15> */
.L_x_1800:
[----:B------:R-:W-:-:S04]  /*5b20*/  SHF.R.U32.HI R22, RZ, 0x18, R22 ;  /* 0x00000018ff167819 */ /* 0x000fc80000011616 */
[----:B------:R-:W-:-:S04]  /*5b30*/  LOP3.LUT R3, R3, 0x80, R22, 0xf8, !PT ;  /* 0x0000008003037812 */ /* 0x000fc800078ef816 */
[----:B------:R-:W-:-:S07]  /*5b40*/  PRMT R4, R3, 0x7610, R4 ;  /* 0x0000761003047816 */ /* 0x000fce0000000004 */
.L_x_1799:
[----:B------:R-:W-:Y:S05]  /*5b50*/  BSYNC.RECONVERGENT B0 ;  /* 0x0000000000007941 */ /* 0x000fea0003800200 */
.L_x_1798:
[----:B------:R0:W-:Y:S01]  /*5b60*/  STG.E.U8 desc[UR36][R8.64], R4 ;  /* 0x0000000408007986 */ /* 0x0001e2000c101124 */
[----:B------:R-:W-:Y:S05]  /*5b70*/  BRA `(.L_x_1787) ;  /* 0x0000000400f07947 */ /* 0x000fea0003800000 */
.L_x_1796:
        /* <DEDUP_REMOVED lines=16> */
.L_x_1803:
[----:B------:R-:W-:-:S04]  /*5c80*/  SHF.R.U32.HI R22, RZ, 0x18, R22 ;  /* 0x00000018ff167819 */ /* 0x000fc80000011616 */
[----:B------:R-:W-:-:S04]  /*5c90*/  LOP3.LUT R3, R3, 0x80, R22, 0xf8, !PT ;  /* 0x0000008003037812 */ /* 0x000fc800078ef816 */
[----:B------:R-:W-:-:S07]  /*5ca0*/  PRMT R4, R3, 0x7610, R4 ;  /* 0x0000761003047816 */ /* 0x000fce0000000004 */
.L_x_1802:
[----:B------:R-:W-:Y:S05]  /*5cb0*/  BSYNC.RECONVERGENT B0 ;  /* 0x0000000000007941 */ /* 0x000fea0003800200 */
.L_x_1801:
[----:B------:R0:W-:Y:S01]  /*5cc0*/  STG.E.U8 desc[UR36][R8.64], R4 ;  /* 0x0000000408007986 */ /* 0x0001e2000c101124 */
[----:B------:R-:W-:Y:S05]  /*5cd0*/  BRA `(.L_x_1787) ;  /* 0x0000000400987947 */ /* 0x000fea0003800000 */
.L_x_1795:
[----:B------:R-:W-:-:S13]  /*5ce0*/  ISETP.NE.AND P0, PT, R0, 0x1c, PT ;  /* 0x0000001c0000780c */ /* 0x000fda0003f05270 */
[----:B------:R-:W-:Y:S05]  /*5cf0*/  @!P0 BRA `(.L_x_1804) ;  /* 0x0000000000588947 */ /* 0x000fea0003800000 */
[----:B------:R-:W-:-:S13]  /*5d00*/  ISETP.NE.AND P0, PT, R0, 0x1d, PT ;  /* 0x0000001d0000780c */ /* 0x000fda0003f05270 */
[----:B------:R-:W-:Y:S05]  /*5d10*/  @!P0 BRA `(.L_x_1805) ;  /* 0x0000000000448947 */ /* 0x000fea0003800000 */
[----:B------:R-:W-:-:S13]  /*5d20*/  ISETP.NE.AND P0, PT, R0, 0x2c, PT ;  /* 0x0000002c0000780c */ /* 0x000fda0003f05270 */
[----:B------:R-:W-:Y:S05]  /*5d30*/  @P0 BRA `(.L_x_1786) ;  /* 0x0000000000a80947 */ /* 0x000fea0003800000 */
[----:B-----5:R-:W-:-:S04]  /*5d40*/  SHF.R.U32.HI R4, RZ, 0x17, R22 ;  /* 0x00000017ff047819 */ /* 0x020fc80000011616 */
        /* <DEDUP_REMOVED lines=14> */
.L_x_1805:
[----:B-----5:R-:W0:Y:S02]  /*5e30*/  F2I.U64.TRUNC R22, R22 ;  /* 0x0000001600167311 */ /* 0x020e24000020d800 */
[----:B0-----:R0:W-:Y:S01]  /*5e40*/  STG.E.64 desc[UR36][R8.64], R22 ;  /* 0x0000001608007986 */ /* 0x0011e2000c101b24 */
[----:B------:R-:W-:Y:S05]  /*5e50*/  BRA `(.L_x_1787) ;  /* 0x0000000400387947 */ /* 0x000fea0003800000 */
.L_x_1804:
[----:B-----5:R-:W0:Y:S02]  /*5e60*/  F2I.FTZ.U32.TRUNC.NTZ R3, R22 ;  /* 0x0000001600037305 */ /* 0x020e24000021f000 */
[----:B0-----:R0:W-:Y:S01]  /*5e70*/  STG.E desc[UR36][R8.64], R3 ;  /* 0x0000000308007986 */ /* 0x0011e2000c101924 */
[----:B------:R-:W-:Y:S05]  /*5e80*/  BRA `(.L_x_1787) ;  /* 0x00000004002c7947 */ /* 0x000fea0003800000 */
.L_x_1794:
[----:B------:R-:W-:-:S13]  /*5e90*/  ISETP.GT.AND P0, PT, R0, 0xe, PT ;  /* 0x0000000e0000780c */ /* 0x000fda0003f04270 */
[----:B------:R-:W-:Y:S05]  /*5ea0*/  @P0 BRA `(.L_x_1806) ;  /* 0x0000000000340947 */ /* 0x000fea0003800000 */
[----:B------:R-:W-:-:S13]  /*5eb0*/  ISETP.NE.AND P0, PT, R0, 0xa, PT ;  /* 0x0000000a0000780c */ /* 0x000fda0003f05270 */
[----:B------:R-:W-:Y:S05]  /*5ec0*/  @!P0 BRA `(.L_x_1807) ;  /* 0x0000000000188947 */ /* 0x000fea0003800000 */
[----:B------:R-:W-:-:S13]  /*5ed0*/  ISETP.NE.AND P0, PT, R0, 0xb, PT ;  /* 0x0000000b0000780c */ /* 0x000fda0003f05270 */
[----:B------:R-:W-:Y:S05]  /*5ee0*/  @P0 BRA `(.L_x_1786) ;  /* 0x00000000003c0947 */ /* 0x000fea0003800000 */
[----:B-----5:R-:W-:-:S04]  /*5ef0*/  FSETP.NEU.FTZ.AND P0, PT, R22, RZ, PT ;  /* 0x000000ff1600720b */ /* 0x020fc80003f1d000 */
[----:B------:R-:W-:-:S05]  /*5f00*/  SEL R3, RZ, 0x1, !P0 ;  /* 0x00000001ff037807 */ /* 0x000fca0004000000 */
[----:B------:R0:W-:Y:S01]  /*5f10*/  STG.E.U8 desc[UR36][R8.64], R3 ;  /* 0x0000000308007986 */ /* 0x0001e2000c101124 */
[----:B------:R-:W-:Y:S05]  /*5f20*/  BRA `(.L_x_1787) ;  /* 0x0000000400047947 */ /* 0x000fea0003800000 */
.L_x_1807:
[----:B-----5:R-:W-:Y:S01]  /*5f30*/  FMUL.FTZ R4, R22, 1 ;  /* 0x3f80000016047820 */ /* 0x020fe20000410000 */
[----:B------:R-:W-:-:S05]  /*5f40*/  CS2R R6, SRZ ;  /* 0x0000000000067805 */ /* 0x000fca000001ff00 */
[----:B------:R-:W0:Y:S02]  /*5f50*/  F2F.F64.F32 R4, R4 ;  /* 0x0000000400047310 */ /* 0x000e240000201800 */
[----:B0-----:R0:W-:Y:S01]  /*5f60*/  STG.E.128 desc[UR36][R8.64], R4 ;  /* 0x0000000408007986 */ /* 0x0011e2000c101d24 */
[----:B------:R-:W-:Y:S05]  /*5f70*/  BRA `(.L_x_1787) ;  /* 0x0000000000f07947 */ /* 0x000fea0003800000 */
.L_x_1806:
[----:B------:R-:W-:-:S13]  /*5f80*/  ISETP.NE.AND P0, PT, R0, 0xf, PT ;  /* 0x0000000f0000780c */ /* 0x000fda0003f05270 */
[----:B------:R-:W-:Y:S05]  /*5f90*/  @!P0 BRA `(.L_x_1808) ;  /* 0x0000000000e08947 */ /* 0x000fea0003800000 */
[----:B------:R-:W-:-:S13]  /*5fa0*/  ISETP.NE.AND P0, PT, R0, 0x17, PT ;  /* 0x000000170000780c */ /* 0x000fda0003f05270 */
[----:B------:R-:W-:Y:S05]  /*5fb0*/  @!P0 BRA `(.L_x_1809) ;  /* 0x00000000008c8947 */ /* 0x000fea0003800000 */
[----:B------:R-:W-:-:S13]  /*5fc0*/  ISETP.NE.AND P0, PT, R0, 0x18, PT ;  /* 0x000000180000780c */ /* 0x000fda0003f05270 */
[----:B------:R-:W-:Y:S05]  /*5fd0*/  @!P0 BRA `(.L_x_1810) ;  /* 0x0000000000448947 */ /* 0x000fea0003800000 */
.L_x_1786:
        /* <DEDUP_REMOVED lines=16> */
.L_x_1811:
[----:B------:R-:W-:Y:S05]  /*60e0*/  BRA `(.L_x_1787) ;  /* 0x0000000000947947 */ /* 0x000fea0003800000 */
.L_x_1810:
[----:B-----5:R-:W-:Y:S01]  /*60f0*/  LOP3.LUT R4, R22, 0x7fffffff, RZ, 0xc0, !PT ;  /* 0x7fffffff16047812 */ /* 0x020fe200078ec0ff */
        /* <DEDUP_REMOVED lines=11> */
.L_x_1813:
[----:B------:R-:W-:Y:S05]  /*61b0*/  BSYNC.RECONVERGENT B0 ;  /* 0x0000000000007941 */ /* 0x000fea0003800200 */
.L_x_1812:
[----:B------:R-:W-:-:S05]  /*61c0*/  LOP3.LUT R3, R0, 0x80, R5, 0xf8, !PT ;  /* 0x0000008000037812 */ /* 0x000fca00078ef805 */
[----:B------:R0:W-:Y:S01]  /*61d0*/  STG.E.U8 desc[UR36][R8.64], R3 ;  /* 0x0000000308007986 */ /* 0x0001e2000c101124 */
[----:B------:R-:W-:Y:S05]  /*61e0*/  BRA `(.L_x_1787) ;  /* 0x0000000000547947 */ /* 0x000fea0003800000 */
.L_x_1809:
[----:B-----5:R-:W-:Y:S01]  /*61f0*/  LOP3.LUT R4, R22, 0x7fffffff, RZ, 0xc0, !PT ;  /* 0x7fffffff16047812 */ /* 0x020fe200078ec0ff */
        /* <DEDUP_REMOVED lines=10> */
.L_x_1815:
[----:B------:R-:W-:Y:S01]  /*62a0*/  IMAD.MOV.U32 R0, RZ, RZ, 0x7f ;  /* 0x0000007fff007424 */ /* 0x000fe200078e00ff */
[----:B------:R-:W-:-:S04]  /*62b0*/  ISETP.GT.U32.AND P0, PT, R4, 0x7f800000, PT ;  /* 0x7f8000000400780c */ /* 0x000fc80003f04070 */
[----:B------:R-:W-:-:S09]  /*62c0*/  SEL R0, R0, 0x7c, P0 ;  /* 0x0000007c00007807 */ /* 0x000fd20000000000 */
.L_x_1816:
[----:B------:R-:W-:Y:S05]  /*62d0*/  BSYNC.RECONVERGENT B0 ;  /* 0x0000000000007941 */ /* 0x000fea0003800200 */
.L_x_1814:
[----:B------:R-:W-:-:S04]  /*62e0*/  SHF.R.U32.HI R3, RZ, 0x18, R22 ;  /* 0x00000018ff037819 */ /* 0x000fc80000011616 */
[----:B------:R-:W-:-:S05]  /*62f0*/  LOP3.LUT R3, R0, 0x80, R3, 0xf8, !PT ;  /* 0x0000008000037812 */ /* 0x000fca00078ef803 */
[----:B------:R0:W-:Y:S01]  /*6300*/  STG.E.U8 desc[UR36][R8.64], R3 ;  /* 0x0000000308007986 */ /* 0x0001e2000c101124 */
[----:B------:R-:W-:Y:S05]  /*6310*/  BRA `(.L_x_1787) ;  /* 0x0000000000087947 */ /* 0x000fea0003800000 */
.L_x_1808:
[----:B-----5:R-:W-:-:S05]  /*6320*/  F2FP.BF16.F32.PACK_AB R22, RZ, R22 ;  /* 0x00000016ff16723e */ /* 0x020fca00000010ff */
[----:B------:R0:W-:Y:S02]  /*6330*/  STG.E.U16 desc[UR36][R8.64], R22 ;  /* 0x0000001608007986 */ /* 0x0001e4000c101524 */
.L_x_1787:
        /* <DEDUP_REMOVED lines=21> */
[----:B------:R-:W0:Y:S02]  /*6490*/  F2I.FTZ.TRUNC.NTZ R3, R24 ;  /* 0x0000001800037305 */ /* 0x000e24000021f100 */
[----:B0-----:R0:W-:Y:S01]  /*64a0*/  STG.E.U8 desc[UR36][R8.64], R3 ;  /* 0x0000000308007986 */ /* 0x0011e2000c101124 */
[----:B------:R-:W-:Y:S05]  /*64b0*/  BRA `(.L_x_1822) ;  /* 0x0000000c00387947 */ /* 0x000fea0003800000 */
.L_x_1820:
[----:B------:R-:W0:Y:S02]  /*64c0*/  F2I.S64.TRUNC R24, R24 ;  /* 0x0000001800187311 */ /* 0x000e24000020d900 */
[----:B0-----:R-:W-:-:S05]  /*64d0*/  IMAD.MOV.U32 R3, RZ, RZ, R24 ;  /* 0x000000ffff037224 */ /* 0x001fca00078e0018 */
[----:B------:R0:W-:Y:S01]  /*64e0*/  STG.E.U8 desc[UR36][R8.64], R3 ;  /* 0x0000000308007986 */ /* 0x0001e2000c101124 */
[----:B------:R-:W-:Y:S05]  /*64f0*/  BRA `(.L_x_1822) ;  /* 0x0000000c00287947 */ /* 0x000fea0003800000 */
.L_x_1819:
[----:B------:R-:W-:-:S13]  /*6500*/  ISETP.NE.AND P0, PT, R0, 0x2, PT ;  /* 0x000000020000780c */ /* 0x000fda0003f05270 */
[----:B------:R-:W-:Y:S05]  /*6510*/  @!P0 BRA `(.L_x_1823) ;  /* 0x0000000000288947 */ /* 0x000fea0003800000 */
[----:B------:R-:W-:-:S13]  /*6520*/  ISETP.NE.AND P0, PT, R0, 0x3, PT ;  /* 0x000000030000780c */ /* 0x000fda0003f05270 */
[----:B------:R-:W-:Y:S05]  /*6530*/  @!P0 BRA `(.L_x_1824) ;  /* 0x0000000000148947 */ /* 0x000fea0003800000 */
[----:B------:R-:W-:-:S13]  /*6540*/  ISETP.NE.AND P0, PT, R0, 0x4, PT ;  /* 0x000000040000780c */ /* 0x000fda0003f05270 */
[----:B------:R-:W-:Y:S05]  /*6550*/  @P0 BRA `(.L_x_1821) ;  /* 0x0000000800380947 */ /* 0x000fea0003800000 */
[----:B------:R-:W0:Y:S02]  /*6560*/  F2I.S64.TRUNC R24, R24 ;  /* 0x0000001800187311 */ /* 0x000e24000020d900 */
[----:B0-----:R0:W-:Y:S01]  /*6570*/  STG.E.64 desc[UR36][R8.64], R24 ;  /* 0x0000001808007986 */ /* 0x0011e2000c101b24 */
[----:B------:R-:W-:Y:S05]  /*6580*/  BRA `(.L_x_1822) ;  /* 0x0000000c00047947 */ /* 0x000fea0003800000 */
.L_x_1824:
[----:B------:R-:W0:Y:S02]  /*6590*/  F2I.FTZ.TRUNC.NTZ R3, R24 ;  /* 0x0000001800037305 */ /* 0x000e24000021f100 */
[----:B0-----:R0:W-:Y:S01]  /*65a0*/  STG.E desc[UR36][R8.64], R3 ;  /* 0x0000000308007986 */ /* 0x0011e2000c101924 */
[----:B------:R-:W-:Y:S05]  /*65b0*/  BRA `(.L_x_1822) ;  /* 0x0000000800f87947 */ /* 0x000fea0003800000 */
.L_x_1823:
[----:B------:R-:W0:Y:S02]  /*65c0*/  F2I.FTZ.TRUNC.NTZ R3, R24 ;  /* 0x0000001800037305 */ /* 0x000e24000021f100 */
[----:B0-----:R0:W-:Y:S01]  /*65d0*/  STG.E.U16 desc[UR36][R8.64], R3 ;  /* 0x0000000308007986 */ /* 0x0011e2000c101524 */
[----:B------:R-:W-:Y:S05]  /*65e0*/  BRA `(.L_x_1822) ;  /* 0x0000000800ec7947 */ /* 0x000fea0003800000 */
.L_x_1818:
[----:B------:R-:W-:-:S13]  /*65f0*/  ISETP.GT.AND P0, PT, R0, 0x6, PT ;  /* 0x000000060000780c */ /* 0x000fda0003f04270 */
[----:B------:R-:W-:Y:S05]  /*6600*/  @P0 BRA `(.L_x_1825) ;  /* 0x0000000000240947 */ /* 0x000fea0003800000 */
[----:B------:R-:W-:-:S13]  /*6610*/  ISETP.NE.AND P0, PT, R0, 0x5, PT ;  /* 0x000000050000780c */ /* 0x000fda0003f05270 */
[----:B------:R-:W-:Y:S05]  /*6620*/  @!P0 BRA `(.L_x_1826) ;  /* 0x0000000000108947 */ /* 0x000fea0003800000 */
[----:B------:R-:W-:-:S13]  /*6630*/  ISETP.NE.AND P0, PT, R0, 0x6, PT ;  /* 0x000000060000780c */ /* 0x000fda0003f05270 */
[----:B------:R-:W-:Y:S05]  /*6640*/  @P0 BRA `(.L_x_1821) ;  /* 0x0000000400fc0947 */ /* 0x000fea0003800000 */
[----:B------:R0:W-:Y:S01]  /*6650*/  STG.E desc[UR36][R8.64], R24 ;  /* 0x0000001808007986 */ /* 0x0001e2000c101924 */
[----:B------:R-:W-:Y:S05]  /*6660*/  BRA `(.L_x_1822) ;  /* 0x0000000800cc7947 */ /* 0x000fea0003800000 */
.L_x_1826:
[----:B------:R-:W-:-:S05]  /*6670*/  F2FP.F16.F32.PACK_AB R24, RZ, R24 ;  /* 0x00000018ff18723e */ /* 0x000fca00000000ff */
[----:B------:R0:W-:Y:S01]  /*6680*/  STG.E.U16 desc[UR36][R8.64], R24 ;  /* 0x0000001808007986 */ /* 0x0001e2000c101524 */
[----:B------:R-:W-:Y:S05]  /*6690*/  BRA `(.L_x_1822) ;  /* 0x0000000800c07947 */ /* 0x000fea0003800000 */
.L_x_1825:
[----:B------:R-:W-:-:S13]  /*66a0*/  ISETP.NE.AND P0, PT, R0, 0x7, PT ;  /* 0x000000070000780c */ /* 0x000fda0003f05270 */
[----:B------:R-:W-:Y:S05]  /*66b0*/  @!P0 BRA `(.L_x_1827) ;  /* 0x00000000002c8947 */ /* 0x000fea0003800000 */
[----:B------:R-:W-:-:S13]  /*66c0*/  ISETP.NE.AND P0, PT, R0, 0x8, PT ;  /* 0x000000080000780c */ /* 0x000fda0003f05270 */
[----:B------:R-:W-:Y:S05]  /*66d0*/  @!P0 BRA `(.L_x_1828) ;  /* 0x0000000000148947 */ /* 0x000fea0003800000 */
[----:B------:R-:W-:-:S13]  /*66e0*/  ISETP.NE.AND P0, PT, R0, 0x9, PT ;  /* 0x000000090000780c */ /* 0x000fda0003f05270 */
[----:B------:R-:W-:Y:S05]  /*66f0*/  @P0 BRA `(.L_x_1821) ;  /* 0x0000000400d00947 */ /* 0x000fea0003800000 */
[----:B------:R-:W-:-:S05]  /*6700*/  IMAD.MOV.U32 R25, RZ, RZ, RZ ;  /* 0x000000ffff197224 */ /* 0x000fca00078e00ff */
[----:B------:R0:W-:Y:S01]  /*6710*/  STG.E.64 desc[UR36][R8.64], R24 ;  /* 0x0000001808007986 */ /* 0x0001e2000c101b24 */
[----:B------:R-:W-:Y:S05]  /*6720*/  BRA `(.L_x_1822) ;  /* 0x00000008009c7947 */ /* 0x000fea0003800000 */
.L_x_1828:
[----:B------:R-:W-:-:S04]  /*6730*/  F2FP.F16.F32.PACK_AB R3, RZ, R24 ;  /* 0x00000018ff03723e */ /* 0x000fc800000000ff */
[----:B------:R-:W-:-:S05]  /*6740*/  PRMT R3, R3, 0x5410, RZ ;  /* 0x0000541003037816 */ /* 0x000fca00000000ff */
[----:B------:R0:W-:Y:S01]  /*6750*/  STG.E desc[UR36][R8.64], R3 ;  /* 0x0000000308007986 */ /* 0x0001e2000c101924 */
[----:B------:R-:W-:Y:S05]  /*6760*/  BRA `(.L_x_1822) ;  /* 0x00000008008c7947 */ /* 0x000fea0003800000 */
.L_x_1827:
[----:B------:R-:W-:-:S06]  /*6770*/  FMUL.FTZ R4, R24, 1 ;  /* 0x3f80000018047820 */ /* 0x000fcc0000410000 */
[----:B------:R-:W0:Y:S02]  /*6780*/  F2F.F64.F32 R4, R4 ;  /* 0x0000000400047310 */ /* 0x000e240000201800 */
[----:B0-----:R0:W-:Y:S01]  /*6790*/  STG.E.64 desc[UR36][R8.64], R4 ;  /* 0x0000000408007986 */ /* 0x0011e2000c101b24 */
[----:B------:R-:W-:Y:S05]  /*67a0*/  BRA `(.L_x_1822) ;  /* 0x00000008007c7947 */ /* 0x000fea0003800000 */
.L_x_1817:
        /* <DEDUP_REMOVED lines=10> */
[----:B------:R-:W0:Y:S02]  /*6850*/  F2I.FTZ.U32.TRUNC.NTZ R3, R24 ;  /* 0x0000001800037305 */ /* 0x000e24000021f000 */
[----:B0-----:R0:W-:Y:S01]  /*6860*/  STG.E.U16 desc[UR36][R8.64], R3 ;  /* 0x0000000308007986 */ /* 0x0011e2000c101524 */
[----:B------:R-:W-:Y:S05]  /*6870*/  BRA `(.L_x_1822) ;  /* 0x0000000800487947 */ /* 0x000fea0003800000 */
.L_x_1832:
        /* <DEDUP_REMOVED lines=16> */
.L_x_1835:
[----:B------:R-:W-:-:S04]  /*6980*/  SHF.R.U32.HI R24, RZ, 0x18, R24 ;  /* 0x00000018ff187819 */ /* 0x000fc80000011618 */
[----:B------:R-:W-:-:S04]  /*6990*/  LOP3.LUT R3, R3, 0x80, R24, 0xf8, !PT ;  /* 0x0000008003037812 */ /* 0x000fc800078ef818 */
[----:B------:R-:W-:-:S07]  /*69a0*/  PRMT R4, R3, 0x7610, R4 ;  /* 0x0000761003047816 */ /* 0x000fce0000000004 */
.L_x_1834:
[----:B------:R-:W-:Y:S05]  /*69b0*/  BSYNC.RECONVERGENT B0 ;  /* 0x0000000000007941 */ /* 0x000fea0003800200 */
.L_x_1833:
[----:B------:R0:W-:Y:S01]  /*69c0*/  STG.E.U8 desc[UR36][R8.64], R4 ;  /* 0x0000000408007986 */ /* 0x0001e2000c101124 */
[----:B------:R-:W-:Y:S05]  /*69d0*/  BRA `(.L_x_1822) ;  /* 0x0000000400f07947 */ /* 0x000fea0003800000 */
.L_x_1831:
        /* <DEDUP_REMOVED lines=16> */
.L_x_1838:
[----:B------:R-:W-:-:S04]  /*6ae0*/  SHF.R.U32.HI R24, RZ, 0x18, R24 ;  /* 0x00000018ff187819 */ /* 0x000fc80000011618 */
[----:B------:R-:W-:-:S04]  /*6af0*/  LOP3.LUT R3, R3, 0x80, R24, 0xf8, !PT ;  /* 0x0000008003037812 */ /* 0x000fc800078ef818 */
[----:B------:R-:W-:-:S07]  /*6b00*/  PRMT R4, R3, 0x7610, R4 ;  /* 0x0000761003047816 */ /* 0x000fce0000000004 */
.L_x_1837:
[----:B------:R-:W-:Y:S05]  /*6b10*/  BSYNC.RECONVERGENT B0 ;  /* 0x0000000000007941 */ /* 0x000fea0003800200 */
.L_x_1836:
[----:B------:R0:W-:Y:S01]  /*6b20*/  STG.E.U8 desc[UR36][R8.64], R4 ;  /* 0x0000000408007986 */ /* 0x0001e2000c101124 */
[----:B------:R-:W-:Y:S05]  /*6b30*/  BRA `(.L_x_1822) ;  /* 0x0000000400987947 */ /* 0x000fea0003800000 */
.L_x_1830:
[----:B------:R-:W-:-:S13]  /*6b40*/  ISETP.NE.AND P0, PT, R0, 0x1c, PT ;  /* 0x0000001c0000780c */ /* 0x000fda0003f05270 */
[----:B------:R-:W-:Y:S05]  /*6b50*/  @!P0 BRA `(.L_x_1839) ;  /* 0x0000000000588947 */ /* 0x000fea0003800000 */
[----:B------:R-:W-:-:S13]  /*6b60*/  ISETP.NE.AND P0, PT, R0, 0x1d, PT ;  /* 0x0000001d0000780c */ /* 0x000fda0003f05270 */
[----:B------:R-:W-:Y:S05]  /*6b70*/  @!P0 BRA `(.L_x_1840) ;  /* 0x0000000000448947 */ /* 0x000fea0003800000 */
[----:B------:R-:W-:-:S13]  /*6b80*/  ISETP.NE.AND P0, PT, R0, 0x2c, PT ;  /* 0x0000002c0000780c */ /* 0x000fda0003f05270 */
[----:B------:R-:W-:Y:S05]  /*6b90*/  @P0 BRA `(.L_x_1821) ;  /* 0x0000000000a80947 */ /* 0x000fea0003800000 */
        /* <DEDUP_REMOVED lines=15> */
.L_x_1840:
[----:B------:R-:W0:Y:S02]  /*6c90*/  F2I.U64.TRUNC R24, R24 ;  /* 0x0000001800187311 */ /* 0x000e24000020d800 */
[----:B0-----:R0:W-:Y:S01]  /*6ca0*/  STG.E.64 desc[UR36][R8.64], R24 ;  /* 0x0000001808007986 */ /* 0x0011e2000c101b24 */
[----:B------:R-:W-:Y:S05]  /*6cb0*/  BRA `(.L_x_1822) ;  /* 0x0000000400387947 */ /* 0x000fea0003800000 */
.L_x_1839:
[----:B------:R-:W0:Y:S02]  /*6cc0*/  F2I.FTZ.U32.TRUNC.NTZ R3, R24 ;  /* 0x0000001800037305 */ /* 0x000e24000021f000 */
[----:B0-----:R0:W-:Y:S01]  /*6cd0*/  STG.E desc[UR36][R8.64], R3 ;  /* 0x0000000308007986 */ /* 0x0011e2000c101924 */
[----:B------:R-:W-:Y:S05]  /*6ce0*/  BRA `(.L_x_1822) ;  /* 0x00000004002c7947 */ /* 0x000fea0003800000 */
.L_x_1829:
[----:B------:R-:W-:-:S13]  /*6cf0*/  ISETP.GT.AND P0, PT, R0, 0xe, PT ;  /* 0x0000000e0000780c */ /* 0x000fda0003f04270 */
[----:B------:R-:W-:Y:S05]  /*6d00*/  @P0 BRA `(.L_x_1841) ;  /* 0x0000000000340947 */ /* 0x000fea0003800000 */
[----:B------:R-:W-:-:S13]  /*6d10*/  ISETP.NE.AND P0, PT, R0, 0xa, PT ;  /* 0x0000000a0000780c */ /* 0x000fda0003f05270 */
[----:B------:R-:W-:Y:S05]  /*6d20*/  @!P0 BRA `(.L_x_1842) ;  /* 0x0000000000188947 */ /* 0x000fea0003800000 */
[----:B------:R-:W-:-:S13]  /*6d30*/  ISETP.NE.AND P0, PT, R0, 0xb, PT ;  /* 0x0000000b0000780c */ /* 0x000fda0003f05270 */
[----:B------:R-:W-:Y:S05]  /*6d40*/  @P0 BRA `(.L_x_1821) ;  /* 0x00000000003c0947 */ /* 0x000fea0003800000 */
[----:B------:R-:W-:-:S04]  /*6d50*/  FSETP.NEU.FTZ.AND P0, PT, R24, RZ, PT ;  /* 0x000000ff1800720b */ /* 0x000fc80003f1d000 */
[----:B------:R-:W-:-:S05]  /*6d60*/  SEL R3, RZ, 0x1, !P0 ;  /* 0x00000001ff037807 */ /* 0x000fca0004000000 */
[----:B------:R4:W-:Y:S01]  /*6d70*/  STG.E.U8 desc[UR36][R8.64], R3 ;  /* 0x0000000308007986 */ /* 0x0009e2000c101124 */
[----:B------:R-:W-:Y:S05]  /*6d80*/  BRA `(.L_x_1822) ;  /* 0x0000000400047947 */ /* 0x000fea0003800000 */
.L_x_1842:
[----:B------:R-:W-:Y:S01]  /*6d90*/  FMUL.FTZ R4, R24, 1 ;  /* 0x3f80000018047820 */ /* 0x000fe20000410000 */
[----:B------:R-:W-:-:S05]  /*6da0*/  CS2R R6, SRZ ;  /* 0x0000000000067805 */ /* 0x000fca000001ff00 */
[----:B------:R-:W0:Y:S02]  /*6db0*/  F2F.F64.F32 R4, R4 ;  /* 0x0000000400047310 */ /* 0x000e240000201800 */
[----:B0-----:R3:W-:Y:S01]  /*6dc0*/  STG.E.128 desc[UR36][R8.64], R4 ;  /* 0x0000000408007986 */ /* 0x0017e2000c101d24 */
[----:B------:R-:W-:Y:S05]  /*6dd0*/  BRA `(.L_x_1822) ;  /* 0x0000000000f07947 */ /* 0x000fea0003800000 */
.L_x_1841:
[----:B------:R-:W-:-:S13]  /*6de0*/  ISETP.NE.AND P0, PT, R0, 0xf, PT ;  /* 0x0000000f0000780c */ /* 0x000fda0003f05270 */
[----:B------:R-:W-:Y:S05]  /*6df0*/  @!P0 BRA `(.L_x_1843) ;  /* 0x0000000000e08947 */ /* 0x000fea0003800000 */
[----:B------:R-:W-:-:S13]  /*6e00*/  ISETP.NE.AND P0, PT, R0, 0x17, PT ;  /* 0x000000170000780c */ /* 0x000fda0003f05270 */
[----:B------:R-:W-:Y:S05]  /*6e10*/  @!P0 BRA `(.L_x_1844) ;  /* 0x00000000008c8947 */ /* 0x000fea0003800000 */
[----:B------:R-:W-:-:S13]  /*6e20*/  ISETP.NE.AND P0, PT, R0, 0x18, PT ;  /* 0x000000180000780c */ /* 0x000fda0003f05270 */
[----:B------:R-:W-:Y:S05]  /*6e30*/  @!P0 BRA `(.L_x_1845) ;  /* 0x0000000000448947 */ /* 0x000fea0003800000 */
.L_x_1821:
        /* <DEDUP_REMOVED lines=16> */
.L_x_1846:
[----:B------:R-:W-:Y:S05]  /*6f40*/  BRA `(.L_x_1822) ;  /* 0x0000000000947947 */ /* 0x000fea0003800000 */
.L_x_1845:
        /* <DEDUP_REMOVED lines=12> */
.L_x_1848:
[----:B------:R-:W-:Y:S05]  /*7010*/  BSYNC.RECONVERGENT B0 ;  /* 0x0000000000007941 */ /* 0x000fea0003800200 */
.L_x_1847:
[----:B------:R-:W-:-:S05]  /*7020*/  LOP3.LUT R3, R0, 0x80, R5, 0xf8, !PT ;  /* 0x0000008000037812 */ /* 0x000fca00078ef805 */
[----:B------:R1:W-:Y:S01]  /*7030*/  STG.E.U8 desc[UR36][R8.64], R3 ;  /* 0x0000000308007986 */ /* 0x0003e2000c101124 */
[----:B------:R-:W-:Y:S05]  /*7040*/  BRA `(.L_x_1822) ;  /* 0x0000000000547947 */ /* 0x000fea0003800000 */
.L_x_1844:
        /* <DEDUP_REMOVED lines=11> */
.L_x_1850:
[----:B------:R-:W-:Y:S01]  /*7100*/  IMAD.MOV.U32 R0, RZ, RZ, 0x7f ;  /* 0x0000007fff007424 */ /* 0x000fe200078e00ff */
[----:B------:R-:W-:-:S04]  /*7110*/  ISETP.GT.U32.AND P0, PT, R4, 0x7f800000, PT ;  /* 0x7f8000000400780c */ /* 0x000fc80003f04070 */
[----:B------:R-:W-:-:S09]  /*7120*/  SEL R0, R0, 0x7c, P0 ;  /* 0x0000007c00007807 */ /* 0x000fd20000000000 */
.L_x_1851:
[----:B------:R-:W-:Y:S05]  /*7130*/  BSYNC.RECONVERGENT B0 ;  /* 0x0000000000007941 */ /* 0x000fea0003800200 */
.L_x_1849:
[----:B------:R-:W-:-:S04]  /*7140*/  SHF.R.U32.HI R3, RZ, 0x18, R24 ;  /* 0x00000018ff037819 */ /* 0x000fc80000011618 */
[----:B------:R-:W-:-:S05]  /*7150*/  LOP3.LUT R3, R0, 0x80, R3, 0xf8, !PT ;  /* 0x0000008000037812 */ /* 0x000fca00078ef803 */
[----:B------:R2:W-:Y:S01]  /*7160*/  STG.E.U8 desc[UR36][R8.64], R3 ;  /* 0x0000000308007986 */ /* 0x0005e2000c101124 */
[----:B------:R-:W-:Y:S05]  /*7170*/  BRA `(.L_x_1822) ;  /* 0x0000000000087947 */ /* 0x000fea0003800000 */
.L_x_1843:
[----:B------:R-:W-:-:S05]  /*7180*/  F2FP.BF16.F32.PACK_AB R24, RZ, R24 ;  /* 0x00000018ff18723e */ /* 0x000fca00000010ff */
[----:B------:R0:W-:Y:S02]  /*7190*/  STG.E.U16 desc[UR36][R8.64], R24 ;  /* 0x0000001808007986 */ /* 0x0001e4000c101524 */
.L_x_1822:
[----:B------:R-:W-:-:S07]  /*71a0*/  VIADD R19, R19, 0x80 ;  /* 0x0000008013137836 */ /* 0x000fce0000000000 */
.L_x_1781:
[----:B------:R-:W-:Y:S05]  /*71b0*/  BSYNC.RECONVERGENT B6 ;  /* 0x0000000000067941 */ /* 0x000fea0003800200 */
.L_x_1780:
[----:B------:R-:W-:-:S13]  /*71c0*/  ISETP.GE.AND P0, PT, R19, R17, PT ;  /* 0x000000111300720c */ /* 0x000fda0003f06270 */
[----:B------:R-:W-:Y:S05]  /*71d0*/  @P0 EXIT ;  /* 0x000000000000094d */ /* 0x000fea0003800000 */
[----:B0-23--:R-:W0:Y:S01]  /*71e0*/  LDC.64 R4, c[0x0][0x388] ;  /* 0x0000e200ff047b82 */ /* 0x00de220000000a00 */
[----:B------:R-:W4:Y:S01]  /*71f0*/  LDCU UR4, c[0x0][0x3a8] ;  /* 0x00007500ff0477ac */ /* 0x000f220008000800 */
[----:B-1----:R-:W-:Y:S01]  /*7200*/  PRMT R0, R16, 0x9910, RZ ;  /* 0x0000991010007816 */ /* 0x002fe200000000ff */
[----:B------:R-:W-:-:S03]  /*7210*/  IMAD R2, R2, 0x200, R19 ;  /* 0x0000020002027824 */ /* 0x000fc600078e0213 */
[----:B------:R-:W-:Y:S01]  /*7220*/  ISETP.GT.AND P1, PT, R0, 0x9, PT ;  /* 0x000000090000780c */ /* 0x000fe20003f24270 */
[----:B----4-:R-:W-:-:S05]  /*7230*/  IMAD R3, R2, UR4, RZ ;  /* 0x0000000402037c24 */ /* 0x010fca000f8e02ff */
        /* <DEDUP_REMOVED lines=12> */
[----:B0-----:R-:W-:Y:S01]  /*7300*/  STG.E.U8 desc[UR36][R2.64], R5 ;  /* 0x0000000502007986 */ /* 0x001fe2000c101124 */
[----:B------:R-:W-:Y:S05]  /*7310*/  EXIT ;  /* 0x000000000000794d */ /* 0x000fea0003800000 */
.L_x_1855:
[----:B-----5:R-:W0:Y:S02]  /*7320*/  F2I.S64.TRUNC R18, R18 ;  /* 0x0000001200127311 */ /* 0x020e24000020d900 */
[----:B0-----:R-:W-:-:S05]  /*7330*/  IMAD.MOV.U32 R5, RZ, RZ, R18 ;  /* 0x000000ffff057224 */ /* 0x001fca00078e0012 */
[----:B------:R-:W-:Y:S01]  /*7340*/  STG.E.U8 desc[UR36][R2.64], R5 ;  /* 0x0000000502007986 */ /* 0x000fe2000c101124 */
[----:B------:R-:W-:Y:S05]  /*7350*/  EXIT ;  /* 0x000000000000794d */ /* 0x000fea0003800000 */
.L_x_1854:
[----:B------:R-:W-:-:S13]  /*7360*/  ISETP.NE.AND P0, PT, R0, 0x2, PT ;  /* 0x000000020000780c */ /* 0x000fda0003f05270 */
[----:B------:R-:W-:Y:S05]  /*7370*/  @!P0 BRA `(.L_x_1857) ;  /* 0x0000000000288947 */ /* 0x000fea0003800000 */
[----:B------:R-:W-:-:S13]  /*7380*/  ISETP.NE.AND P0, PT, R0, 0x3, PT ;  /* 0x000000030000780c */ /* 0x000fda0003f05270 */
[----:B------:R-:W-:Y:S05]  /*7390*/  @!P0 BRA `(.L_x_1858) ;  /* 0x0000000000148947 */ /* 0x000fea0003800000 */
[----:B------:R-:W-:-:S13]  /*73a0*/  ISETP.NE.AND P0, PT, R0, 0x4, PT ;  /* 0x000000040000780c */ /* 0x000fda0003f05270 */
[----:B------:R-:W-:Y:S05]  /*73b0*/  @P0 BRA `(.L_x_1856) ;  /* 0x0000000800380947 */ /* 0x000fea0003800000 */
[----:B-----5:R-:W0:Y:S02]  /*73c0*/  F2I.S64.TRUNC R18, R18 ;  /* 0x0000001200127311 */ /* 0x020e24000020d900 */
[----:B0-----:R-:W-:Y:S01]  /*73d0*/  STG.E.64 desc[UR36][R2.64], R18 ;  /* 0x0000001202007986 */ /* 0x001fe2000c101b24 */
[----:B------:R-:W-:Y:S05]  /*73e0*/  EXIT ;  /* 0x000000000000794d */ /* 0x000fea0003800000 */
.L_x_1858:
[----:B-----5:R-:W0:Y:S02]  /*73f0*/  F2I.FTZ.TRUNC.NTZ R5, R18 ;  /* 0x0000001200057305 */ /* 0x020e24000021f100 */
[----:B0-----:R-:W-:Y:S01]  /*7400*/  STG.E desc[UR36][R2.64], R5 ;  /* 0x0000000502007986 */ /* 0x001fe2000c101924 */
[----:B------:R-:W-:Y:S05]  /*7410*/  EXIT ;  /* 0x000000000000794d */ /* 0x000fea0003800000 */
.L_x_1857:
[----:B-----5:R-:W0:Y:S02]  /*7420*/  F2I.FTZ.TRUNC.NTZ R5, R18 ;  /* 0x0000001200057305 */ /* 0x020e24000021f100 */
[----:B0-----:R-:W-:Y:S01]  /*7430*/  STG.E.U16 desc[UR36][R2.64], R5 ;  /* 0x0000000502007986 */ /* 0x001fe2000c101524 */
[----:B------:R-:W-:Y:S05]  /*7440*/  EXIT ;  /* 0x000000000000794d */ /* 0x000fea0003800000 */
.L_x_1853:
[----:B------:R-:W-:-:S13]  /*7450*/  ISETP.GT.AND P0, PT, R0, 0x6, PT ;  /* 0x000000060000780c */ /* 0x000fda0003f04270 */
[----:B------:R-:W-:Y:S05]  /*7460*/  @P0 BRA `(.L_x_1859) ;  /* 0x0000000000240947 */ /* 0x000fea0003800000 */
[----:B------:R-:W-:-:S13]  /*7470*/  ISETP.NE.AND P0, PT, R0, 0x5, PT ;  /* 0x000000050000780c */ /* 0x000fda0003f05270 */
[----:B------:R-:W-:Y:S05]  /*7480*/  @!P0 BRA `(.L_x_1860) ;  /* 0x0000000000108947 */ /* 0x000fea0003800000 */
[----:B------:R-:W-:-:S13]  /*7490*/  ISETP.NE.AND P0, PT, R0, 0x6, PT ;  /* 0x000000060000780c */ /* 0x000fda0003f05270 */
[----:B------:R-:W-:Y:S05]  /*74a0*/  @P0 BRA `(.L_x_1856) ;  /* 0x0000000400fc0947 */ /* 0x000fea0003800000 */
[----:B-----5:R-:W-:Y:S01]  /*74b0*/  STG.E desc[UR36][R2.64], R18 ;  /* 0x0000001202007986 */ /* 0x020fe2000c101924 */
[----:B------:R-:W-:Y:S05]  /*74c0*/  EXIT ;  /* 0x000000000000794d */ /* 0x000fea0003800000 */
.L_x_1860:
[----:B-----5:R-:W-:-:S05]  /*74d0*/  F2FP.F16.F32.PACK_AB R18, RZ, R18 ;  /* 0x00000012ff12723e */ /* 0x020fca00000000ff */
[----:B------:R-:W-:Y:S01]  /*74e0*/  STG.E.U16 desc[UR36][R2.64], R18 ;  /* 0x0000001202007986 */ /* 0x000fe2000c101524 */
[----:B------:R-:W-:Y:S05]  /*74f0*/  EXIT ;  /* 0x000000000000794d */ /* 0x000fea0003800000 */
.L_x_1859:
[----:B------:R-:W-:-:S13]  /*7500*/  ISETP.NE.AND P0, PT, R0, 0x7, PT ;  /* 0x000000070000780c */ /* 0x000fda0003f05270 */
[----:B------:R-:W-:Y:S05]  /*7510*/  @!P0 BRA `(.L_x_1861) ;  /* 0x00000000002c8947 */ /* 0x000fea0003800000 */
[----:B------:R-:W-:-:S13]  /*7520*/  ISETP.NE.AND P0, PT, R0, 0x8, PT ;  /* 0x000000080000780c */ /* 0x000fda0003f05270 */
[----:B------:R-:W-:Y:S05]  /*7530*/  @!P0 BRA `(.L_x_1862) ;  /* 0x0000000000148947 */ /* 0x000fea0003800000 */
[----:B------:R-:W-:-:S13]  /*7540*/  ISETP.NE.AND P0, PT, R0, 0x9, PT ;  /* 0x000000090000780c */ /* 0x000fda0003f05270 */
[----:B------:R-:W-:Y:S05]  /*7550*/  @P0 BRA `(.L_x_1856) ;  /* 0x0000000400d00947 */ /* 0x000fea0003800000 */
[----:B------:R-:W-:-:S05]  /*7560*/  IMAD.MOV.U32 R19, RZ, RZ, RZ ;  /* 0x000000ffff137224 */ /* 0x000fca00078e00ff */
[----:B-----5:R-:W-:Y:S01]  /*7570*/  STG.E.64 desc[UR36][R2.64], R18 ;  /* 0x0000001202007986 */ /* 0x020fe2000c101b24 */
[----:B------:R-:W-:Y:S05]  /*7580*/  EXIT ;  /* 0x000000000000794d */ /* 0x000fea0003800000 */
.L_x_1862:
[----:B-----5:R-:W-:-:S04]  /*7590*/  F2FP.F16.F32.PACK_AB R5, RZ, R18 ;  /* 0x00000012ff05723e */ /* 0x020fc800000000ff */
[----:B------:R-:W-:-:S05]  /*75a0*/  PRMT R5, R5, 0x5410, RZ ;  /* 0x0000541005057816 */ /* 0x000fca00000000ff */
[----:B------:R-:W-:Y:S01]  /*75b0*/  STG.E desc[UR36][R2.64], R5 ;  /* 0x0000000502007986 */ /* 0x000fe2000c101924 */
[----:B------:R-:W-:Y:S05]  /*75c0*/  EXIT ;  /* 0x000000000000794d */ /* 0x000fea0003800000 */
.L_x_1861:
[----:B-----5:R-:W-:-:S06]  /*75d0*/  FMUL.FTZ R4, R18, 1 ;  /* 0x3f80000012047820 */ /* 0x020fcc0000410000 */
[----:B------:R-:W0:Y:S02]  /*75e0*/  F2F.F64.F32 R4, R4 ;  /* 0x0000000400047310 */ /* 0x000e240000201800 */
[----:B0-----:R-:W-:Y:S01]  /*75f0*/  STG.E.64 desc[UR36][R2.64], R4 ;  /* 0x0000000402007986 */ /* 0x001fe2000c101b24 */
[----:B------:R-:W-:Y:S05]  /*7600*/  EXIT ;  /* 0x000000000000794d */ /* 0x000fea0003800000 */
.L_x_1852:
        /* <DEDUP_REMOVED lines=11> */
[----:B0-----:R-:W-:Y:S01]  /*76c0*/  STG.E.U16 desc[UR36][R2.64], R5 ;  /* 0x0000000502007986 */ /* 0x001fe2000c101524 */
[----:B------:R-:W-:Y:S05]  /*76d0*/  EXIT ;  /* 0x000000000000794d */ /* 0x000fea0003800000 */
.L_x_1866:
        /* <DEDUP_REMOVED lines=16> */
.L_x_1869:
[----:B------:R-:W-:-:S04]  /*77e0*/  SHF.R.U32.HI R18, RZ, 0x18, R18 ;  /* 0x00000018ff127819 */ /* 0x000fc80000011612 */
[----:B------:R-:W-:-:S04]  /*77f0*/  LOP3.LUT R5, R5, 0x80, R18, 0xf8, !PT ;  /* 0x0000008005057812 */ /* 0x000fc800078ef812 */
[----:B------:R-:W-:-:S07]  /*7800*/  PRMT R0, R5, 0x7610, R0 ;  /* 0x0000761005007816 */ /* 0x000fce0000000000 */
.L_x_1868:
[----:B------:R-:W-:Y:S05]  /*7810*/  BSYNC.RECONVERGENT B0 ;  /* 0x0000000000007941 */ /* 0x000fea0003800200 */
.L_x_1867:
[----:B------:R-:W-:Y:S01]  /*7820*/  STG.E.U8 desc[UR36][R2.64], R0 ;  /* 0x0000000002007986 */ /* 0x000fe2000c101124 */
[----:B------:R-:W-:Y:S05]  /*7830*/  EXIT ;  /* 0x000000000000794d */ /* 0x000fea0003800000 */
.L_x_1865:
        /* <DEDUP_REMOVED lines=16> */
.L_x_1872:
[----:B------:R-:W-:-:S04]  /*7940*/  SHF.R.U32.HI R18, RZ, 0x18, R18 ;  /* 0x00000018ff127819 */ /* 0x000fc80000011612 */
[----:B------:R-:W-:-:S04]  /*7950*/  LOP3.LUT R5, R5, 0x80, R18, 0xf8, !PT ;  /* 0x0000008005057812 */ /* 0x000fc800078ef812 */
[----:B------:R-:W-:-:S07]  /*7960*/  PRMT R0, R5, 0x7610, R0 ;  /* 0x0000761005007816 */ /* 0x000fce0000000000 */
.L_x_1871:
[----:B------:R-:W-:Y:S05]  /*7970*/  BSYNC.RECONVERGENT B0 ;  /* 0x0000000000007941 */ /* 0x000fea0003800200 */
.L_x_1870:
[----:B------:R-:W-:Y:S01]  /*7980*/  STG.E.U8 desc[UR36][R2.64], R0 ;  /* 0x0000000002007986 */ /* 0x000fe2000c101124 */
[----:B------:R-:W-:Y:S05]  /*7990*/  EXIT ;  /* 0x000000000000794d */ /* 0x000fea0003800000 */
.L_x_1864:
        /* <DEDUP_REMOVED lines=21> */
.L_x_1874:
[----:B-----5:R-:W0:Y:S02]  /*7af0*/  F2I.U64.TRUNC R18, R18 ;  /* 0x0000001200127311 */ /* 0x020e24000020d800 */
[----:B0-----:R-:W-:Y:S01]  /*7b00*/  STG.E.64 desc[UR36][R2.64], R18 ;  /* 0x0000001202007986 */ /* 0x001fe2000c101b24 */
[----:B------:R-:W-:Y:S05]  /*7b10*/  EXIT ;  /* 0x000000000000794d */ /* 0x000fea0003800000 */
.L_x_1873:
[----:B-----5:R-:W0:Y:S02]  /*7b20*/  F2I.FTZ.U32.TRUNC.NTZ R5, R18 ;  /* 0x0000001200057305 */ /* 0x020e24000021f000 */
[----:B0-----:R-:W-:Y:S01]  /*7b30*/  STG.E desc[UR36][R2.64], R5 ;  /* 0x0000000502007986 */ /* 0x001fe2000c101924 */
[----:B------:R-:W-:Y:S05]  /*7b40*/  EXIT ;  /* 0x000000000000794d */ /* 0x000fea0003800000 */
.L_x_1863:
        /* <DEDUP_REMOVED lines=8> */
[----:B------:R-:W-:Y:S01]  /*7bd0*/  STG.E.U8 desc[UR36][R2.64], R5 ;  /* 0x0000000502007986 */ /* 0x000fe2000c101124 */
[----:B------:R-:W-:Y:S05]  /*7be0*/  EXIT ;  /* 0x000000000000794d */ /* 0x000fea0003800000 */
.L_x_1876:
[----:B-----5:R-:W-:Y:S01]  /*7bf0*/  FMUL.FTZ R4, R18, 1 ;  /* 0x3f80000012047820 */ /* 0x020fe20000410000 */
[----:B------:R-:W-:-:S05]  /*7c00*/  CS2R R6, SRZ ;  /* 0x0000000000067805 */ /* 0x000fca000001ff00 */
[----:B------:R-:W0:Y:S02]  /*7c10*/  F2F.F64.F32 R4, R4 ;  /* 0x0000000400047310 */ /* 0x000e240000201800 */
[----:B0-----:R-:W-:Y:S01]  /*7c20*/  STG.E.128 desc[UR36][R2.64], R4 ;  /* 0x0000000402007986 */ /* 0x001fe2000c101d24 */
[----:B------:R-:W-:Y:S05]  /*7c30*/  EXIT ;  /* 0x000000000000794d */ /* 0x000fea0003800000 */
.L_x_1875:
[----:B------:R-:W-:-:S13]  /*7c40*/  ISETP.NE.AND P0, PT, R0, 0xf, PT ;  /* 0x0000000f0000780c */ /* 0x000fda0003f05270 */
[----:B------:R-:W-:Y:S05]  /*7c50*/  @!P0 BRA `(.L_x_1877) ;  /* 0x0000000000e08947 */ /* 0x000fea0003800000 */
[----:B------:R-:W-:-:S13]  /*7c60*/  ISETP.NE.AND P0, PT, R0, 0x17, PT ;  /* 0x000000170000780c */ /* 0x000fda0003f05270 */
[----:B------:R-:W-:Y:S05]  /*7c70*/  @!P0 BRA `(.L_x_1878) ;  /* 0x00000000008c8947 */ /* 0x000fea0003800000 */
[----:B------:R-:W-:-:S13]  /*7c80*/  ISETP.NE.AND P0, PT, R0, 0x18, PT ;  /* 0x000000180000780c */ /* 0x000fda0003f05270 */
[----:B------:R-:W-:Y:S05]  /*7c90*/  @!P0 BRA `(.L_x_1879) ;  /* 0x0000000000448947 */ /* 0x000fea0003800000 */
.L_x_1856:
        /* <DEDUP_REMOVED lines=15> */
[----:B--2--5:R-:W-:Y:S05]  /*7d90*/  CALL.ABS.NOINC R2 ;  /* 0x0000000002007343 */ /* 0x024fea0003c00000 */
.L_x_1880:
[----:B------:R-:W-:Y:S05]  /*7da0*/  EXIT ;  /* 0x000000000000794d */ /* 0x000fea0003800000 */
.L_x_1879:
        /* <DEDUP_REMOVED lines=12> */
.L_x_1882:
[----:B------:R-:W-:Y:S05]  /*7e70*/  BSYNC.RECONVERGENT B0 ;  /* 0x0000000000007941 */ /* 0x000fea0003800200 */
.L_x_1881:
[----:B------:R-:W-:-:S05]  /*7e80*/  LOP3.LUT R5, R0, 0x80, R7, 0xf8, !PT ;  /* 0x0000008000057812 */ /* 0x000fca00078ef807 */
[----:B------:R-:W-:Y:S01]  /*7e90*/  STG.E.U8 desc[UR36][R2.64], R5 ;  /* 0x0000000502007986 */ /* 0x000fe2000c101124 */
[----:B------:R-:W-:Y:S05]  /*7ea0*/  EXIT ;  /* 0x000000000000794d */ /* 0x000fea0003800000 */
.L_x_1878:
        /* <DEDUP_REMOVED lines=11> */
.L_x_1884:
[----:B------:R-:W-:Y:S01]  /*7f60*/  IMAD.MOV.U32 R0, RZ, RZ, 0x7f ;  /* 0x0000007fff007424 */ /* 0x000fe200078e00ff */
[----:B------:R-:W-:-:S04]  /*7f70*/  ISETP.GT.U32.AND P0, PT, R4, 0x7f800000, PT ;  /* 0x7f8000000400780c */ /* 0x000fc80003f04070 */
[----:B------:R-:W-:-:S09]  /*7f80*/  SEL R0, R0, 0x7c, P0 ;  /* 0x0000007c00007807 */ /* 0x000fd20000000000 */
.L_x_1885:
[----:B------:R-:W-:Y:S05]  /*7f90*/  BSYNC.RECONVERGENT B0 ;  /* 0x0000000000007941 */ /* 0x000fea0003800200 */
.L_x_1883:
[----:B------:R-:W-:-:S04]  /*7fa0*/  SHF.R.U32.HI R5, RZ, 0x18, R18 ;  /* 0x00000018ff057819 */ /* 0x000fc80000011612 */
[----:B------:R-:W-:-:S05]  /*7fb0*/  LOP3.LUT R5, R0, 0x80, R5, 0xf8, !PT ;  /* 0x0000008000057812 */ /* 0x000fca00078ef805 */
[----:B------:R-:W-:Y:S01]  /*7fc0*/  STG.E.U8 desc[UR36][R2.64], R5 ;  /* 0x0000000502007986 */ /* 0x000fe2000c101124 */
[----:B------:R-:W-:Y:S05]  /*7fd0*/  EXIT ;  /* 0x000000000000794d */ /* 0x000fea0003800000 */
.L_x_1877:
[----:B-----5:R-:W-:-:S05]  /*7fe0*/  F2FP.BF16.F32.PACK_AB R18, RZ, R18 ;  /* 0x00000012ff12723e */ /* 0x020fca00000010ff */
[----:B------:R-:W-:Y:S01]  /*7ff0*/  STG.E.U16 desc[UR36][R2.64], R18 ;  /* 0x0000001202007986 */ /* 0x000fe2000c101524 */
[----:B------:R-:W-:Y:S05]  /*8000*/  EXIT ;  /* 0x000000000000794d */ /* 0x000fea0003800000 */
.L_x_1886:
        /* <DEDUP_REMOVED lines=15> */
.L_x_3126:


//--------------------- .text._ZN2at6native18elementwise_kernelILi128ELi2EZNS0_22gpu_kernel_impl_nocastIZZZNS0_17atanh_kernel_cudaERNS_18TensorIteratorBaseEENKUlvE0_clEvENKUlvE0_clEvEUlfE_EEvS4_RKT_EUliE_EEviT1_ --------------------------
	.section	.text._ZN2at6native18elementwise_kernelILi128ELi2EZNS0_22gpu_kernel_impl_nocastIZZZNS0_17atanh_kernel_cudaERNS_18TensorIteratorBaseEENKUlvE0_clEvENKUlvE0_clEvEUlfE_EEvS4_RKT_EUliE_EEviT1_,"ax",@progbits
	.align	128
        .global         _ZN2at6native18elementwise_kernelILi128ELi2EZNS0_22gpu_kernel_impl_nocastIZZZNS0_17atanh_kernel_cudaERNS_18TensorIteratorBaseEENKUlvE0_clEvENKUlvE0_clEvEUlfE_EEvS4_RKT_EUliE_EEviT1_
        .type           _ZN2at6native18elementwise_kernelILi128ELi2EZNS0_22gpu_kernel_impl_nocastIZZZNS0_17atanh_kernel_cudaERNS_18TensorIteratorBaseEENKUlvE0_clEvENKUlvE0_clEvEUlfE_EEvS4_RKT_EUliE_EEviT1_,@function
        .size           _ZN2at6native18elementwise_kernelILi128ELi2EZNS0_22gpu_kernel_impl_nocastIZZZNS0_17atanh_kernel_cudaERNS_18TensorIteratorBaseEENKUlvE0_clEvENKUlvE0_clEvEUlfE_EEvS4_RKT_EUliE_EEviT1_,(.L_x_3127 - _ZN2at6native18elementwise_kernelILi128ELi2EZNS0_22gpu_kernel_impl_nocastIZZZNS0_17atanh_kernel_cudaERNS_18TensorIteratorBaseEENKUlvE0_clEvENKUlvE0_clEvEUlfE_EEvS4_RKT_EUliE_EEviT1_)
        .other          _ZN2at6native18elementwise_kernelILi128ELi2EZNS0_22gpu_kernel_impl_nocastIZZZNS0_17atanh_kernel_cudaERNS_18TensorIteratorBaseEENKUlvE0_clEvENKUlvE0_clEvEUlfE_EEvS4_RKT_EUliE_EEviT1_,@"STO_CUDA_ENTRY STV_DEFAULT"
_ZN2at6native18elementwise_kernelILi128ELi2EZNS0_22gpu_kernel_impl_nocastIZZZNS0_17atanh_kernel_cudaERNS_18TensorIteratorBaseEENKUlvE0_clEvENKUlvE0_clEvEUlfE_EEvS4_RKT_EUliE_EEviT1_:
.text._ZN2at6native18elementwise_kernelILi128ELi2EZNS0_22gpu_kernel_impl_nocastIZZZNS0_17atanh_kernel_cudaERNS_18TensorIteratorBaseEENKUlvE0_clEvENKUlvE0_clEvEUlfE_EEvS4_RKT_EUliE_EEviT1_:
        /* <DEDUP_REMOVED lines=10> */
[----:B------:R-:W-:Y:S01]  /*00a0*/  BSSY.RECONVERGENT B0, `(.L_x_1888) ;  /* 0x000002e000007945 */ /* 0x000fe20003800200 */
[----:B0-----:R-:W-:-:S13]  /*00b0*/  ISETP.GE.AND P0, PT, R3, UR4, PT ;  /* 0x0000000403007c0c */ /* 0x001fda000bf06270 */
[----:B------:R-:W-:Y:S05]  /*00c0*/  @P0 BRA `(.L_x_1889) ;  /* 0x0000000000ac0947 */ /* 0x000fea0003800000 */
[----:B------:R-:W0:Y:S02]  /*00d0*/  LDC.64 R4, c[0x0][0x588] ;  /* 0x00016200ff047b82 */ /* 0x000e240000000a00 */
[----:B0-----:R-:W2:Y:S01]  /*00e0*/  LDG.E R0, desc[UR6][R4.64] ;  /* 0x0000000604007981 */ /* 0x001ea2000c1e1900 */
[----:B------:R-:W-:Y:S01]  /*00f0*/  HFMA2 R8, -RZ, RZ, 1.625, 0 ;  /* 0x3e800000ff087431 */ /* 0x000fe200000001ff */
[----:B------:R-:W-:Y:S02]  /*0100*/  MOV R9, 0x3d39bf78 ;  /* 0x3d39bf7800097802 */ /* 0x000fe40000000f00 */
[----:B------:R-:W-:Y:S01]  /*0110*/  IADD3 R3, PT, PT, R3, 0x80, RZ ;  /* 0x0000008003037810 */ /* 0x000fe20007ffe0ff */
[C---:B--2---:R-:W-:Y:S01]  /*0120*/  FADD.FTZ R2, |R0|.reuse, -RZ ;  /* 0x800000ff00027221 */ /* 0x044fe20000010200 */
        /* <DEDUP_REMOVED lines=27> */
[----:B------:R-:W-:Y:S02]  /*02e0*/  FFMA.FTZ R9, R4, R5, R4 ;  /* 0x0000000504097223 */ /* 0x000fe40000010004 */
[----:B------:R-:W0:Y:S02]  /*02f0*/  LDC.64 R4, c[0x0][0x580] ;  /* 0x00016000ff047b82 */ /* 0x000e240000000a00 */
[----:B------:R-:W-:Y:S01]  /*0300*/  FFMA.FTZ R6, R6, 0.69314718246459960938, R9 ;  /* 0x3f31721806067823 */ /* 0x000fe20000010009 */
[----:B------:R-:W-:Y:S02]  /*0310*/  HFMA2 R9, -RZ, RZ, 1.75, 0 ;  /* 0x3f000000ff097431 */ /* 0x000fe400000001ff */
[C---:B------:R-:W-:Y:S01]  /*0320*/  @P1 FFMA.FTZ R6, R7.reuse, R2, +INF ;  /* 0x7f80000007061423 */ /* 0x040fe20000010002 */
[----:B------:R-:W-:-:S04]  /*0330*/  @P0 FSETP.NEU.FTZ.AND P1, PT, R7, RZ, PT ;  /* 0x000000ff0700020b */ /* 0x000fc80003f3d000 */
[----:B------:R-:W-:Y:S02]  /*0340*/  @P0 FSEL R6, R6, -RZ, P1 ;  /* 0x800000ff06060208 */ /* 0x000fe40000800000 */
[----:B------:R-:W-:-:S05]  /*0350*/  LOP3.LUT R7, R9, 0x80000000, R0, 0xb8, !PT ;  /* 0x8000000009077812 */ /* 0x000fca00078eb800 */
[----:B------:R-:W-:-:S05]  /*0360*/  FMUL.FTZ R7, R7, R6 ;  /* 0x0000000607077220 */ /* 0x000fca0000410000 */
[----:B0-----:R0:W-:Y:S02]  /*0370*/  STG.E desc[UR6][R4.64], R7 ;  /* 0x0000000704007986 */ /* 0x0011e4000c101906 */
.L_x_1889:
[----:B------:R-:W-:Y:S05]  /*0380*/  BSYNC.RECONVERGENT B0 ;  /* 0x0000000000007941 */ /* 0x000fea0003800200 */
.L_x_1888:
[----:B------:R-:W-:-:S13]  /*0390*/  ISETP.GE.AND P0, PT, R3, UR4, PT ;  /* 0x0000000403007c0c */ /* 0x000fda000bf06270 */
[----:B------:R-:W-:Y:S05]  /*03a0*/  @P0 EXIT ;  /* 0x000000000000094d */ /* 0x000fea0003800000 */
[----:B------:R-:W1:Y:S02]  /*03b0*/  LDC.64 R2, c[0x0][0x588] ;  /* 0x00016200ff027b82 */ /* 0x000e640000000a00 */
[----:B-1----:R-:W2:Y:S01]  /*03c0*/  LDG.E R0, desc[UR6][R2.64] ;  /* 0x0000000602007981 */ /* 0x002ea2000c1e1900 */
[----:B------:R-:W-:Y:S01]  /*03d0*/  HFMA2 R8, -RZ, RZ, 1.625, 0 ;  /* 0x3e800000ff087431 */ /* 0x000fe200000001ff */
[----:B0-----:R-:W-:Y:S01]  /*03e0*/  MOV R7, 0x3d39bf78 ;  /* 0x3d39bf7800077802 */ /* 0x001fe20000000f00 */
        /* <DEDUP_REMOVED lines=37> */
[----:B0-----:R-:W-:Y:S01]  /*0640*/  STG.E desc[UR6][R2.64], R5 ;  /* 0x0000000502007986 */ /* 0x001fe2000c101906 */
[----:B------:R-:W-:Y:S05]  /*0650*/  EXIT ;  /* 0x000000000000794d */ /* 0x000fea0003800000 */
.L_x_1887:
[----:B------:R-:W0:Y:S01]  /*0660*/  LDCU UR4, c[0x0][0x380] ;  /* 0x00007000ff0477ac */ /* 0x000e220008000800 */
[----:B------:R-:W-:Y:S01]  /*0670*/  IADD3 R2, PT, PT, R2, -0x1, RZ ;  /* 0xffffffff02027810 */ /* 0x000fe20007ffe0ff */
[----:B------:R-:W-:Y:S03]  /*0680*/  BSSY.RECONVERGENT B0, `(.L_x_1890) ;  /* 0x000015e000007945 */ /* 0x000fe60003800200 */
[----:B------:R-:W-:-:S04]  /*0690*/  VIMNMX.U32 R0, PT, PT, R2, 0x18, PT ;  /* 0x0000001802007848 */ /* 0x000fc80003fe0000 */
[----:B------:R-:W-:Y:S02]  /*06a0*/  IADD3 R0, PT, PT, R0, 0x1, RZ ;  /* 0x0000000100007810 */ /* 0x000fe40007ffe0ff */
[----:B0-----:R-:W-:-:S13]  /*06b0*/  ISETP.GE.AND P0, PT, R3, UR4, PT ;  /* 0x0000000403007c0c */ /* 0x001fda000bf06270 */
[----:B------:R-:W-:Y:S05]  /*06c0*/  @P0 BRA `(.L_x_1891) ;  /* 0x0000001400640947 */ /* 0x000fea0003800000 */
[----:B------:R-:W0:Y:S01]  /*06d0*/  LDCU.64 UR8, c[0x0][0x390] ;  /* 0x00007200ff0877ac */ /* 0x000e220008000a00 */
[----:B------:R-:W-:Y:S02]  /*06e0*/  MOV R4, RZ ;  /* 0x000000ff00047202 */ /* 0x000fe40000000f00 */
        /* <DEDUP_REMOVED lines=296> */
.L_x_1892:
[----:B------:R-:W0:Y:S02]  /*1970*/  LDCU.64 UR8, c[0x0][0x588] ;  /* 0x0000b100ff0877ac */ /* 0x000e240008000a00 */
[----:B0-----:R-:W-:-:S04]  /*1980*/  IADD3 R8, P0, PT, R4, UR8, RZ ;  /* 0x0000000804087c10 */ /* 0x001fc8000ff1e0ff */
[----:B------:R-:W-:Y:S01]  /*1990*/  IADD3.X R9, PT, PT, RZ, UR9, RZ, P0, !PT ;  /* 0x00000009ff097c10 */ /* 0x000fe200087fe4ff */
[----:B------:R-:W0:Y:S04]  /*19a0*/  LDCU.64 UR8, c[0x0][0x580] ;  /* 0x0000b000ff0877ac */ /* 0x000e280008000a00 */
[----:B------:R-:W2:Y:S01]  /*19b0*/  LDG.E R4, desc[UR6][R8.64] ;  /* 0x0000000608047981 */ /* 0x000ea2000c1e1900 */
[----:B------:R-:W-:Y:S01]  /*19c0*/  IADD3 R3, PT, PT, R3, 0x80, RZ ;  /* 0x0000008003037810 */ /* 0x000fe20007ffe0ff */
[C---:B--2---:R-:W-:Y:S01]  /*19d0*/  FADD.FTZ R6, |R4|.reuse, -RZ ;  /* 0x800000ff04067221 */ /* 0x044fe20000010200 */
[----:B------:R-:W-:-:S03]  /*19e0*/  FSETP.GT.FTZ.AND P0, PT, |R4|, 8.50705917302346158658e+37, PT ;  /* 0x7e8000000400780b */ /* 0x000fc60003f14200 */
[----:B------:R-:W-:-:S06]  /*19f0*/  FADD.FTZ R7, -R6, 1 ;  /* 0x3f80000006077421 */ /* 0x000fcc0000010100 */
[----:B------:R-:W1:Y:S02]  /*1a00*/  MUFU.RCP R7, R7 ;  /* 0x0000000700077308 */ /* 0x000e640000001000 */
[----:B-1----:R-:W-:Y:S01]  /*1a10*/  FADD.FTZ R11, R7, R7 ;  /* 0x00000007070b7221 */ /* 0x002fe20000010000 */
[----:B------:R-:W-:-:S03]  /*1a20*/  MOV R7, 0x3d39bf78 ;  /* 0x3d39bf7800077802 */ /* 0x000fc60000000f00 */
[----:B------:R-:W-:-:S05]  /*1a30*/  FMUL.FTZ R6, |R4|, R11 ;  /* 0x0000000b04067220 */ /* 0x000fca0000410200 */
[----:B------:R-:W-:-:S04]  /*1a40*/  FSEL R6, R6, -2, !P0 ;  /* 0xc000000006067808 */ /* 0x000fc80004000000 */
[C---:B------:R-:W-:Y:S01]  /*1a50*/  ISETP.GE.U32.AND P0, PT, R6.reuse, 0x7f800000, PT ;  /* 0x7f8000000600780c */ /* 0x040fe20003f06070 */
[----:B------:R-:W-:-:S03]  /*1a60*/  FADD.FTZ.RZ R10, R6, 1 ;  /* 0x3f800000060a7421 */ /* 0x000fc6000001c000 */
[----:B------:R-:W-:Y:S02]  /*1a70*/  ISETP.GT.AND P1, PT, R6, -0x40800000, P0 ;  /* 0xbf8000000600780c */ /* 0x000fe40000724270 */
[----:B------:R-:W-:-:S04]  /*1a80*/  IADD3 R10, PT, PT, R10, -0x3f400000, RZ ;  /* 0xc0c000000a0a7810 */ /* 0x000fc80007ffe0ff */
[----:B------:R-:W-:Y:S02]  /*1a90*/  LOP3.LUT R11, R10, 0xff800000, RZ, 0xc0, !PT ;  /* 0xff8000000a0b7812 */ /* 0x000fe400078ec0ff */
[----:B------:R-:W-:Y:S02]  /*1aa0*/  MOV R10, 0x3e800000 ;  /* 0x3e800000000a7802 */ /* 0x000fe40000000f00 */
[----:B------:R-:W-:Y:S02]  /*1ab0*/  IADD3 R9, PT, PT, -R11, 0x40800000, RZ ;  /* 0x408000000b097810 */ /* 0x000fe40007ffe1ff */
[-C--:B------:R-:W-:Y:S02]  /*1ac0*/  IADD3 R8, PT, PT, R6, -R11.reuse, RZ ;  /* 0x8000000b06087210 */ /* 0x080fe40007ffe0ff */
[----:B------:R-:W-:Y:S01]  /*1ad0*/  I2FP.F32.S32 R11, R11 ;  /* 0x0000000b000b7245 */ /* 0x000fe20000201400 */
[----:B------:R-:W-:-:S04]  /*1ae0*/  FFMA.FTZ R9, R9, R10, -1 ;  /* 0xbf80000009097423 */ /* 0x000fc8000001000a */
[----:B------:R-:W-:Y:S01]  /*1af0*/  FADD.FTZ R8, R8, R9 ;  /* 0x0000000908087221 */ /* 0x000fe20000010000 */
[----:B------:R-:W-:Y:S01]  /*1b00*/  FMUL.FTZ R11, R11, 1.1920928955078125e-07 ;  /* 0x340000000b0b7820 */ /* 0x000fe20000410000 */
[----:B------:R-:W-:Y:S02]  /*1b10*/  MOV R9, 0x3f000000 ;  /* 0x3f00000000097802 */ /* 0x000fe40000000f00 */
        /* <DEDUP_REMOVED lines=13> */
[----:B------:R-:W-:Y:S02]  /*1bf0*/  @P0 FSETP.NEU.FTZ.AND P1, PT, R6, RZ, PT ;  /* 0x000000ff0600020b */ /* 0x000fe40003f3d000 */
[----:B------:R-:W-:Y:S02]  /*1c00*/  LOP3.LUT R7, R9, 0x80000000, R4, 0xb8, !PT ;  /* 0x8000000009077812 */ /* 0x000fe400078eb804 */
[----:B------:R-:W-:Y:S02]  /*1c10*/  @P0 FSEL R8, R8, -RZ, P1 ;  /* 0x800000ff08080208 */ /* 0x000fe40000800000 */
[----:B0-----:R-:W-:-:S03]  /*1c20*/  IADD3 R4, P2, PT, R5, UR8, RZ ;  /* 0x0000000805047c10 */ /* 0x001fc6000ff5e0ff */
[----:B------:R-:W-:Y:S01]  /*1c30*/  FMUL.FTZ R7, R7, R8 ;  /* 0x0000000807077220 */ /* 0x000fe20000410000 */
[----:B------:R-:W-:-:S05]  /*1c40*/  IADD3.X R5, PT, PT, RZ, UR9, RZ, P2, !PT ;  /* 0x00000009ff057c10 */ /* 0x000fca00097fe4ff */
[----:B------:R0:W-:Y:S04]  /*1c50*/  STG.E desc[UR6][R4.64], R7 ;  /* 0x0000000704007986 */ /* 0x0001e8000c101906 */
.L_x_1891:
[----:B------:R-:W-:Y:S05]  /*1c60*/  BSYNC.RECONVERGENT B0 ;  /* 0x0000000000007941 */ /* 0x000fea0003800200 */
.L_x_1890:
[----:B------:R-:W-:-:S13]  /*1c70*/  ISETP.GE.AND P0, PT, R3, UR4, PT ;  /* 0x0000000403007c0c */ /* 0x000fda000bf06270 */
[----:B------:R-:W-:Y:S05]  /*1c80*/  @P0 EXIT ;  /* 0x000000000000094d */ /* 0x000fea0003800000 */
        /* <DEDUP_REMOVED lines=298> */
.L_x_1893:
[----:B------:R-:W0:Y:S02]  /*2f30*/  LDCU.128 UR8, c[0x0][0x580] ;  /* 0x0000b000ff0877ac */ /* 0x000e240008000c00 */
[----:B0-----:R-:W-:-:S04]  /*2f40*/  IADD3 R4, P0, PT, R2, UR10, RZ ;  /* 0x0000000a02047c10 */ /* 0x001fc8000ff1e0ff */
[----:B------:R-:W-:-:S05]  /*2f50*/  IADD3.X R5, PT, PT, RZ, UR11, RZ, P0, !PT ;  /* 0x0000000bff057c10 */ /* 0x000fca00087fe4ff */
[----:B------:R-:W2:Y:S01]  /*2f60*/  LDG.E R0, desc[UR6][R4.64] ;  /* 0x0000000604007981 */ /* 0x000ea2000c1e1900 */
[----:B------:R-:W-:Y:S02]  /*2f70*/  MOV R8, 0x3e800000 ;  /* 0x3e80000000087802 */ /* 0x000fe40000000f00 */
[----:B------:R-:W-:Y:S01]  /*2f80*/  MOV R9, 0x3d39bf78 ;  /* 0x3d39bf7800097802 */ /* 0x000fe20000000f00 */
        /* <DEDUP_REMOVED lines=33> */
[----:B------:R-:W-:Y:S02]  /*31a0*/  @P0 FSETP.NEU.FTZ.AND P1, PT, R7, RZ, PT ;  /* 0x000000ff0700020b */ /* 0x000fe40003f3d000 */
[----:B------:R-:W-:Y:S02]  /*31b0*/  IADD3 R2, P2, PT, R3, UR8, RZ ;  /* 0x0000000803027c10 */ /* 0x000fe4000ff5e0ff */
[----:B------:R-:W-:Y:S02]  /*31c0*/  @P0 FSEL R5, R5, -RZ, P1 ;  /* 0x800000ff05050208 */ /* 0x000fe40000800000 */
[----:B------:R-:W-:-:S03]  /*31d0*/  IADD3.X R3, PT, PT, RZ, UR9, RZ, P2, !PT ;  /* 0x00000009ff037c10 */ /* 0x000fc600097fe4ff */
[----:B------:R-:W-:-:S05]  /*31e0*/  FMUL.FTZ R5, R0, R5 ;  /* 0x0000000500057220 */ /* 0x000fca0000410000 */
[----:B------:R-:W-:Y:S01]  /*31f0*/  STG.E desc[UR6][R2.64], R5 ;  /* 0x0000000502007986 */ /* 0x000fe2000c101906 */
[----:B------:R-:W-:Y:S05]  /*3200*/  EXIT ;  /* 0x000000000000794d */ /* 0x000fea0003800000 */
.L_x_1894:
        /* <DEDUP_REMOVED lines=15> */
.L_x_3127:


//--------------------- .text._ZN2at6native27unrolled_elementwise_kernelIZZZNS0_17atanh_kernel_cudaERNS_18TensorIteratorBaseEENKUlvE0_clEvENKUlvE0_clEvEUlfE_St5arrayIPcLm2EELi4E23TrivialOffsetCalculatorILi1EjESB_NS0_6memory15LoadWithoutCastENSC_16StoreWithoutCastEEEviT_T0_T2_T3_T4_T5_ --------------------------
	.section	.text._ZN2at6native27unrolled_elementwise_kernelIZZZNS0_17atanh_kernel_cudaERNS_18TensorIteratorBaseEENKUlvE0_clEvENKUlvE0_clEvEUlfE_St5arrayIPcLm2EELi4E23TrivialOffsetCalculatorILi1EjESB_NS0_6memory15LoadWithoutCastENSC_16StoreWithoutCastEEEviT_T0_T2_T3_T4_T5_,"ax",@progbits
	.align	128
        .global         _ZN2at6native27unrolled_elementwise_kernelIZZZNS0_17atanh_kernel_cudaERNS_18TensorIteratorBaseEENKUlvE0_clEvENKUlvE0_clEvEUlfE_St5arrayIPcLm2EELi4E23TrivialOffsetCalculatorILi1EjESB_NS0_6memory15LoadWithoutCastENSC_16StoreWithoutCastEEEviT_T0_T2_T3_T4_T5_
        .type           _ZN2at6native27unrolled_elementwise_kernelIZZZNS0_17atanh_kernel_cudaERNS_18TensorIteratorBaseEENKUlvE0_clEvENKUlvE0_clEvEUlfE_St5arrayIPcLm2EELi4E23TrivialOffsetCalculatorILi1EjESB_NS0_6memory15LoadWithoutCastENSC_16StoreWithoutCastEEEviT_T0_T2_T3_T4_T5_,@function
        .size           _ZN2at6native27unrolled_elementwise_kernelIZZZNS0_17atanh_kernel_cudaERNS_18TensorIteratorBaseEENKUlvE0_clEvENKUlvE0_clEvEUlfE_St5arrayIPcLm2EELi4E23TrivialOffsetCalculatorILi1EjESB_NS0_6memory15LoadWithoutCastENSC_16StoreWithoutCastEEEviT_T0_T2_T3_T4_T5_,(.L_x_3128 - _ZN2at6native27unrolled_elementwise_kernelIZZZNS0_17atanh_kernel_cudaERNS_18TensorIteratorBaseEENKUlvE0_clEvENKUlvE0_clEvEUlfE_St5arrayIPcLm2EELi4E23TrivialOffsetCalculatorILi1EjESB_NS0_6memory15LoadWithoutCastENSC_16StoreWithoutCastEEEviT_T0_T2_T3_T4_T5_)
        .other          _ZN2at6native27unrolled_elementwise_kernelIZZZNS0_17atanh_kernel_cudaERNS_18TensorIteratorBaseEENKUlvE0_clEvENKUlvE0_clEvEUlfE_St5arrayIPcLm2EELi4E23TrivialOffsetCalculatorILi1EjESB_NS0_6memory15LoadWithoutCastENSC_16StoreWithoutCastEEEviT_T0_T2_T3_T4_T5_,@"STO_CUDA_ENTRY STV_DEFAULT"
_ZN2at6native27unrolled_elementwise_kernelIZZZNS0_17atanh_kernel_cudaERNS_18TensorIteratorBaseEENKUlvE0_clEvENKUlvE0_clEvEUlfE_St5arrayIPcLm2EELi4E23TrivialOffsetCalculatorILi1EjESB_NS0_6memory15LoadWithoutCastENSC_16StoreWithoutCastEEEviT_T0_T2_T3_T4_T5_:
.text._ZN2at6native27unrolled_elementwise_kernelIZZZNS0_17atanh_kernel_cudaERNS_18TensorIteratorBaseEENKUlvE0_clEvENKUlvE0_clEvEUlfE_St5arrayIPcLm2EELi4E23TrivialOffsetCalculatorILi1EjESB_NS0_6memory15LoadWithoutCastENSC_16StoreWithoutCastEEEviT_T0_T2_T3_T4_T5_:
[----:B------:R-:W-:Y:S01]  /*0000*/  LDC R1, c[0x0][0x37c] ;  /* 0x0000df00ff017b82 */ /* 0x000fe20000000800 */
[----:B------:R-:W0:Y:S07]  /*0010*/  S2R R0, SR_CTAID.X ;  /* 0x0000000000007919 */ /* 0x000e2e0000002500 */
[----:B------:R-:W0:Y:S01]  /*0020*/  LDC R3, c[0x0][0x380] ;  /* 0x0000e000ff037b82 */ /* 0x000e220000000800 */
[----:B------:R-:W1:Y:S01]  /*0030*/  LDCU.64 UR4, c[0x0][0x358] ;  /* 0x00006b00ff0477ac */ /* 0x000e620008000a00 */
[----:B------:R-:W-:Y:S01]  /*0040*/  HFMA2 R8, -RZ, RZ, 0, 0 ;  /* 0x00000000ff087431 */ /* 0x000fe200000001ff */
[----:B------:R-:W2:Y:S01]  /*0050*/  S2R R7, SR_TID.X ;  /* 0x0000000000077919 */ /* 0x000ea20000002100 */
        /* <DEDUP_REMOVED lines=18> */
[----:B-1----:R1:W5:Y:S01]  /*0180*/  @!P1 LDG.E R8, desc[UR4][R10.64] ;  /* 0x000000040a089981 */ /* 0x002362000c1e1900 */
[----:B------:R-:W2:Y:S01]  /*0190*/  @!P2 LDC.64 R12, c[0x0][0x390] ;  /* 0x0000e400ff0cab82 */ /* 0x000ea20000000a00 */
[----:B0-----:R-:W-:Y:S01]  /*01a0*/  @!P0 IMAD.WIDE.U32 R2, R9, 0x4, R2 ;  /* 0x0000000409028825 */ /* 0x001fe200078e0002 */
[----:B------:R-:W-:-:S06]  /*01b0*/  MOV R9, RZ ;  /* 0x000000ff00097202 */ /* 0x000fcc0000000f00 */
[----:B------:R-:W5:Y:S01]  /*01c0*/  @!P0 LDG.E R9, desc[UR4][R2.64] ;  /* 0x0000000402098981 */ /* 0x000f62000c1e1900 */
[----:B------:R-:W-:Y:S01]  /*01d0*/  ISETP.GE.AND P0, PT, R5, R4, PT ;  /* 0x000000040500720c */ /* 0x000fe20003f06270 */
[----:B--2---:R-:W-:Y:S01]  /*01e0*/  @!P2 IMAD.WIDE.U32 R12, R7, 0x4, R12 ;  /* 0x00000004070ca825 */ /* 0x004fe200078e000c */
[----:B------:R-:W-:Y:S02]  /*01f0*/  CS2R R6, SRZ ;  /* 0x0000000000067805 */ /* 0x000fe4000001ff00 */
[C---:B------:R-:W-:Y:S02]  /*0200*/  IADD3 R19, PT, PT, R5.reuse, 0x80, RZ ;  /* 0x0000008005137810 */ /* 0x040fe40007ffe0ff */
[C---:B-1----:R-:W-:Y:S02]  /*0210*/  IADD3 R11, PT, PT, R5.reuse, 0x100, RZ ;  /* 0x00000100050b7810 */ /* 0x042fe40007ffe0ff */
[----:B------:R0:W5:Y:S01]  /*0220*/  @!P3 LDG.E R7, desc[UR4][R16.64] ;  /* 0x000000041007b981 */ /* 0x000162000c1e1900 */
[----:B------:R-:W-:Y:S03]  /*0230*/  BSSY.RECONVERGENT B0, `(.L_x_1895) ;  /* 0x0000032000007945 */ /* 0x000fe60003800200 */
[----:B------:R1:W5:Y:S01]  /*0240*/  @!P2 LDG.E R6, desc[UR4][R12.64] ;  /* 0x000000040c06a981 */ /* 0x000362000c1e1900 */
[----:B------:R-:W2:Y:S01]  /*0250*/  @!P0 LDC.64 R14, c[0x0][0x388] ;  /* 0x0000e200ff0e8b82 */ /* 0x000ea20000000a00 */
[----:B0-----:R-:W-:-:S02]  /*0260*/  IADD3 R17, PT, PT, R5, 0x180, RZ ;  /* 0x0000018005117810 */ /* 0x001fc40007ffe0ff */
[----:B-1----:R-:W-:Y:S02]  /*0270*/  @!P0 LEA R13, R0, R5, 0x9 ;  /* 0x00000005000d8211 */ /* 0x002fe400078e48ff */
[----:B------:R-:W-:Y:S02]  /*0280*/  @!P0 MOV R5, R19 ;  /* 0x0000001300058202 */ /* 0x000fe40000000f00 */
[-C--:B------:R-:W-:Y:S02]  /*0290*/  ISETP.GE.AND P4, PT, R19, R4.reuse, PT ;  /* 0x000000041300720c */ /* 0x080fe40003f86270 */
[-C--:B------:R-:W-:Y:S02]  /*02a0*/  ISETP.GE.AND P1, PT, R11, R4.reuse, PT ;  /* 0x000000040b00720c */ /* 0x080fe40003f26270 */
[-C--:B------:R-:W-:Y:S02]  /*02b0*/  ISETP.GE.AND P2, PT, R17, R4.reuse, PT ;  /* 0x000000041100720c */ /* 0x080fe40003f46270 */
[----:B------:R-:W-:Y:S01]  /*02c0*/  ISETP.GE.AND P3, PT, R5, R4, PT ;  /* 0x000000040500720c */ /* 0x000fe20003f66270 */
[----:B--2---:R-:W-:Y:S01]  /*02d0*/  @!P0 IMAD.WIDE.U32 R2, R13, 0x4, R14 ;  /* 0x000000040d028825 */ /* 0x004fe200078e000e */
[----:B------:R-:W-:Y:S11]  /*02e0*/  @P0 BRA `(.L_x_1896) ;  /* 0x0000000000980947 */ /* 0x000ff60003800000 */
[C---:B-----5:R-:W-:Y:S01]  /*02f0*/  FADD.FTZ R10, |R9|.reuse, -RZ ;  /* 0x800000ff090a7221 */ /* 0x060fe20000010200 */
[----:B------:R-:W-:Y:S02]  /*0300*/  FSETP.GT.FTZ.AND P5, PT, |R9|, 8.50705917302346158658e+37, PT ;  /* 0x7e8000000900780b */ /* 0x000fe40003fb4200 */
[----:B------:R-:W-:Y:S01]  /*0310*/  MOV R15, 0x3e800000 ;  /* 0x3e800000000f7802 */ /* 0x000fe20000000f00 */
[----:B------:R-:W-:-:S06]  /*0320*/  FADD.FTZ R11, -R10, 1 ;  /* 0x3f8000000a0b7421 */ /* 0x000fcc0000010100 */
        /* <DEDUP_REMOVED lines=33> */
[----:B------:R-:W-:-:S07]  /*0540*/  FMUL.FTZ R9, R9, R12 ;  /* 0x0000000c09097220 */ /* 0x000fce0000410000 */
.L_x_1896:
[----:B------:R-:W-:Y:S05]  /*0550*/  BSYNC.RECONVERGENT B0 ;  /* 0x0000000000007941 */ /* 0x000fea0003800200 */
.L_x_1895:
[----:B------:R-:W-:Y:S04]  /*0560*/  BSSY.RECONVERGENT B0, `(.L_x_1897) ;  /* 0x0000028000007945 */ /* 0x000fe80003800200 */
[----:B------:R-:W-:Y:S05]  /*0570*/  @P4 BRA `(.L_x_1898) ;  /* 0x0000000000984947 */ /* 0x000fea0003800000 */
[C---:B-----5:R-:W-:Y:S01]  /*0580*/  FADD.FTZ R10, |R8|.reuse, -RZ ;  /* 0x800000ff080a7221 */ /* 0x060fe20000010200 */
[----:B------:R-:W-:Y:S01]  /*0590*/  FSETP.GT.FTZ.AND P4, PT, |R8|, 8.50705917302346158658e+37, PT ;  /* 0x7e8000000800780b */ /* 0x000fe20003f94200 */
[----:B------:R-:W-:Y:S02]  /*05a0*/  HFMA2 R15, -RZ, RZ, 1.625, 0 ;  /* 0x3e800000ff0f7431 */ /* 0x000fe400000001ff */
        /* <DEDUP_REMOVED lines=34> */
[----:B------:R-:W-:-:S07]  /*07d0*/  FMUL.FTZ R8, R11, R12 ;  /* 0x0000000c0b087220 */ /* 0x000fce0000410000 */
.L_x_1898:
[----:B------:R-:W-:Y:S05]  /*07e0*/  BSYNC.RECONVERGENT B0 ;  /* 0x0000000000007941 */ /* 0x000fea0003800200 */
.L_x_1897:
[----:B------:R-:W-:Y:S04]  /*07f0*/  BSSY.RECONVERGENT B0, `(.L_x_1899) ;  /* 0x0000028000007945 */ /* 0x000fe80003800200 */
[----:B------:R-:W-:Y:S05]  /*0800*/  @P1 BRA `(.L_x_1900) ;  /* 0x0000000000981947 */ /* 0x000fea0003800000 */
        /* <DEDUP_REMOVED lines=38> */
.L_x_1900:
[----:B------:R-:W-:Y:S05]  /*0a70*/  BSYNC.RECONVERGENT B0 ;  /* 0x0000000000007941 */ /* 0x000fea0003800200 */
.L_x_1899:
        /* <DEDUP_REMOVED lines=40> */
.L_x_1902:
[----:B------:R-:W-:Y:S05]  /*0d00*/  BSYNC.RECONVERGENT B0 ;  /* 0x0000000000007941 */ /* 0x000fea0003800200 */
.L_x_1901:
[----:B-----5:R0:W-:Y:S01]  /*0d10*/  @!P0 STG.E desc[UR4][R2.64], R9 ;  /* 0x0000000902008986 */ /* 0x0201e2000c101904 */
[----:B------:R-:W-:Y:S04]  /*0d20*/  BSSY.RECONVERGENT B0, `(.L_x_1903) ;  /* 0x000000c000007945 */ /* 0x000fe80003800200 */
[----:B------:R-:W-:Y:S05]  /*0d30*/  @P3 BRA `(.L_x_1904) ;  /* 0x0000000000283947 */ /* 0x000fea0003800000 */
[----:B0-----:R-:W0:Y:S01]  /*0d40*/  LDC.64 R2, c[0x0][0x388] ;  /* 0x0000e200ff027b82 */ /* 0x001e220000000a00 */
[----:B------:R-:W-:Y:S02]  /*0d50*/  LEA R11, R0, R5, 0x9 ;  /* 0x00000005000b7211 */ /* 0x000fe400078e48ff */
[----:B------:R-:W-:-:S04]  /*0d60*/  IADD3 R5, PT, PT, R5, 0x80, RZ ;  /* 0x0000008005057810 */ /* 0x000fc80007ffe0ff */
[----:B------:R-:W-:-:S13]  /*0d70*/  ISETP.GE.AND P0, PT, R5, R4, PT ;  /* 0x000000040500720c */ /* 0x000fda0003f06270 */
[----:B------:R-:W-:Y:S02]  /*0d80*/  @!P0 LEA R9, R0, R5, 0x9 ;  /* 0x0000000500098211 */ /* 0x000fe400078e48ff */
[----:B------:R-:W-:Y:S01]  /*0d90*/  @!P0 IADD3 R5, PT, PT, R5, 0x80, RZ ;  /* 0x0000008005058810 */ /* 0x000fe20007ffe0ff */
[----:B0-----:R-:W-:-:S04]  /*0da0*/  IMAD.WIDE.U32 R10, R11, 0x4, R2 ;  /* 0x000000040b0a7825 */ /* 0x001fc800078e0002 */
[----:B------:R-:W-:Y:S01]  /*0db0*/  @!P0 IMAD.WIDE.U32 R2, R9, 0x4, R2 ;  /* 0x0000000409028825 */ /* 0x000fe200078e0002 */
[----:B------:R1:W-:Y:S04]  /*0dc0*/  STG.E desc[UR4][R10.64], R8 ;  /* 0x000000080a007986 */ /* 0x0003e8000c101904 */
[----:B------:R1:W-:Y:S02]  /*0dd0*/  @!P0 STG.E desc[UR4][R2.64], R7 ;  /* 0x0000000702008986 */ /* 0x0003e4000c101904 */
.L_x_1904:
[----:B------:R-:W-:Y:S05]  /*0de0*/  BSYNC.RECONVERGENT B0 ;  /* 0x0000000000007941 */ /* 0x000fea0003800200 */
.L_x_1903:
[----:B------:R-:W-:-:S13]  /*0df0*/  ISETP.GE.AND P0, PT, R5, R4, PT ;  /* 0x000000040500720c */ /* 0x000fda0003f06270 */
[----:B------:R-:W-:Y:S05]  /*0e00*/  @P0 EXIT ;  /* 0x000000000000094d */ /* 0x000fea0003800000 */
[----:B01----:R-:W0:Y:S01]  /*0e10*/  LDC.64 R2, c[0x0][0x388] ;  /* 0x0000e200ff027b82 */ /* 0x003e220000000a00 */
[----:B------:R-:W-:-:S05]  /*0e20*/  LEA R5, R0, R5, 0x9 ;  /* 0x0000000500057211 */ /* 0x000fca00078e48ff */
[----:B0-----:R-:W-:-:S05]  /*0e30*/  IMAD.WIDE.U32 R2, R5, 0x4, R2 ;  /* 0x0000000405027825 */ /* 0x001fca00078e0002 */
[----:B------:R-:W-:Y:S01]  /*0e40*/  STG.E desc[UR4][R2.64], R13 ;  /* 0x0000000d02007986 */ /* 0x000fe2000c101904 */
[----:B------:R-:W-:Y:S05]  /*0e50*/  EXIT ;  /* 0x000000000000794d */ /* 0x000fea0003800000 */
.L_x_1905:
        /* <DEDUP_REMOVED lines=10> */
.L_x_3128:


//--------------------- .text._ZN2at6native29vectorized_elementwise_kernelILi2EZZZNS0_17atanh_kernel_cudaERNS_18TensorIteratorBaseEENKUlvE0_clEvENKUlvE0_clEvEUlfE_St5arrayIPcLm2EEEEviT0_T1_ --------------------------
	.section	.text._ZN2at6native29vectorized_elementwise_kernelILi2EZZZNS0_17atanh_kernel_cudaERNS_18TensorIteratorBaseEENKUlvE0_clEvENKUlvE0_clEvEUlfE_St5arrayIPcLm2EEEEviT0_T1_,"ax",@progbits
	.align	128
        .global         _ZN2at6native29vectorized_elementwise_kernelILi2EZZZNS0_17atanh_kernel_cudaERNS_18TensorIteratorBaseEENKUlvE0_clEvENKUlvE0_clEvEUlfE_St5arrayIPcLm2EEEEviT0_T1_
        .type           _ZN2at6native29vectorized_elementwise_kernelILi2EZZZNS0_17atanh_kernel_cudaERNS_18TensorIteratorBaseEENKUlvE0_clEvENKUlvE0_clEvEUlfE_St5arrayIPcLm2EEEEviT0_T1_,@function
        .size           _ZN2at6native29vectorized_elementwise_kernelILi2EZZZNS0_17atanh_kernel_cudaERNS_18TensorIteratorBaseEENKUlvE0_clEvENKUlvE0_clEvEUlfE_St5arrayIPcLm2EEEEviT0_T1_,(.L_x_3129 - _ZN2at6native29vectorized_elementwise_kernelILi2EZZZNS0_17atanh_kernel_cudaERNS_18TensorIteratorBaseEENKUlvE0_clEvENKUlvE0_clEvEUlfE_St5arrayIPcLm2EEEEviT0_T1_)
        .other          _ZN2at6native29vectorized_elementwise_kernelILi2EZZZNS0_17atanh_kernel_cudaERNS_18TensorIteratorBaseEENKUlvE0_clEvENKUlvE0_clEvEUlfE_St5arrayIPcLm2EEEEviT0_T1_,@"STO_CUDA_ENTRY STV_DEFAULT"
_ZN2at6native29vectorized_elementwise_kernelILi2EZZZNS0_17atanh_kernel_cudaERNS_18TensorIteratorBaseEENKUlvE0_clEvENKUlvE0_clEvEUlfE_St5arrayIPcLm2EEEEviT0_T1_:
.text._ZN2at6native29vectorized_elementwise_kernelILi2EZZZNS0_17atanh_kernel_cudaERNS_18TensorIteratorBaseEENKUlvE0_clEvENKUlvE0_clEvEUlfE_St5arrayIPcLm2EEEEviT0_T1_:
        /* <DEDUP_REMOVED lines=8> */
[----:B------:R-:W0:Y:S02]  /*0080*/  S2R R15, SR_TID.X ;  /* 0x00000000000f7919 */ /* 0x000e240000002100 */
        /* <DEDUP_REMOVED lines=12> */
[----:B0-----:R-:W-:-:S04]  /*0150*/  @!P6 IMAD.WIDE.U32 R24, R7, 0x4, R24 ;  /* 0x000000040718e825 */ /* 0x001fc800078e0018 */
[----:B------:R-:W-:-:S06]  /*0160*/  HFMA2 R7, -RZ, RZ, 0, 0 ;  /* 0x00000000ff077431 */ /* 0x000fcc00000001ff */
[----:B------:R0:W5:Y:S02]  /*0170*/  @!P6 LDG.E R7, desc[UR4][R24.64] ;  /* 0x000000041807e981 */ /* 0x000164000c1e1900 */
[----:B------:R-:W-:Y:S01]  /*0180*/  @!P4 IADD3 R27, PT, PT, R21, R15, RZ ;  /* 0x0000000f151bc210 */ /* 0x000fe20007ffe0ff */
[----:B------:R-:W2:Y:S01]  /*0190*/  @!P4 LDC.64 R2, c[0x0][0x390] ;  /* 0x0000e400ff02cb82 */ /* 0x000ea20000000a00 */
[----:B------:R-:W-:-:S04]  /*01a0*/  @!P4 IADD3 R15, PT, PT, R15, 0x80, RZ ;  /* 0x000000800f0fc810 */ /* 0x000fc80007ffe0ff */
[----:B------:R-:W-:-:S13]  /*01b0*/  ISETP.GE.U32.AND P3, PT, R15, R4, PT ;  /* 0x000000040f00720c */ /* 0x000fda0003f66070 */
[----:B------:R-:W-:Y:S01]  /*01c0*/  @!P3 IADD3 R5, PT, PT, R21, R15, RZ ;  /* 0x0000000f1505b210 */ /* 0x000fe20007ffe0ff */
[----:B------:R-:W0:Y:S01]  /*01d0*/  @!P3 LDC.64 R12, c[0x0][0x390] ;  /* 0x0000e400ff0cbb82 */ /* 0x000e220000000a00 */
[----:B------:R-:W-:-:S04]  /*01e0*/  @!P3 IADD3 R15, PT, PT, R15, 0x80, RZ ;  /* 0x000000800f0fb810 */ /* 0x000fc80007ffe0ff */
[----:B------:R-:W-:-:S13]  /*01f0*/  ISETP.GE.U32.AND P2, PT, R15, R4, PT ;  /* 0x000000040f00720c */ /* 0x000fda0003f46070 */
[----:B------:R-:W-:Y:S01]  /*0200*/  @!P2 IADD3 R17, PT, PT, R21, R15, RZ ;  /* 0x0000000f1511a210 */ /* 0x000fe20007ffe0ff */
[----:B-1----:R-:W-:Y:S01]  /*0210*/  @!P5 IMAD.WIDE.U32 R22, R23, 0x4, R8 ;  /* 0x000000041716d825 */ /* 0x002fe200078e0008 */
[----:B------:R-:W-:Y:S02]  /*0220*/  @!P2 IADD3 R15, PT, PT, R15, 0x80, RZ ;  /* 0x000000800f0fa810 */ /* 0x000fe40007ffe0ff */
[----:B------:R-:W-:Y:S01]  /*0230*/  MOV R14, RZ ;  /* 0x000000ff000e7202 */ /* 0x000fe20000000f00 */
[----:B------:R-:W-:Y:S01]  /*0240*/  HFMA2 R0, -RZ, RZ, 0, 0 ;  /* 0x00000000ff007431 */ /* 0x000fe200000001ff */
[----:B------:R-:W-:Y:S01]  /*0250*/  ISETP.GE.U32.AND P1, PT, R15, R4, PT ;  /* 0x000000040f00720c */ /* 0x000fe20003f26070 */
[----:B0-----:R-:W-:Y:S01]  /*0260*/  @!P3 IMAD.WIDE.U32 R24, R5, 0x4, R12 ;  /* 0x000000040518b825 */ /* 0x001fe200078e000c */
[----:B------:R-:W0:Y:S02]  /*0270*/  @!P2 LDC.64 R10, c[0x0][0x390] ;  /* 0x0000e400ff0aab82 */ /* 0x000e240000000a00 */
[----:B------:R1:W5:Y:S09]  /*0280*/  @!P5 LDG.E R14, desc[UR4][R22.64] ;  /* 0x00000004160ed981 */ /* 0x000372000c1e1900 */
[----:B------:R-:W-:-:S02]  /*0290*/  @!P1 IADD3 R19, PT, PT, R21, R15, RZ ;  /* 0x0000000f15139210 */ /* 0x000fc40007ffe0ff */
[----:B------:R-:W-:-:S04]  /*02a0*/  @!P1 IADD3 R15, PT, PT, R15, 0x80, RZ ;  /* 0x000000800f0f9810 */ /* 0x000fc80007ffe0ff */
[----:B------:R-:W-:-:S13]  /*02b0*/  ISETP.GE.U32.AND P6, PT, R15, R4, PT ;  /* 0x000000040f00720c */ /* 0x000fda0003fc6070 */
[----:B------:R-:W1:Y:S01]  /*02c0*/  @!P6 LDC.64 R8, c[0x0][0x390] ;  /* 0x0000e400ff08eb82 */ /* 0x000e620000000a00 */
[----:B------:R-:W-:Y:S01]  /*02d0*/  @!P6 IADD3 R13, PT, PT, R21, R15, RZ ;  /* 0x0000000f150de210 */ /* 0x000fe20007ffe0ff */
[----:B--2---:R-:W-:Y:S01]  /*02e0*/  @!P4 IMAD.WIDE.U32 R26, R27, 0x4, R2 ;  /* 0x000000041b1ac825 */ /* 0x004fe200078e0002 */
[----:B------:R-:W-:-:S04]  /*02f0*/  MOV R5, RZ ;  /* 0x000000ff00057202 */ /* 0x000fc80000000f00 */
[----:B------:R-:W5:Y:S01]  /*0300*/  @!P4 LDG.E R0, desc[UR4][R26.64] ;  /* 0x000000041a00c981 */ /* 0x000f62000c1e1900 */
[----:B------:R-:W2:Y:S03]  /*0310*/  @!P1 LDC.64 R2, c[0x0][0x390] ;  /* 0x0000e400ff029b82 */ /* 0x000ea60000000a00 */
[----:B------:R-:W5:Y:S01]  /*0320*/  @!P3 LDG.E R5, desc[UR4][R24.64] ;  /* 0x000000041805b981 */ /* 0x000f62000c1e1900 */
[----:B-1----:R-:W-:Y:S01]  /*0330*/  @!P6 IMAD.WIDE.U32 R22, R13, 0x4, R8 ;  /* 0x000000040d16e825 */ /* 0x002fe200078e0008 */
[----:B------:R-:W-:-:S06]  /*0340*/  CS2R R8, SRZ ;  /* 0x0000000000087805 */ /* 0x000fcc000001ff00 */
[----:B------:R-:W5:Y:S01]  /*0350*/  @!P6 LDG.E R8, desc[UR4][R22.64] ;  /* 0x000000041608e981 */ /* 0x000f62000c1e1900 */
[----:B0-----:R-:W-:-:S04]  /*0360*/  @!P2 IMAD.WIDE.U32 R10, R17, 0x4, R10 ;  /* 0x00000004110aa825 */ /* 0x001fc800078e000a */
[----:B--2---:R-:W-:Y:S02]  /*0370*/  @!P1 IMAD.WIDE.U32 R16, R19, 0x4, R2 ;  /* 0x0000000413109825 */ /* 0x004fe400078e0002 */
[----:B------:R-:W0:Y:S01]  /*0380*/  @!P0 LDC.64 R18, c[0x0][0x390] ;  /* 0x0000e400ff128b82 */ /* 0x000e220000000a00 */
[----:B------:R-:W-:Y:S02]  /*0390*/  @!P0 IADD3 R3, PT, PT, R21, R6, RZ ;  /* 0x0000000615038210 */ /* 0x000fe40007ffe0ff */
[----:B------:R-:W-:Y:S01]  /*03a0*/  CS2R R12, SRZ ;  /* 0x00000000000c7805 */ /* 0x000fe2000001ff00 */
[----:B------:R-:W5:Y:S01]  /*03b0*/  @!P1 LDG.E R9, desc[UR4][R16.64] ;  /* 0x0000000410099981 */ /* 0x000f62000c1e1900 */
[----:B------:R-:W-:Y:S01]  /*03c0*/  IADD3 R15, PT, PT, R6, 0x100, RZ ;  /* 0x00000100060f7810 */ /* 0x000fe20007ffe0ff */
[----:B------:R-:W-:Y:S03]  /*03d0*/  BSSY.RECONVERGENT B0, `(.L_x_1907) ;  /* 0x0000034000007945 */ /* 0x000fe60003800200 */
[----:B------:R1:W5:Y:S01]  /*03e0*/  @!P2 LDG.E R12, desc[UR4][R10.64] ;  /* 0x000000040a0ca981 */ /* 0x000362000c1e1900 */
[----:B0-----:R-:W-:-:S05]  /*03f0*/  @!P0 IMAD.WIDE.U32 R18, R3, 0x4, R18 ;  /* 0x0000000403128825 */ /* 0x001fca00078e0012 */
[----:B------:R0:W5:Y:S01]  /*0400*/  @!P0 LDG.E R13, desc[UR4][R18.64] ;  /* 0x00000004120d8981 */ /* 0x000162000c1e1900 */
[----:B------:R-:W-:-:S13]  /*0410*/  ISETP.GE.U32.AND P0, PT, R6, R4, PT ;  /* 0x000000040600720c */ /* 0x000fda0003f06070 */
[----:B------:R-:W2:Y:S01]  /*0420*/  @!P0 LDC.64 R2, c[0x0][0x388] ;  /* 0x0000e200ff028b82 */ /* 0x000ea20000000a00 */
[C---:B-1----:R-:W-:Y:S02]  /*0430*/  IADD3 R11, PT, PT, R6.reuse, 0x180, RZ ;  /* 0x00000180060b7810 */ /* 0x042fe40007ffe0ff */
[C---:B------:R-:W-:Y:S02]  /*0440*/  IADD3 R17, PT, PT, R6.reuse, 0x200, RZ ;  /* 0x0000020006117810 */ /* 0x040fe40007ffe0ff */
[-C--:B------:R-:W-:Y:S02]  /*0450*/  ISETP.GE.U32.AND P5, PT, R15, R4.reuse, PT ;  /* 0x000000040f00720c */ /* 0x080fe40003fa6070 */
[-C--:B------:R-:W-:Y:S02]  /*0460*/  ISETP.GE.U32.AND P1, PT, R11, R4.reuse, PT ;  /* 0x000000040b00720c */ /* 0x080fe40003f26070 */
[----:B------:R-:W-:Y:S02]  /*0470*/  ISETP.GE.U32.AND P2, PT, R17, R4, PT ;  /* 0x000000041100720c */ /* 0x000fe40003f46070 */
[----:B------:R-:W-:-:S02]  /*0480*/  IADD3 R11, PT, PT, R6, 0x80, RZ ;  /* 0x00000080060b7810 */ /* 0x000fc40007ffe0ff */
[----:B------:R-:W-:Y:S01]  /*0490*/  IADD3 R15, PT, PT, R6, 0x280, RZ ;  /* 0x00000280060f7810 */ /* 0x000fe20007ffe0ff */
[----:B0-----:R-:W-:Y:S08]  /*04a0*/  @P0 BRA `(.L_x_1908) ;  /* 0x0000000000980947 */ /* 0x001ff00003800000 */
        /* <DEDUP_REMOVED lines=18> */
[----:B------:R-:W-:Y:S01]  /*05d0*/  MOV R19, 0x3d39bf78 ;  /* 0x3d39bf7800137802 */ /* 0x000fe20000000f00 */
[----:B------:R-:W-:-:S04]  /*05e0*/  FMUL.FTZ R17, R17, 1.1920928955078125e-07 ;  /* 0x3400000011117820 */ /* 0x000fc80000410000 */
        /* <DEDUP_REMOVED lines=11> */
[----:B------:R-:W-:-:S05]  /*06a0*/  @P3 MOV R17, 0x7f800000 ;  /* 0x7f80000000113802 */ /* 0x000fca0000000f00 */
[C---:B------:R-:W-:Y:S01]  /*06b0*/  @P4 FFMA.FTZ R16, R10.reuse, R17, +INF ;  /* 0x7f8000000a104423 */ /* 0x040fe20000010011 */
[----:B------:R-:W-:Y:S02]  /*06c0*/  @P3 FSETP.NEU.FTZ.AND P4, PT, R10, RZ, PT ;  /* 0x000000ff0a00320b */ /* 0x000fe40003f9d000 */
[----:B------:R-:W-:Y:S02]  /*06d0*/  MOV R10, 0x3f000000 ;  /* 0x3f000000000a7802 */ /* 0x000fe40000000f00 */
[----:B------:R-:W-:Y:S02]  /*06e0*/  @P3 FSEL R16, R16, -RZ, P4 ;  /* 0x800000ff10103208 */ /* 0x000fe40002000000 */
[----:B------:R-:W-:-:S05]  /*06f0*/  LOP3.LUT R13, R10, 0x80000000, R13, 0xb8, !PT ;  /* 0x800000000a0d7812 */ /* 0x000fca00078eb80d */
[----:B------:R-:W-:-:S07]  /*0700*/  FMUL.FTZ R13, R13, R16 ;  /* 0x000000100d0d7220 */ /* 0x000fce0000410000 */
.L_x_1908:
[----:B------:R-:W-:Y:S05]  /*0710*/  BSYNC.RECONVERGENT B0 ;  /* 0x0000000000007941 */ /* 0x000fea0003800200 */
.L_x_1907:
[-C--:B------:R-:W-:Y:S01]  /*0720*/  ISETP.GE.U32.AND P4, PT, R11, R4.reuse, PT ;  /* 0x000000040b00720c */ /* 0x080fe20003f86070 */
[----:B------:R-:W-:Y:S01]  /*0730*/  BSSY.RECONVERGENT B0, `(.L_x_1909) ;  /* 0x000002a000007945 */ /* 0x000fe20003800200 */
[----:B------:R-:W-:Y:S02]  /*0740*/  ISETP.GE.U32.AND P3, PT, R15, R4, PT ;  /* 0x000000040f00720c */ /* 0x000fe40003f66070 */
[----:B------:R-:W-:-:S09]  /*0750*/  IADD3 R15, PT, PT, R6, 0x300, RZ ;  /* 0x00000300060f7810 */ /* 0x000fd20007ffe0ff */
[----:B------:R-:W-:Y:S05]  /*0760*/  @P4 BRA `(.L_x_1910) ;  /* 0x0000000000984947 */ /* 0x000fea0003800000 */
[C---:B-----5:R-:W-:Y:S01]  /*0770*/  FADD.FTZ R10, |R7|.reuse, -RZ ;  /* 0x800000ff070a7221 */ /* 0x060fe20000010200 */
[----:B------:R-:W-:Y:S01]  /*0780*/  FSETP.GT.FTZ.AND P4, PT, |R7|, 8.50705917302346158658e+37, PT ;  /* 0x7e8000000700780b */ /* 0x000fe20003f94200 */
[----:B------:R-:W-:Y:S01]  /*0790*/  HFMA2 R20, -RZ, RZ, 1.625, 0 ;  /* 0x3e800000ff147431 */ /* 0x000fe200000001ff */
        /* <DEDUP_REMOVED lines=35> */
.L_x_1910:
[----:B------:R-:W-:Y:S05]  /*09d0*/  BSYNC.RECONVERGENT B0 ;  /* 0x0000000000007941 */ /* 0x000fea0003800200 */
.L_x_1909:
[----:B------:R-:W-:Y:S01]  /*09e0*/  BSSY.RECONVERGENT B0, `(.L_x_1911) ;  /* 0x000002a000007945 */ /* 0x000fe20003800200 */
[----:B------:R-:W-:Y:S02]  /*09f0*/  ISETP.GE.U32.AND P4, PT, R15, R4, PT ;  /* 0x000000040f00720c */ /* 0x000fe40003f86070 */
[----:B------:R-:W-:Y:S01]  /*0a00*/  IADD3 R15, PT, PT, R6, 0x380, RZ ;  /* 0x00000380060f7810 */ /* 0x000fe20007ffe0ff */
[----:B------:R-:W-:Y:S10]  /*0a10*/  @P5 BRA `(.L_x_1912) ;  /* 0x0000000000985947 */ /* 0x000ff40003800000 */
[C---:B-----5:R-:W-:Y:S01]  /*0a20*/  FADD.FTZ R10, |R14|.reuse, -RZ ;  /* 0x800000ff0e0a7221 */ /* 0x060fe20000010200 */
[----:B------:R-:W-:Y:S01]  /*0a30*/  FSETP.GT.FTZ.AND P5, PT, |R14|, 8.50705917302346158658e+37, PT ;  /* 0x7e8000000e00780b */ /* 0x000fe20003fb4200 */
[----:B------:R-:W-:Y:S01]  /*0a40*/  HFMA2 R23, -RZ, RZ, 1.3056640625, -1.8671875 ;  /* 0x3d39bf78ff177431 */ /* 0x000fe200000001ff */
        /* <DEDUP_REMOVED lines=35> */
.L_x_1912:
[----:B------:R-:W-:Y:S05]  /*0c80*/  BSYNC.RECONVERGENT B0 ;  /* 0x0000000000007941 */ /* 0x000fea0003800200 */
.L_x_1911:
[----:B------:R-:W-:Y:S01]  /*0c90*/  ISETP.GE.U32.AND P5, PT, R15, R4, PT ;  /* 0x000000040f00720c */ /* 0x000fe20003fa6070 */
[----:B------:R-:W-:Y:S01]  /*0ca0*/  BSSY.RECONVERGENT B0, `(.L_x_1913) ;  /* 0x000002a000007945 */ /* 0x000fe20003800200 */
[----:B------:R-:W-:-:S05]  /*0cb0*/  @!P0 IADD3 R15, PT, PT, R21, R6, RZ ;  /* 0x00000006150f8210 */ /* 0x000fca0007ffe0ff */
[----:B--2---:R-:W-:Y:S01]  /*0cc0*/  @!P0 IMAD.WIDE.U32 R2, R15, 0x4, R2 ;  /* 0x000000040f028825 */ /* 0x004fe200078e0002 */
[----:B------:R-:W-:Y:S06]  /*0cd0*/  @P1 BRA `(.L_x_1914) ;  /* 0x0000000000981947 */ /* 0x000fec0003800000 */
[C---:B-----5:R-:W-:Y:S01]  /*0ce0*/  FADD.FTZ R14, |R0|.reuse, -RZ ;  /* 0x800000ff000e7221 */ /* 0x060fe20000010200 */
[----:B------:R-:W-:Y:S02]  /*0cf0*/  FSETP.GT.FTZ.AND P1, PT, |R0|, 8.50705917302346158658e+37, PT ;  /* 0x7e8000000000780b */ /* 0x000fe40003f34200 */
[----:B------:R-:W-:Y:S01]  /*0d00*/  MOV R19, 0x3e800000 ;  /* 0x3e80000000137802 */ /* 0x000fe20000000f00 */
[----:B------:R-:W-:-:S06]  /*0d10*/  FADD.FTZ R16, -R14, 1 ;  /* 0x3f8000000e107421 */ /* 0x000fcc0000010100 */
[----:B------:R-:W0:Y:S02]  /*0d20*/  MUFU.RCP R16, R16 ;  /* 0x0000001000107308 */ /* 0x000e240000001000 */
[----:B0-----:R-:W-:Y:S01]  /*0d30*/  FADD.FTZ R15, R16, R16 ;  /* 0x00000010100f7221 */ /* 0x001fe20000010000 */
[----:B------:R-:W-:-:S03]  /*0d40*/  HFMA2 R16, -RZ, RZ, 1.3056640625, -1.8671875 ;  /* 0x3d39bf78ff107431 */ /* 0x000fc600000001ff */
        /* <DEDUP_REMOVED lines=31> */
.L_x_1914:
[----:B------:R-:W-:Y:S05]  /*0f40*/  BSYNC.RECONVERGENT B0 ;  /* 0x0000000000007941 */ /* 0x000fea0003800200 */
.L_x_1913:
[----:B------:R-:W-:Y:S04]  /*0f50*/  BSSY.RECONVERGENT B0, `(.L_x_1915) ;  /* 0x0000028000007945 */ /* 0x000fe80003800200 */
[----:B------:R-:W-:Y:S05]  /*0f60*/  @P2 BRA `(.L_x_1916) ;  /* 0x0000000000982947 */ /* 0x000fea0003800000 */
        /* <DEDUP_REMOVED lines=38> */
.L_x_1916:
[----:B------:R-:W-:Y:S05]  /*11d0*/  BSYNC.RECONVERGENT B0 ;  /* 0x0000000000007941 */ /* 0x000fea0003800200 */
.L_x_1915:
        /* <DEDUP_REMOVED lines=40> */
.L_x_1918:
[----:B------:R-:W-:Y:S05]  /*1460*/  BSYNC.RECONVERGENT B0 ;  /* 0x0000000000007941 */ /* 0x000fea0003800200 */
.L_x_1917:
        /* <DEDUP_REMOVED lines=40> */
.L_x_1920:
[----:B------:R-:W-:Y:S05]  /*16f0*/  BSYNC.RECONVERGENT B0 ;  /* 0x0000000000007941 */ /* 0x000fea0003800200 */
.L_x_1919:
        /* <DEDUP_REMOVED lines=40> */
.L_x_1922:
[----:B------:R-:W-:Y:S05]  /*1980*/  BSYNC.RECONVERGENT B0 ;  /* 0x0000000000007941 */ /* 0x000fea0003800200 */
.L_x_1921:
[----:B------:R-:W-:Y:S01]  /*1990*/  @!P0 MOV R6, R11 ;  /* 0x0000000b00068202 */ /* 0x000fe20000000f00 */
[----:B-----5:R0:W-:Y:S01]  /*19a0*/  @!P0 STG.E desc[UR4][R2.64], R13 ;  /* 0x0000000d02008986 */ /* 0x0201e2000c101904 */
        /* <DEDUP_REMOVED lines=9> */
[----:B------:R0:W-:Y:S07]  /*1a40*/  STG.E desc[UR4][R2.64], R7 ;  /* 0x0000000702007986 */ /* 0x0001ee000c101904 */
[----:B------:R-:W-:Y:S05]  /*1a50*/  @P0 BRA `(.L_x_1926) ;  /* 0x0000000000300947 */ /* 0x000fea0003800000 */
[----:B0-----:R-:W0:Y:S01]  /*1a60*/  LDC.64 R2, c[0x0][0x388] ;  /* 0x0000e200ff027b82 */ /* 0x001e220000000a00 */
[----:B------:R-:W-:Y:S02]  /*1a70*/  IADD3 R7, PT, PT, R21, R6, RZ ;  /* 0x0000000615077210 */ /* 0x000fe40007ffe0ff */
[----:B------:R-:W-:-:S03]  /*1a80*/  IADD3 R6, PT, PT, R6, 0x80, RZ ;  /* 0x0000008006067810 */ /* 0x000fc60007ffe0ff */
[----:B0-----:R-:W-:-:S05]  /*1a90*/  IMAD.WIDE.U32 R2, R7, 0x4, R2 ;  /* 0x0000000407027825 */ /* 0x001fca00078e0002 */
[----:B------:R0:W-:Y:S02]  /*1aa0*/  STG.E desc[UR4][R2.64], R10 ;  /* 0x0000000a02007986 */ /* 0x0001e4000c101904 */
.L_x_1925:
[----:B------:R-:W-:-:S13]  /*1ab0*/  ISETP.GE.U32.AND P0, PT, R6, R4, PT ;  /* 0x000000040600720c */ /* 0x000fda0003f06070 */
[----:B------:R-:W-:Y:S05]  /*1ac0*/  @P0 BRA `(.L_x_1927) ;  /* 0x0000000000300947 */ /* 0x000fea0003800000 */
[----:B0-----:R-:W0:Y:S01]  /*1ad0*/  LDC.64 R2, c[0x0][0x388] ;  /* 0x0000e200ff027b82 */ /* 0x001e220000000a00 */
[----:B------:R-:W-:Y:S02]  /*1ae0*/  IADD3 R7, PT, PT, R21, R6, RZ ;  /* 0x0000000615077210 */ /* 0x000fe40007ffe0ff */
[----:B------:R-:W-:-:S03]  /*1af0*/  IADD3 R6, PT, PT, R6, 0x80, RZ ;  /* 0x0000008006067810 */ /* 0x000fc60007ffe0ff */
[----:B0-----:R-:W-:-:S05]  /*1b00*/  IMAD.WIDE.U32 R2, R7, 0x4, R2 ;  /* 0x0000000407027825 */ /* 0x001fca00078e0002 */
[----:B------:R1:W-:Y:S02]  /*1b10*/  STG.E desc[UR4][R2.64], R0 ;  /* 0x0000000002007986 */ /* 0x0003e4000c101904 */
.L_x_1926:
[----:B------:R-:W-:-:S13]  /*1b20*/  ISETP.GE.U32.AND P0, PT, R6, R4, PT ;  /* 0x000000040600720c */ /* 0x000fda0003f06070 */
[----:B------:R-:W-:Y:S05]  /*1b30*/  @P0 BRA `(.L_x_1928) ;  /* 0x0000000000340947 */ /* 0x000fea0003800000 */
[----:B01----:R-:W0:Y:S01]  /*1b40*/  LDC.64 R2, c[0x0][0x388] ;  /* 0x0000e200ff027b82 */ /* 0x003e220000000a00 */
[----:B------:R-:W-:Y:S02]  /*1b50*/  IADD3 R7, PT, PT, R21, R6, RZ ;  /* 0x0000000615077210 */ /* 0x000fe40007ffe0ff */
[----:B------:R-:W-:-:S03]  /*1b60*/  IADD3 R6, PT, PT, R6, 0x80, RZ ;  /* 0x0000008006067810 */ /* 0x000fc60007ffe0ff */
[----:B0-----:R-:W-:-:S05]  /*1b70*/  IMAD.WIDE.U32 R2, R7, 0x4, R2 ;  /* 0x0000000407027825 */ /* 0x001fca00078e0002 */
[----:B------:R1:W-:Y:S02]  /*1b80*/  STG.E desc[UR4][R2.64], R5 ;  /* 0x0000000502007986 */ /* 0x0003e4000c101904 */
.L_x_1927:
[----:B------:R-:W-:-:S13]  /*1b90*/  ISETP.GE.U32.AND P0, PT, R6, R4, PT ;  /* 0x000000040600720c */ /* 0x000fda0003f06070 */
[----:B------:R-:W-:Y:S05]  /*1ba0*/  @P0 BREAK.RELIABLE B1 ;  /* 0x0000000000010942 */ /* 0x000fea0003800100 */
[----:B------:R-:W-:Y:S05]  /*1bb0*/  @P0 BRA `(.L_x_1929) ;  /* 0x0000000000300947 */ /* 0x000fea0003800000 */
[----:B01----:R-:W0:Y:S01]  /*1bc0*/  LDC.64 R2, c[0x0][0x388] ;  /* 0x0000e200ff027b82 */ /* 0x003e220000000a00 */
[----:B------:R-:W-:Y:S02]  /*1bd0*/  IADD3 R5, PT, PT, R21, R6, RZ ;  /* 0x0000000615057210 */ /* 0x000fe40007ffe0ff */
[----:B------:R-:W-:-:S03]  /*1be0*/  IADD3 R6, PT, PT, R6, 0x80, RZ ;  /* 0x0000008006067810 */ /* 0x000fc60007ffe0ff */
[----:B0-----:R-:W-:-:S05]  /*1bf0*/  IMAD.WIDE.U32 R2, R5, 0x4, R2 ;  /* 0x0000000405027825 */ /* 0x001fca00078e0002 */
[----:B------:R2:W-:Y:S02]  /*1c00*/  STG.E desc[UR4][R2.64], R12 ;  /* 0x0000000c02007986 */ /* 0x0005e4000c101904 */
.L_x_1928:
[----:B------:R-:W-:Y:S05]  /*1c10*/  BSYNC.RELIABLE B1 ;  /* 0x0000000000017941 */ /* 0x000fea0003800100 */
.L_x_1924:
[----:B------:R-:W-:-:S13]  /*1c20*/  ISETP.GE.U32.AND P0, PT, R6, R4, PT ;  /* 0x000000040600720c */ /* 0x000fda0003f06070 */
[----:B012---:R-:W0:Y:S01]  /*1c30*/  @!P0 LDC.64 R2, c[0x0][0x388] ;  /* 0x0000e200ff028b82 */ /* 0x007e220000000a00 */
[----:B------:R-:W-:Y:S02]  /*1c40*/  @!P0 IADD3 R5, PT, PT, R21, R6, RZ ;  /* 0x0000000615058210 */ /* 0x000fe40007ffe0ff */
[----:B------:R-:W-:-:S03]  /*1c50*/  @!P0 IADD3 R6, PT, PT, R6, 0x80, RZ ;  /* 0x0000008006068810 */ /* 0x000fc60007ffe0ff */
[----:B0-----:R-:W-:-:S05]  /*1c60*/  @!P0 IMAD.WIDE.U32 R2, R5, 0x4, R2 ;  /* 0x0000000405028825 */ /* 0x001fca00078e0002 */
[----:B------:R2:W-:Y:S02]  /*1c70*/  @!P0 STG.E desc[UR4][R2.64], R9 ;  /* 0x0000000902008986 */ /* 0x0005e4000c101904 */
.L_x_1929:
[----:B------:R-:W-:Y:S05]  /*1c80*/  BSYNC.RECONVERGENT B0 ;  /* 0x0000000000007941 */ /* 0x000fea0003800200 */
.L_x_1923:
[----:B------:R-:W-:Y:S05]  /*1c90*/  WARPSYNC.ALL ;  /* 0x0000000000007948 */ /* 0x000fea0003800000 */
[----:B------:R-:W-:-:S13]  /*1ca0*/  ISETP.GE.U32.AND P0, PT, R6, R4, PT ;  /* 0x000000040600720c */ /* 0x000fda0003f06070 */
[----:B------:R-:W-:Y:S05]  /*1cb0*/  @P0 EXIT ;  /* 0x000000000000094d */ /* 0x000fea0003800000 */
[----:B012---:R-:W0:Y:S01]  /*1cc0*/  LDC.64 R2, c[0x0][0x388] ;  /* 0x0000e200ff027b82 */ /* 0x007e220000000a00 */
[----:B------:R-:W-:-:S05]  /*1cd0*/  IADD3 R21, PT, PT, R21, R6, RZ ;  /* 0x0000000615157210 */ /* 0x000fca0007ffe0ff */
[----:B0-----:R-:W-:-:S05]  /*1ce0*/  IMAD.WIDE.U32 R2, R21, 0x4, R2 ;  /* 0x0000000415027825 */ /* 0x001fca00078e0002 */
[----:B------:R-:W-:Y:S01]  /*1cf0*/  STG.E desc[UR4][R2.64], R8 ;  /* 0x0000000802007986 */ /* 0x000fe2000c101904 */
[----:B------:R-:W-:Y:S05]  /*1d00*/  EXIT ;  /* 0x000000000000794d */ /* 0x000fea0003800000 */
.L_x_1906:
[----:B------:R-:W0:Y:S01]  /*1d10*/  S2R R23, SR_TID.X ;  /* 0x0000000000177919 */ /* 0x000e220000002100 */
[----:B------:R-:W1:Y:S02]  /*1d20*/  LDC.64 R2, c[0x0][0x390] ;  /* 0x0000e400ff027b82 */ /* 0x000e640000000a00 */
[----:B-1----:R-:W-:-:S04]  /*1d30*/  IMAD.WIDE.U32 R2, R21, 0x4, R2 ;  /* 0x0000000415027825 */ /* 0x002fc800078e0002 */
[----:B0-----:R-:W-:-:S05]  /*1d40*/  IMAD.WIDE.U32 R10, R23, 0x8, R2 ;  /* 0x00000008170a7825 */ /* 0x001fca00078e0002 */
[----:B------:R-:W2:Y:S04]  /*1d50*/  LDG.E.64 R8, desc[UR4][R10.64] ;  /* 0x000000040a087981 */ /* 0x000ea8000c1e1b00 */
[----:B------:R-:W3:Y:S04]  /*1d60*/  LDG.E.64 R6, desc[UR4][R10.64+0x400] ;  /* 0x000400040a067981 */ /* 0x000ee8000c1e1b00 */
[----:B------:R-:W4:Y:S04]  /*1d70*/  LDG.E.64 R4, desc[UR4][R10.64+0x800] ;  /* 0x000800040a047981 */ /* 0x000f28000c1e1b00 */
[----:B------:R0:W5:Y:S01]  /*1d80*/  LDG.E.64 R2, desc[UR4][R10.64+0xc00] ;  /* 0x000c00040a027981 */ /* 0x000162000c1e1b00 */
[----:B------:R-:W-:-:S02]  /*1d90*/  HFMA2 R19, -RZ, RZ, 1.625, 0 ;  /* 0x3e800000ff137431 */ /* 0x000fc400000001ff */
[C---:B--2---:R-:W-:Y:S01]  /*1da0*/  FADD.FTZ R0, |R8|.reuse, -RZ ;  /* 0x800000ff08007221 */ /* 0x044fe20000010200 */
[C---:B------:R-:W-:Y:S01]  /*1db0*/  FADD.FTZ R12, |R9|.reuse, -RZ ;  /* 0x800000ff090c7221 */ /* 0x040fe20000010200 */
[----:B------:R-:W-:Y:S02]  /*1dc0*/  FSETP.GT.FTZ.AND P0, PT, |R8|, 8.50705917302346158658e+37, PT ;  /* 0x7e8000000800780b */ /* 0x000fe40003f14200 */
[----:B------:R-:W-:Y:S01]  /*1dd0*/  FADD.FTZ R0, -R0, 1 ;  /* 0x3f80000000007421 */ /* 0x000fe20000010100 */
[----:B------:R-:W-:Y:S01]  /*1de0*/  FADD.FTZ R14, -R12, 1 ;  /* 0x3f8000000c0e7421 */ /* 0x000fe20000010100 */
[----:B------:R-:W-:Y:S01]  /*1df0*/  FSETP.GT.FTZ.AND P1, PT, |R9|, 8.50705917302346158658e+37, PT ;  /* 0x7e8000000900780b */ /* 0x000fe20003f34200 */
[----:B---3--:R-:W-:-:S03]  /*1e00*/  FADD.FTZ R22, |R7|, -RZ ;  /* 0x800000ff07167221 */ /* 0x008fc60000010200 */
[----:B------:R-:W1:Y:S01]  /*1e10*/  MUFU.RCP R0, R0 ;  /* 0x0000000000007308 */ /* 0x000e620000001000 */
[----:B------:R-:W-:-:S07]  /*1e20*/  FADD.FTZ R26, -R22, 1 ;  /* 0x3f800000161a7421 */ /* 0x000fce0000010100 */
[----:B------:R-:W2:Y:S01]  /*1e30*/  MUFU.RCP R14, R14 ;  /* 0x0000000e000e7308 */ /* 0x000ea20000001000 */
[----:B-1----:R-:W-:-:S04]  /*1e40*/  FADD.FTZ R13, R0, R0 ;  /* 0x00000000000d7221 */ /* 0x002fc80000010000 */
[----:B------:R-:W-:Y:S01]  /*1e50*/  FMUL.FTZ R12, |R8|, R13 ;  /* 0x0000000d080c7220 */ /* 0x000fe20000410200 */
[----:B------:R-:W-:Y:S01]  /*1e60*/  FADD.FTZ R13, |R6|, -RZ ;  /* 0x800000ff060d7221 */ /* 0x000fe20000010200 */
[----:B--2---:R-:W-:-:S03]  /*1e70*/  FADD.FTZ R16, R14, R14 ;  /* 0x0000000e0e107221 */ /* 0x004fc60000010000 */
[----:B------:R-:W-:Y:S01]  /*1e80*/  FSEL R12, R12, -2, !P0 ;  /* 0xc00000000c0c7808 */ /* 0x000fe20004000000 */
[----:B------:R-:W-:Y:S01]  /*1e90*/  FADD.FTZ R13, -R13, 1 ;  /* 0x3f8000000d0d7421 */ /* 0x000fe20000010100 */
[----:B------:R-:W-:Y:S01]  /*1ea0*/  FSETP.GT.FTZ.AND P0, PT, |R6|, 8.50705917302346158658e+37, PT ;  /* 0x7e8000000600780b */ /* 0x000fe20003f14200 */
[----:B0-----:R-:W-:Y:S01]  /*1eb0*/  FMUL.FTZ R11, |R9|, R16 ;  /* 0x00000010090b7220 */ /* 0x001fe20000410200 */
[----:B------:R-:W-:Y:S01]  /*1ec0*/  MOV R16, 0x3d39bf78 ;  /* 0x3d39bf7800107802 */ /* 0x000fe20000000f00 */
[C---:B------:R-:W-:Y:S01]  /*1ed0*/  FADD.FTZ.RZ R0, R12.reuse, 1 ;  /* 0x3f8000000c007421 */ /* 0x040fe2000001c000 */
[----:B------:R-:W-:Y:S01]  /*1ee0*/  ISETP.GE.U32.AND P2, PT, R12, 0x7f800000, PT ;  /* 0x7f8000000c00780c */ /* 0x000fe20003f46070 */
[----:B------:R-:W0:Y:S01]  /*1ef0*/  MUFU.RCP R13, R13 ;  /* 0x0000000d000d7308 */ /* 0x000e220000001000 */
[----:B------:R-:W-:Y:S02]  /*1f00*/  FSEL R11, R11, -2, !P1 ;  /* 0xc00000000b0b7808 */ /* 0x000fe40004800000 */
[----:B------:R-:W-:-:S02]  /*1f10*/  IADD3 R0, PT, PT, R0, -0x3f400000, RZ ;  /* 0xc0c0000000007810 */ /* 0x000fc40007ffe0ff */
[----:B------:R-:W-:Y:S01]  /*1f20*/  FSETP.GT.FTZ.AND P1, PT, |R7|, 8.50705917302346158658e+37, PT ;  /* 0x7e8000000700780b */ /* 0x000fe20003f34200 */
[----:B------:R-:W-:Y:S01]  /*1f30*/  FADD.FTZ.RZ R10, R11, 1 ;  /* 0x3f8000000b0a7421 */ /* 0x000fe2000001c000 */
[----:B------:R-:W-:Y:S02]  /*1f40*/  LOP3.LUT R15, R0, 0xff800000, RZ, 0xc0, !PT ;  /* 0xff800000000f7812 */ /* 0x000fe400078ec0ff */
[----:B------:R-:W-:Y:S02]  /*1f50*/  ISETP.GT.AND P3, PT, R12, -0x40800000, P2 ;  /* 0xbf8000000c00780c */ /* 0x000fe40001764270 */
[----:B------:R-:W-:Y:S02]  /*1f60*/  IADD3 R10, PT, PT, R10, -0x3f400000, RZ ;  /* 0xc0c000000a0a7810 */ /* 0x000fe40007ffe0ff */
[----:B------:R-:W-:Y:S02]  /*1f70*/  IADD3 R0, PT, PT, -R15, 0x40800000, RZ ;  /* 0x408000000f007810 */ /* 0x000fe40007ffe1ff */
[----:B------:R-:W-:-:S02]  /*1f80*/  LOP3.LUT R10, R10, 0xff800000, RZ, 0xc0, !PT ;  /* 0xff8000000a0a7812 */ /* 0x000fc400078ec0ff */
[----:B------:R-:W-:Y:S01]  /*1f90*/  IADD3 R25, PT, PT, R12, -R15, RZ ;  /* 0x8000000f0c197210 */ /* 0x000fe20007ffe0ff */
[-C--:B------:R-:W-:Y:S01]  /*1fa0*/  FFMA.FTZ R0, R0, R19.reuse, -1 ;  /* 0xbf80000000007423 */ /* 0x080fe20000010013 */
[----:B------:R-:W-:Y:S01]  /*1fb0*/  IADD3 R14, PT, PT, -R10, 0x40800000, RZ ;  /* 0x408000000a0e7810 */ /* 0x000fe20007ffe1ff */
[----:B0-----:R-:W-:Y:S01]  /*1fc0*/  FADD.FTZ R13, R13, R13 ;  /* 0x0000000d0d0d7221 */ /* 0x001fe20000010000 */
[-C--:B------:R-:W-:Y:S01]  /*1fd0*/  IADD3 R17, PT, PT, R11, -R10.reuse, RZ ;  /* 0x8000000a0b117210 */ /* 0x080fe20007ffe0ff */
[----:B------:R-:W-:Y:S01]  /*1fe0*/  FADD.FTZ R25, R25, R0 ;  /* 0x0000000019197221 */ /* 0x000fe20000010000 */
[----:B------:R-:W-:Y:S01]  /*1ff0*/  I2FP.F32.S32 R10, R10 ;  /* 0x0000000a000a7245 */ /* 0x000fe20000201400 */
[----:B------:R-:W-:Y:S01]  /*2000*/  FFMA.FTZ R14, R14, R19, -1 ;  /* 0xbf8000000e0e7423 */ /* 0x000fe20000010013 */
[----:B------:R-:W-:Y:S01]  /*2010*/  FMUL.FTZ R13, |R6|, R13 ;  /* 0x0000000d060d7220 */ /* 0x000fe20000410200 */
[----:B------:R-:W-:Y:S02]  /*2020*/  FFMA.FTZ R0, R25, -R16, 0.10546888411045074463 ;  /* 0x3dd8001219007423 */ /* 0x000fe40000010810 */
[----:B------:R-:W-:-:S02]  /*2030*/  FADD.FTZ R17, R17, R14 ;  /* 0x0000000e11117221 */ /* 0x000fc40000010000 */
[----:B------:R-:W-:Y:S02]  /*2040*/  FFMA.FTZ R0, R25, R0, -0.13229703903198242188 ;  /* 0xbe0778e019007423 */ /* 0x000fe40000010000 */
[----:B------:R-:W-:Y:S02]  /*2050*/  FFMA.FTZ R14, R17, -R16, 0.10546888411045074463 ;  /* 0x3dd80012110e7423 */ /* 0x000fe40000010810 */
[----:B------:R-:W-:Y:S02]  /*2060*/  FFMA.FTZ R0, R25, R0, 0.14491446316242218018 ;  /* 0x3e14647519007423 */ /* 0x000fe40000010000 */
[----:B------:R-:W-:Y:S02]  /*2070*/  FFMA.FTZ R14, R17, R14, -0.13229703903198242188 ;  /* 0xbe0778e0110e7423 */ /* 0x000fe4000001000e */
[----:B------:R-:W-:Y:S02]  /*2080*/  FFMA.FTZ R0, R25, R0, -0.16641564667224884033 ;  /* 0xbe2a68dd19007423 */ /* 0x000fe40000010000 */
[----:B------:R-:W-:-:S04]  /*2090*/  FFMA.FTZ R14, R17, R14, 0.14491446316242218018 ;  /* 0x3e146475110e7423 */ /* 0x000fc8000001000e */
[----:B------:R-:W-:Y:S01]  /*20a0*/  FFMA.FTZ R18, R17, R14, -0.16641564667224884033 ;  /* 0xbe2a68dd11127423 */ /* 0x000fe2000001000e */
[----:B------:R-:W-:Y:S01]  /*20b0*/  FFMA.FTZ R14, R25, R0, 0.19988867640495300293 ;  /* 0x3e4caf9e190e7423 */ /* 0x000fe20000010000 */
[----:B------:R-:W-:Y:S02]  /*20c0*/  FSEL R0, R13, -2, !P0 ;  /* 0xc00000000d007808 */ /* 0x000fe40004000000 */
[----:B------:R-:W-:Y:S01]  /*20d0*/  FFMA.FTZ R18, R17, R18, 0.19988867640495300293 ;  /* 0x3e4caf9e11127423 */ /* 0x000fe20000010012 */
[----:B------:R-:W-:Y:S01]  /*20e0*/  FFMA.FTZ R14, R25, R14, -0.25000196695327758789 ;  /* 0xbe800042190e7423 */ /* 0x000fe2000001000e */
[----:B------:R-:W-:Y:S01]  /*20f0*/  ISETP.GE.U32.AND P0, PT, R11, 0x7f800000, PT ;  /* 0x7f8000000b00780c */ /* 0x000fe20003f06070 */
[----:B------:R-:W-:Y:S01]  /*2100*/  FADD.FTZ.RZ R13, R0, 1 ;  /* 0x3f800000000d7421 */ /* 0x000fe2000001c000 */
[----:B------:R-:W-:Y:S01]  /*2110*/  FFMA.FTZ R18, R17, R18, -0.25000196695327758789 ;  /* 0xbe80004211127423 */ /* 0x000fe20000010012 */
[----:B------:R-:W-:Y:S01]  /*2120*/  FFMA.FTZ R14, R25, R14, 0.33333510160446166992 ;  /* 0x3eaaaae6190e7423 */ /* 0x000fe2000001000e */
[----:B------:R-:W-:-:S02]  /*2130*/  ISETP.GT.AND P4, PT, R11, -0x40800000, P0 ;  /* 0xbf8000000b00780c */ /* 0x000fc40000784270 */
[----:B------:R-:W-:Y:S01]  /*2140*/  FFMA.FTZ R20, R17, R18, 0.33333510160446166992 ;  /* 0x3eaaaae611147423 */ /* 0x000fe20000010012 */
[----:B------:R-:W-:Y:S01]  /*2150*/  FFMA.FTZ R18, R25, R14, -0.5 ;  /* 0xbf00000019127423 */ /* 0x000fe2000001000e */
[----:B------:R-:W-:Y:S01]  /*2160*/  IADD3 R13, PT, PT, R13, -0x3f400000, RZ ;  /* 0xc0c000000d0d7810 */ /* 0x000fe20007ffe0ff */
[----:B------:R-:W0:Y:S01]  /*2170*/  MUFU.RCP R14, R26 ;  /* 0x0000001a000e7308 */ /* 0x000e220000001000 */
[----:B------:R-:W-:Y:S01]  /*2180*/  FFMA.FTZ R22, R17, R20, -0.5 ;  /* 0xbf00000011167423 */ /* 0x000fe20000010014 */
[----:B------:R-:W-:Y:S01]  /*2190*/  FMUL.FTZ R20, R25, R18 ;  /* 0x0000001219147220 */ /* 0x000fe20000410000 */
[----:B------:R-:W-:Y:S02]  /*21a0*/  LOP3.LUT R13, R13, 0xff800000, RZ, 0xc0, !PT ;  /* 0xff8000000d0d7812 */ /* 0x000fe400078ec0ff */
[----:B------:R-:W-:Y:S01]  /*21b0*/  FMUL.FTZ R22, R17, R22 ;  /* 0x0000001611167220 */ /* 0x000fe20000410000 */
[----:B------:R-:W-:Y:S01]  /*21c0*/  I2FP.F32.S32 R18, R15 ;  /* 0x0000000f00127245 */ /* 0x000fe20000201400 */
[----:B------:R-:W-:Y:S01]  /*21d0*/  FFMA.FTZ R25, R25, R20, R25 ;  /* 0x0000001419197223 */ /* 0x000fe20000010019 */
[----:B------:R-:W-:Y:S01]  /*21e0*/  IADD3 R24, PT, PT, -R13, 0x40800000, RZ ;  /* 0x408000000d187810 */ /* 0x000fe20007ffe1ff */
[----:B------:R-:W-:Y:S01]  /*21f0*/  FFMA.FTZ R15, R17, R22, R17 ;  /* 0x00000016110f7223 */ /* 0x000fe20000010011 */
[----:B----4-:R-:W-:Y:S01]  /*2200*/  FADD.FTZ R17, |R4|, -RZ ;  /* 0x800000ff04117221 */ /* 0x010fe20000010200 */
[----:B------:R-:W-:Y:S01]  /*2210*/  FMUL.FTZ R18, R18, 1.1920928955078125e-07 ;  /* 0x3400000012127820 */ /* 0x000fe20000410000 */
[----:B------:R-:W-:Y:S01]  /*2220*/  IADD3 R20, PT, PT, R0, -R13, RZ ;  /* 0x8000000d00147210 */ /* 0x000fe20007ffe0ff */
[----:B------:R-:W-:Y:S01]  /*2230*/  FFMA.FTZ R27, R24, R19, -1 ;  /* 0xbf800000181b7423 */ /* 0x000fe20000010013 */
[----:B------:R-:W-:Y:S01]  /*2240*/  FADD.FTZ R24, -R17, 1 ;  /* 0x3f80000011187421 */ /* 0x000fe20000010100 */
[----:B------:R-:W-:Y:S01]  /*2250*/  FFMA.FTZ R17, R18, 0.69314718246459960938, R25 ;  /* 0x3f31721812117823 */ /* 0x000fe20000010019 */
[----:B------:R-:W-:Y:S01]  /*2260*/  ISETP.GE.U32.AND P5, PT, R0, 0x7f800000, PT ;  /* 0x7f8000000000780c */ /* 0x000fe20003fa6070 */
[----:B------:R-:W-:Y:S01]  /*2270*/  FADD.FTZ R25, R20, R27 ;  /* 0x0000001b14197221 */ /* 0x000fe20000010000 */
[----:B0-----:R-:W-:Y:S01]  /*2280*/  FADD.FTZ R20, R14, R14 ;  /* 0x0000000e0e147221 */ /* 0x001fe20000010000 */
[----:B------:R-:W0:Y:S01]  /*2290*/  MUFU.RCP R18, R24 ;  /* 0x0000001800127308 */ /* 0x000e220000001000 */
[----:B------:R-:W-:Y:S01]  /*22a0*/  @P2 MOV R27, 0x7f800000 ;  /* 0x7f800000001b2802 */ /* 0x000fe20000000f00 */
[----:B------:R-:W-:Y:S01]  /*22b0*/  FFMA.FTZ R14, R25, -R16, 0.10546888411045074463 ;  /* 0x3dd80012190e7423 */ /* 0x000fe20000010810 */
[----:B------:R-:W-:Y:S01]  /*22c0*/  FMUL.FTZ R22, |R7|, R20 ;  /* 0x0000001407167220 */ /* 0x000fe20000410200 */
[----:B------:R-:W-:-:S02]  /*22d0*/  I2FP.F32.S32 R13, R13 ;  /* 0x0000000d000d7245 */ /* 0x000fc40000201400 */
[C---:B------:R-:W-:Y:S01]  /*22e0*/  FFMA.FTZ R20, R25.reuse, R14, -0.13229703903198242188 ;  /* 0xbe0778e019147423 */ /* 0x040fe2000001000e */
[----:B------:R-:W-:Y:S01]  /*22f0*/  FMUL.FTZ R14, R10, 1.1920928955078125e-07 ;  /* 0x340000000a0e7820 */ /* 0x000fe20000410000 */
[----:B------:R-:W-:Y:S01]  /*2300*/  FSEL R10, R22, -2, !P1 ;  /* 0xc0000000160a7808 */ /* 0x000fe20004800000 */
[----:B------:R-:W-:Y:S01]  /*2310*/  @P3 FFMA.FTZ R17, R12, R27, +INF ;  /* 0x7f8000000c113423 */ /* 0x000fe2000001001b */
[C---:B------:R-:W-:Y:S01]  /*2320*/  FFMA.FTZ R20, R25.reuse, R20, 0.14491446316242218018 ;  /* 0x3e14647519147423 */ /* 0x040fe20000010014 */
[----:B------:R-:W-:Y:S01]  /*2330*/  FFMA.FTZ R15, R14, 0.69314718246459960938, R15 ;  /* 0x3f3172180e0f7823 */ /* 0x000fe2000001000f */
[----:B------:R-:W-:Y:S01]  /*2340*/  @P2 FSETP.NEU.FTZ.AND P3, PT, R12, RZ, PT ;  /* 0x000000ff0c00220b */ /* 0x000fe20003f7d000 */
[----:B------:R-:W-:Y:S01]  /*2350*/  FADD.FTZ.RZ R14, R10, 1 ;  /* 0x3f8000000a0e7421 */ /* 0x000fe2000001c000 */
[----:B------:R-:W-:Y:S01]  /*2360*/  FFMA.FTZ R20, R25, R20, -0.16641564667224884033 ;  /* 0xbe2a68dd19147423 */ /* 0x000fe20000010014 */
[----:B------:R-:W-:Y:S01]  /*2370*/  FADD.FTZ R12, |R5|, -RZ ;  /* 0x800000ff050c7221 */ /* 0x000fe20000010200 */
[----:B------:R-:W-:Y:S01]  /*2380*/  FSETP.GT.FTZ.AND P1, PT, |R4|, 8.50705917302346158658e+37, PT ;  /* 0x7e8000000400780b */ /* 0x000fe20003f34200 */
[----:B0-----:R-:W-:Y:S01]  /*2390*/  FADD.FTZ R29, R18, R18 ;  /* 0x00000012121d7221 */ /* 0x001fe20000010000 */
[----:B------:R-:W-:Y:S01]  /*23a0*/  IADD3 R14, PT, PT, R14, -0x3f400000, RZ ;  /* 0xc0c000000e0e7810 */ /* 0x000fe20007ffe0ff */
[----:B------:R-:W-:Y:S01]  /*23b0*/  FFMA.FTZ R20, R25, R20, 0.19988867640495300293 ;  /* 0x3e4caf9e19147423 */ /* 0x000fe20000010014 */
[----:B------:R-:W-:Y:S01]  /*23c0*/  FADD.FTZ R12, -R12, 1 ;  /* 0x3f8000000c0c7421 */ /* 0x000fe20000010100 */
[----:B------:R-:W-:Y:S01]  /*23d0*/  @P0 MOV R22, 0x7f800000 ;  /* 0x7f80000000160802 */ /* 0x000fe20000000f00 */
[----:B------:R-:W-:Y:S01]  /*23e0*/  FMUL.FTZ R13, R13, 1.1920928955078125e-07 ;  /* 0x340000000d0d7820 */ /* 0x000fe20000410000 */
[----:B------:R-:W-:Y:S01]  /*23f0*/  LOP3.LUT R27, R14, 0xff800000, RZ, 0xc0, !PT ;  /* 0xff8000000e1b7812 */ /* 0x000fe200078ec0ff */
[----:B------:R-:W-:Y:S01]  /*2400*/  FMUL.FTZ R14, |R4|, R29 ;  /* 0x0000001d040e7220 */ /* 0x000fe20000410200 */
[----:B------:R-:W-:Y:S01]  /*2410*/  FFMA.FTZ R20, R25, R20, -0.25000196695327758789 ;  /* 0xbe80004219147423 */ /* 0x000fe20000010014 */
[----:B------:R-:W0:Y:S01]  /*2420*/  MUFU.RCP R12, R12 ;  /* 0x0000000c000c7308 */ /* 0x000e220000001000 */
[----:B------:R-:W-:Y:S01]  /*2430*/  IADD3 R18, PT, PT, -R27, 0x40800000, RZ ;  /* 0x408000001b127810 */ /* 0x000fe20007ffe1ff */
[----:B------:R-:W-:Y:S01]  /*2440*/  @P4 FFMA.FTZ R15, R11, R22, +INF ;  /* 0x7f8000000b0f4423 */ /* 0x000fe20000010016 */
[----:B------:R-:W-:Y:S01]  /*2450*/  IADD3 R29, PT, PT, R10, -R27, RZ ;  /* 0x8000001b0a1d7210 */ /* 0x000fe20007ffe0ff */
[C---:B------:R-:W-:Y:S01]  /*2460*/  FFMA.FTZ R20, R25.reuse, R20, 0.33333510160446166992 ;  /* 0x3eaaaae619147423 */ /* 0x040fe20000010014 */
[----:B------:R-:W-:Y:S01]  /*2470*/  FSEL R14, R14, -2, !P1 ;  /* 0xc00000000e0e7808 */ /* 0x000fe20004800000 */
[----:B------:R-:W-:Y:S01]  /*2480*/  FFMA.FTZ R18, R18, R19, -1 ;  /* 0xbf80000012127423 */ /* 0x000fe20000010013 */
[----:B------:R-:W-:Y:S01]  /*2490*/  ISETP.GT.AND P4, PT, R0, -0x40800000, P5 ;  /* 0xbf8000000000780c */ /* 0x000fe20002f84270 */
[----:B------:R-:W-:Y:S01]  /*24a0*/  FFMA.FTZ R20, R25, R20, -0.5 ;  /* 0xbf00000019147423 */ /* 0x000fe20000010014 */
[----:B------:R-:W-:Y:S01]  /*24b0*/  @P0 FSETP.NEU.FTZ.AND P1, PT, R11, RZ, PT ;  /* 0x000000ff0b00020b */ /* 0x000fe20003f3d000 */
[----:B------:R-:W-:Y:S01]  /*24c0*/  FADD.FTZ R29, R29, R18 ;  /* 0x000000121d1d7221 */ /* 0x000fe20000010000 */
[----:B------:R-:W-:Y:S01]  /*24d0*/  FADD.FTZ.RZ R22, R14, 1 ;  /* 0x3f8000000e167421 */ /* 0x000fe2000001c000 */
[----:B------:R-:W-:Y:S01]  /*24e0*/  FMUL.FTZ R20, R25, R20 ;  /* 0x0000001419147220 */ /* 0x000fe20000410000 */
[----:B------:R-:W-:Y:S01]  /*24f0*/  @P5 FSETP.NEU.FTZ.AND P6, PT, R0, RZ, PT ;  /* 0x000000ff0000520b */ /* 0x000fe20003fdd000 */
[----:B------:R-:W-:Y:S01]  /*2500*/  FFMA.FTZ R18, R29, -R16, 0.10546888411045074463 ;  /* 0x3dd800121d127423 */ /* 0x000fe20000010810 */
[----:B------:R-:W-:Y:S01]  /*2510*/  I2FP.F32.S32 R27, R27 ;  /* 0x0000001b001b7245 */ /* 0x000fe20000201400 */
[----:B------:R-:W-:Y:S01]  /*2520*/  FFMA.FTZ R20, R25, R20, R25 ;  /* 0x0000001419147223 */ /* 0x000fe20000010019 */
[----:B------:R-:W-:Y:S01]  /*2530*/  IADD3 R11, PT, PT, R22, -0x3f400000, RZ ;  /* 0xc0c00000160b7810 */ /* 0x000fe20007ffe0ff */
[----:B------:R-:W-:Y:S01]  /*2540*/  FFMA.FTZ R18, R29, R18, -0.13229703903198242188 ;  /* 0xbe0778e01d127423 */ /* 0x000fe20000010012 */
[----:B------:R-:W-:Y:S01]  /*2550*/  @P5 MOV R25, 0x7f800000 ;  /* 0x7f80000000195802 */ /* 0x000fe20000000f00 */
[----:B------:R-:W-:Y:S01]  /*2560*/  FFMA.FTZ R13, R13, 0.69314718246459960938, R20 ;  /* 0x3f3172180d0d7823 */ /* 0x000fe20000010014 */
[----:B------:R-:W-:Y:S01]  /*2570*/  LOP3.LUT R11, R11, 0xff800000, RZ, 0xc0, !PT ;  /* 0xff8000000b0b7812 */ /* 0x000fe200078ec0ff */
[----:B------:R-:W-:Y:S01]  /*2580*/  FFMA.FTZ R18, R29, R18, 0.14491446316242218018 ;  /* 0x3e1464751d127423 */ /* 0x000fe20000010012 */
[----:B0-----:R-:W-:Y:S01]  /*2590*/  FADD.FTZ R20, R12, R12 ;  /* 0x0000000c0c147221 */ /* 0x001fe20000010000 */
[----:B------:R-:W-:Y:S01]  /*25a0*/  @P4 FFMA.FTZ R13, R0, R25, +INF ;  /* 0x7f800000000d4423 */ /* 0x000fe20000010019 */
[----:B------:R-:W-:Y:S01]  /*25b0*/  IADD3 R12, PT, PT, -R11, 0x40800000, RZ ;  /* 0x408000000b0c7810 */ /* 0x000fe20007ffe1ff */
[----:B------:R-:W-:Y:S01]  /*25c0*/  FFMA.FTZ R18, R29, R18, -0.16641564667224884033 ;  /* 0xbe2a68dd1d127423 */ /* 0x000fe20000010012 */
[----:B------:R-:W-:Y:S01]  /*25d0*/  FMUL.FTZ R20, |R5|, R20 ;  /* 0x0000001405147220 */ /* 0x000fe20000410200 */
[----:B------:R-:W-:Y:S01]  /*25e0*/  IADD3 R22, PT, PT, R14, -R11, RZ ;  /* 0x8000000b0e167210 */ /* 0x000fe20007ffe0ff */
[----:B------:R-:W-:Y:S01]  /*25f0*/  FMUL.FTZ R27, R27, 1.1920928955078125e-07 ;  /* 0x340000001b1b7820 */ /* 0x000fe20000410000 */
[----:B------:R-:W-:Y:S01]  /*2600*/  FFMA.FTZ R18, R29, R18, 0.19988867640495300293 ;  /* 0x3e4caf9e1d127423 */ /* 0x000fe20000010012 */
[----:B------:R-:W-:Y:S01]  /*2610*/  FSETP.GT.FTZ.AND P4, PT, |R5|, 8.50705917302346158658e+37, PT ;  /* 0x7e8000000500780b */ /* 0x000fe20003f94200 */
[----:B------:R-:W-:Y:S01]  /*2620*/  FFMA.FTZ R25, R12, R19, -1 ;  /* 0xbf8000000c197423 */ /* 0x000fe20000010013 */
[----:B------:R-:W-:Y:S01]  /*2630*/  @P2 FSEL R17, R17, -RZ, P3 ;  /* 0x800000ff11112208 */ /* 0x000fe20001800000 */
[C---:B------:R-:W-:Y:S01]  /*2640*/  FFMA.FTZ R12, R29.reuse, R18, -0.25000196695327758789 ;  /* 0xbe8000421d0c7423 */ /* 0x040fe20000010012 */
[----:B------:R-:W-:Y:S01]  /*2650*/  FSEL R20, R20, -2, !P4 ;  /* 0xc000000014147808 */ /* 0x000fe20006000000 */
[----:B------:R-:W-:Y:S01]  /*2660*/  FADD.FTZ R18, R22, R25 ;  /* 0x0000001916127221 */ /* 0x000fe20000010000 */
[----:B------:R-:W-:Y:S01]  /*2670*/  ISETP.GE.U32.AND P4, PT, R10, 0x7f800000, PT ;  /* 0x7f8000000a00780c */ /* 0x000fe20003f86070 */
[C---:B------:R-:W-:Y:S01]  /*2680*/  FFMA.FTZ R12, R29.reuse, R12, 0.33333510160446166992 ;  /* 0x3eaaaae61d0c7423 */ /* 0x040fe2000001000c */
[----:B------:R-:W-:Y:S01]  /*2690*/  ISETP.GE.U32.AND P2, PT, R14, 0x7f800000, PT ;  /* 0x7f8000000e00780c */ /* 0x000fe20003f46070 */
[----:B------:R-:W-:Y:S01]  /*26a0*/  FFMA.FTZ R25, R18, -R16, 0.10546888411045074463 ;  /* 0x3dd8001212197423 */ /* 0x000fe20000010810 */
[----:B------:R-:W-:Y:S01]  /*26b0*/  FADD.FTZ.RZ R0, R20, 1 ;  /* 0x3f80000014007421 */ /* 0x000fe2000001c000 */
[C---:B------:R-:W-:Y:S01]  /*26c0*/  FFMA.FTZ R12, R29.reuse, R12, -0.5 ;  /* 0xbf0000001d0c7423 */ /* 0x040fe2000001000c */
[----:B------:R-:W-:Y:S01]  /*26d0*/  ISETP.GT.AND P3, PT, R10, -0x40800000, P4 ;  /* 0xbf8000000a00780c */ /* 0x000fe20002764270 */
[----:B------:R-:W-:Y:S01]  /*26e0*/  FFMA.FTZ R25, R18, R25, -0.13229703903198242188 ;  /* 0xbe0778e012197423 */ /* 0x000fe20000010019 */
[----:B------:R-:W-:Y:S01]  /*26f0*/  I2FP.F32.S32 R11, R11 ;  /* 0x0000000b000b7245 */ /* 0x000fe20000201400 */
[----:B------:R-:W-:Y:S01]  /*2700*/  FMUL.FTZ R12, R29, R12 ;  /* 0x0000000c1d0c7220 */ /* 0x000fe20000410000 */
[----:B------:R-:W-:Y:S01]  /*2710*/  IADD3 R22, PT, PT, R0, -0x3f400000, RZ ;  /* 0xc0c0000000167810 */ /* 0x000fe20007ffe0ff */
[----:B------:R-:W-:Y:S01]  /*2720*/  FFMA.FTZ R0, R18, R25, 0.14491446316242218018 ;  /* 0x3e14647512007423 */ /* 0x000fe20000010019 */
[----:B------:R-:W-:Y:S01]  /*2730*/  @P0 FSEL R15, R15, -RZ, P1 ;  /* 0x800000ff0f0f0208 */ /* 0x000fe20000800000 */
[----:B------:R-:W-:Y:S01]  /*2740*/  FFMA.FTZ R12, R29, R12, R29 ;  /* 0x0000000c1d0c7223 */ /* 0x000fe2000001001d */
[----:B------:R-:W-:Y:S01]  /*2750*/  LOP3.LUT R25, R22, 0xff800000, RZ, 0xc0, !PT ;  /* 0xff80000016197812 */ /* 0x000fe200078ec0ff */
[C---:B------:R-:W-:Y:S01]  /*2760*/  FFMA.FTZ R29, R18.reuse, R0, -0.16641564667224884033 ;  /* 0xbe2a68dd121d7423 */ /* 0x040fe20000010000 */
[----:B------:R-:W-:Y:S01]  /*2770*/  FMUL.FTZ R11, R11, 1.1920928955078125e-07 ;  /* 0x340000000b0b7820 */ /* 0x000fe20000410000 */
[----:B------:R-:W-:Y:S01]  /*2780*/  FFMA.FTZ R12, R27, 0.69314718246459960938, R12 ;  /* 0x3f3172181b0c7823 */ /* 0x000fe2000001000c */
[----:B------:R-:W-:Y:S01]  /*2790*/  IADD3 R0, PT, PT, -R25, 0x40800000, RZ ;  /* 0x4080000019007810 */ /* 0x000fe20007ffe1ff */
[----:B------:R-:W-:Y:S01]  /*27a0*/  FFMA.FTZ R29, R18, R29, 0.19988867640495300293 ;  /* 0x3e4caf9e121d7423 */ /* 0x000fe2000001001d */
[----:B------:R-:W-:-:S02]  /*27b0*/  IADD3 R22, PT, PT, R20, -R25, RZ ;  /* 0x8000001914167210 */ /* 0x000fc40007ffe0ff */
[----:B------:R-:W-:Y:S01]  /*27c0*/  @P4 MOV R27, 0x7f800000 ;  /* 0x7f800000001b4802 */ /* 0x000fe20000000f00 */
[----:B------:R-:W-:Y:S01]  /*27d0*/  FFMA.FTZ R24, R0, R19, -1 ;  /* 0xbf80000000187423 */ /* 0x000fe20000010013 */
[----:B------:R-:W-:Y:S01]  /*27e0*/  FFMA.FTZ R0, R18, R29, -0.25000196695327758789 ;  /* 0xbe80004212007423 */ /* 0x000fe2000001001d */
[----:B-----5:R-:W-:Y:S02]  /*27f0*/  FSETP.GT.FTZ.AND P0, PT, |R2|, 8.50705917302346158658e+37, PT ;  /* 0x7e8000000200780b */ /* 0x020fe40003f14200 */
[----:B------:R-:W-:Y:S01]  /*2800*/  FADD.FTZ R29, R22, R24 ;  /* 0x00000018161d7221 */ /* 0x000fe20000010000 */
[----:B------:R-:W-:Y:S01]  /*2810*/  FFMA.FTZ R0, R18, R0, 0.33333510160446166992 ;  /* 0x3eaaaae612007423 */ /* 0x000fe20000010000 */
[----:B------:R-:W-:Y:S01]  /*2820*/  @P3 FFMA.FTZ R12, R10, R27, +INF ;  /* 0x7f8000000a0c3423 */ /* 0x000fe2000001001b */
[----:B------:R-:W-:Y:S01]  /*2830*/  ISETP.GT.AND P3, PT, R14, -0x40800000, P2 ;  /* 0xbf8000000e00780c */ /* 0x000fe20001764270 */
[----:B------:R-:W-:Y:S01]  /*2840*/  FADD.FTZ R22, |R2|, -RZ ;  /* 0x800000ff02167221 */ /* 0x000fe20000010200 */
[----:B------:R-:W-:Y:S01]  /*2850*/  FFMA.FTZ R0, R18, R0, -0.5 ;  /* 0xbf00000012007423 */ /* 0x000fe20000010000 */
[----:B------:R-:W-:-:S02]  /*2860*/  @P2 MOV R27, 0x7f800000 ;  /* 0x7f800000001b2802 */ /* 0x000fc40000000f00 */
[----:B------:R-:W-:Y:S01]  /*2870*/  FADD.FTZ R26, -R22, 1 ;  /* 0x3f800000161a7421 */ /* 0x000fe20000010100 */
[C---:B------:R-:W-:Y:S01]  /*2880*/  FMUL.FTZ R0, R18.reuse, R0 ;  /* 0x0000000012007220 */ /* 0x040fe20000410000 */
[----:B------:R-:W-:Y:S02]  /*2890*/  FSETP.GT.FTZ.AND P1, PT, |R3|, 8.50705917302346158658e+37, PT ;  /* 0x7e8000000300780b */ /* 0x000fe40003f34200 */
[----:B------:R-:W-:Y:S01]  /*28a0*/  I2FP.F32.S32 R25, R25 ;  /* 0x0000001900197245 */ /* 0x000fe20000201400 */
[----:B------:R-:W-:Y:S01]  /*28b0*/  FFMA.FTZ R0, R18, R0, R18 ;  /* 0x0000000012007223 */ /* 0x000fe20000010012 */
[----:B------:R-:W-:Y:S01]  /*28c0*/  FFMA.FTZ R18, R29, -R16, 0.10546888411045074463 ;  /* 0x3dd800121d127423 */ /* 0x000fe20000010810 */
[----:B------:R-:W-:Y:S02]  /*28d0*/  @P5 FSEL R13, R13, -RZ, P6 ;  /* 0x800000ff0d0d5208 */ /* 0x000fe40003000000 */
[----:B------:R-:W-:Y:S01]  /*28e0*/  FFMA.FTZ R0, R11, 0.69314718246459960938, R0 ;  /* 0x3f3172180b007823 */ /* 0x000fe20000010000 */
[----:B------:R-:W-:Y:S01]  /*28f0*/  FFMA.FTZ R18, R29, R18, -0.13229703903198242188 ;  /* 0xbe0778e01d127423 */ /* 0x000fe20000010012 */
[----:B------:R-:W-:Y:S01]  /*2900*/  FADD.FTZ R11, |R3|, -RZ ;  /* 0x800000ff030b7221 */ /* 0x000fe20000010200 */
[----:B------:R-:W-:Y:S01]  /*2910*/  @P3 FFMA.FTZ R0, R14, R27, +INF ;  /* 0x7f8000000e003423 */ /* 0x000fe2000001001b */
[----:B------:R-:W-:Y:S01]  /*2920*/  @P4 FSETP.NEU.FTZ.AND P3, PT, R10, RZ, PT ;  /* 0x000000ff0a00420b */ /* 0x000fe20003f7d000 */
[----:B------:R-:W-:Y:S01]  /*2930*/  FFMA.FTZ R18, R29, R18, 0.14491446316242218018 ;  /* 0x3e1464751d127423 */ /* 0x000fe20000010012 */
[----:B------:R-:W-:Y:S01]  /*2940*/  FADD.FTZ R24, -R11, 1 ;  /* 0x3f8000000b187421 */ /* 0x000fe20000010100 */
[----:B------:R-:W-:Y:S01]  /*2950*/  FMUL.FTZ R25, R25, 1.1920928955078125e-07 ;  /* 0x3400000019197820 */ /* 0x000fe20000410000 */
[----:B------:R-:W0:Y:S01]  /*2960*/  LDC.64 R10, c[0x0][0x388] ;  /* 0x0000e200ff0a7b82 */ /* 0x000e220000000a00 */
[C---:B------:R-:W-:Y:S01]  /*2970*/  FFMA.FTZ R22, R29.reuse, R18, -0.16641564667224884033 ;  /* 0xbe2a68dd1d167423 */ /* 0x040fe20000010012 */
[----:B------:R-:W-:Y:S01]  /*2980*/  @P4 FSEL R12, R12, -RZ, P3 ;  /* 0x800000ff0c0c4208 */ /* 0x000fe20001800000 */
[----:B------:R-:W1:Y:S02]  /*2990*/  MUFU.RCP R18, R26 ;  /* 0x0000001a00127308 */ /* 0x000e640000001000 */
[----:B------:R-:W-:-:S04]  /*29a0*/  FFMA.FTZ R22, R29, R22, 0.19988867640495300293 ;  /* 0x3e4caf9e1d167423 */ /* 0x000fc80000010016 */
[C---:B------:R-:W-:Y:S02]  /*29b0*/  FFMA.FTZ R22, R29.reuse, R22, -0.25000196695327758789 ;  /* 0xbe8000421d167423 */ /* 0x040fe40000010016 */
[----:B------:R-:W2:Y:S02]  /*29c0*/  MUFU.RCP R24, R24 ;  /* 0x0000001800187308 */ /* 0x000ea40000001000 */
[----:B------:R-:W-:-:S04]  /*29d0*/  FFMA.FTZ R22, R29, R22, 0.33333510160446166992 ;  /* 0x3eaaaae61d167423 */ /* 0x000fc80000010016 */
[----:B------:R-:W-:Y:S01]  /*29e0*/  FFMA.FTZ R22, R29, R22, -0.5 ;  /* 0xbf0000001d167423 */ /* 0x000fe20000010016 */
[----:B-1----:R-:W-:-:S03]  /*29f0*/  FADD.FTZ R27, R18, R18 ;  /* 0x00000012121b7221 */ /* 0x002fc60000010000 */
[----:B------:R-:W-:Y:S01]  /*2a00*/  FMUL.FTZ R22, R29, R22 ;  /* 0x000000161d167220 */ /* 0x000fe20000410000 */
[----:B------:R-:W-:Y:S01]  /*2a10*/  FMUL.FTZ R18, |R2|, R27 ;  /* 0x0000001b02127220 */ /* 0x000fe20000410200 */
[----:B0-----:R-:W-:-:S04]  /*2a20*/  IMAD.WIDE.U32 R10, R21, 0x4, R10 ;  /* 0x00000004150a7825 */ /* 0x001fc800078e000a */
[----:B------:R-:W-:Y:S01]  /*2a30*/  FFMA.FTZ R22, R29, R22, R29 ;  /* 0x000000161d167223 */ /* 0x000fe2000001001d */
[----:B--2---:R-:W-:Y:S01]  /*2a40*/  FADD.FTZ R26, R24, R24 ;  /* 0x00000018181a7221 */ /* 0x004fe20000010000 */
[----:B------:R-:W-:Y:S02]  /*2a50*/  FSEL R18, R18, -2, !P0 ;  /* 0xc000000012127808 */ /* 0x000fe40004000000 */
[----:B------:R-:W-:Y:S01]  /*2a60*/  FFMA.FTZ R22, R25, 0.69314718246459960938, R22 ;  /* 0x3f31721819167823 */ /* 0x000fe20000010016 */
[----:B------:R-:W-:Y:S01]  /*2a70*/  ISETP.GE.U32.AND P0, PT, R20, 0x7f800000, PT ;  /* 0x7f8000001400780c */ /* 0x000fe20003f06070 */
[----:B------:R-:W-:Y:S01]  /*2a80*/  FMUL.FTZ R26, |R3|, R26 ;  /* 0x0000001a031a7220 */ /* 0x000fe20000410200 */
[----:B------:R-:W-:-:S04]  /*2a90*/  IMAD.WIDE.U32 R10, R23, 0x8, R10 ;  /* 0x00000008170a7825 */ /* 0x000fc800078e000a */
[C---:B------:R-:W-:Y:S01]  /*2aa0*/  FADD.FTZ.RZ R24, R18.reuse, 1 ;  /* 0x3f80000012187421 */ /* 0x040fe2000001c000 */
[----:B------:R-:W-:Y:S02]  /*2ab0*/  ISETP.GE.U32.AND P5, PT, R18, 0x7f800000, PT ;  /* 0x7f8000001200780c */ /* 0x000fe40003fa6070 */
[----:B------:R-:W-:Y:S02]  /*2ac0*/  FSEL R21, R26, -2, !P1 ;  /* 0xc00000001a157808 */ /* 0x000fe40004800000 */
[----:B------:R-:W-:Y:S02]  /*2ad0*/  ISETP.GT.AND P1, PT, R20, -0x40800000, P0 ;  /* 0xbf8000001400780c */ /* 0x000fe40000724270 */
[----:B------:R-:W-:Y:S01]  /*2ae0*/  IADD3 R23, PT, PT, R24, -0x3f400000, RZ ;  /* 0xc0c0000018177810 */ /* 0x000fe20007ffe0ff */
[C---:B------:R-:W-:Y:S01]  /*2af0*/  FADD.FTZ.RZ R24, R21.reuse, 1 ;  /* 0x3f80000015187421 */ /* 0x040fe2000001c000 */
[----:B------:R-:W-:Y:S02]  /*2b00*/  ISETP.GE.U32.AND P3, PT, R21, 0x7f800000, PT ;  /* 0x7f8000001500780c */ /* 0x000fe40003f66070 */
[----:B------:R-:W-:-:S02]  /*2b10*/  LOP3.LUT R23, R23, 0xff800000, RZ, 0xc0, !PT ;  /* 0xff80000017177812 */ /* 0x000fc400078ec0ff */
[----:B------:R-:W-:Y:S02]  /*2b20*/  IADD3 R24, PT, PT, R24, -0x3f400000, RZ ;  /* 0xc0c0000018187810 */ /* 0x000fe40007ffe0ff */
[----:B------:R-:W-:Y:S02]  /*2b30*/  @P0 MOV R25, 0x7f800000 ;  /* 0x7f80000000190802 */ /* 0x000fe40000000f00 */
[----:B------:R-:W-:Y:S02]  /*2b40*/  IADD3 R26, PT, PT, -R23, 0x40800000, RZ ;  /* 0x40800000171a7810 */ /* 0x000fe40007ffe1ff */
[----:B------:R-:W-:Y:S01]  /*2b50*/  LOP3.LUT R24, R24, 0xff800000, RZ, 0xc0, !PT ;  /* 0xff80000018187812 */ /* 0x000fe200078ec0ff */
[----:B------:R-:W-:Y:S01]  /*2b60*/  @P1 FFMA.FTZ R22, R20, R25, +INF ;  /* 0x7f80000014161423 */ /* 0x000fe20000010019 */
[----:B------:R-:W-:Y:S01]  /*2b70*/  @P2 FSETP.NEU.FTZ.AND P1, PT, R14, RZ, PT ;  /* 0x000000ff0e00220b */ /* 0x000fe20003f3d000 */
[----:B------:R-:W-:Y:S01]  /*2b80*/  FFMA.FTZ R25, R26, R19, -1 ;  /* 0xbf8000001a197423 */ /* 0x000fe20000010013 */
[----:B------:R-:W-:-:S02]  /*2b90*/  IADD3 R26, PT, PT, -R24, 0x40800000, RZ ;  /* 0x40800000181a7810 */ /* 0x000fc40007ffe1ff */
[----:B------:R-:W-:Y:S02]  /*2ba0*/  IADD3 R14, PT, PT, R18, -R23, RZ ;  /* 0x80000017120e7210 */ /* 0x000fe40007ffe0ff */
[----:B------:R-:W-:Y:S01]  /*2bb0*/  @P0 FSETP.NEU.FTZ.AND P6, PT, R20, RZ, PT ;  /* 0x000000ff1400020b */ /* 0x000fe20003fdd000 */
[----:B------:R-:W-:Y:S01]  /*2bc0*/  FFMA.FTZ R26, R26, R19, -1 ;  /* 0xbf8000001a1a7423 */ /* 0x000fe20000010013 */
[----:B------:R-:W-:Y:S01]  /*2bd0*/  @P2 FSEL R0, R0, -RZ, P1 ;  /* 0x800000ff00002208 */ /* 0x000fe20000800000 */
[----:B------:R-:W-:Y:S01]  /*2be0*/  FADD.FTZ R19, R14, R25 ;  /* 0x000000190e137221 */ /* 0x000fe20000010000 */
[----:B------:R-:W-:Y:S01]  /*2bf0*/  IADD3 R25, PT, PT, R21, -R24, RZ ;  /* 0x8000001815197210 */ /* 0x000fe20007ffe0ff */
[----:B------:R-:W-:Y:S01]  /*2c00*/  HFMA2 R14, -RZ, RZ, 1.75, 0 ;  /* 0x3f000000ff0e7431 */ /* 0x000fe200000001ff */
[----:B------:R-:W-:Y:S01]  /*2c10*/  ISETP.GT.AND P4, PT, R18, -0x40800000, P5 ;  /* 0xbf8000001200780c */ /* 0x000fe20002f84270 */
[----:B------:R-:W-:Y:S01]  /*2c20*/  FFMA.FTZ R20, R19, -R16, 0.10546888411045074463 ;  /* 0x3dd8001213147423 */ /* 0x000fe20000010810 */
[----:B------:R-:W-:Y:S01]  /*2c30*/  ISETP.GT.AND P2, PT, R21, -0x40800000, P3 ;  /* 0xbf8000001500780c */ /* 0x000fe20001f44270 */
[----:B------:R-:W-:Y:S01]  /*2c40*/  FADD.FTZ R25, R25, R26 ;  /* 0x0000001a19197221 */ /* 0x000fe20000010000 */
[----:B------:R-:W-:Y:S01]  /*2c50*/  I2FP.F32.S32 R23, R23 ;  /* 0x0000001700177245 */ /* 0x000fe20000201400 */
[----:B------:R-:W-:Y:S01]  /*2c60*/  FFMA.FTZ R20, R19, R20, -0.13229703903198242188 ;  /* 0xbe0778e013147423 */ /* 0x000fe20000010014 */
[----:B------:R-:W-:Y:S01]  /*2c70*/  I2FP.F32.S32 R24, R24 ;  /* 0x0000001800187245 */ /* 0x000fe20000201400 */
[----:B------:R-:W-:Y:S01]  /*2c80*/  FFMA.FTZ R26, R25, -R16, 0.10546888411045074463 ;  /* 0x3dd80012191a7423 */ /* 0x000fe20000010810 */
[----:B------:R-:W-:Y:S01]  /*2c90*/  @P5 MOV R27, 0x7f800000 ;  /* 0x7f800000001b5802 */ /* 0x000fe20000000f00 */
[----:B------:R-:W-:Y:S01]  /*2ca0*/  FFMA.FTZ R20, R19, R20, 0.14491446316242218018 ;  /* 0x3e14647513147423 */ /* 0x000fe20000010014 */
[C---:B------:R-:W-:Y:S01]  /*2cb0*/  LOP3.LUT R16, R14.reuse, 0x80000000, R8, 0xb8, !PT ;  /* 0x800000000e107812 */ /* 0x040fe200078eb808 */
[----:B------:R-:W-:Y:S01]  /*2cc0*/  FFMA.FTZ R26, R25, R26, -0.13229703903198242188 ;  /* 0xbe0778e0191a7423 */ /* 0x000fe2000001001a */
[C---:B------:R-:W-:Y:S01]  /*2cd0*/  LOP3.LUT R8, R14.reuse, 0x80000000, R9, 0xb8, !PT ;  /* 0x800000000e087812 */ /* 0x040fe200078eb809 */
[----:B------:R-:W-:Y:S01]  /*2ce0*/  FFMA.FTZ R20, R19, R20, -0.16641564667224884033 ;  /* 0xbe2a68dd13147423 */ /* 0x000fe20000010014 */
[C---:B------:R-:W-:Y:S01]  /*2cf0*/  LOP3.LUT R9, R14.reuse, 0x80000000, R7, 0xb8, !PT ;  /* 0x800000000e097812 */ /* 0x040fe200078eb807 */
[----:B------:R-:W-:Y:S01]  /*2d00*/  FFMA.FTZ R26, R25, R26, 0.14491446316242218018 ;  /* 0x3e146475191a7423 */ /* 0x000fe2000001001a */
[----:B------:R-:W-:Y:S01]  /*2d10*/  LOP3.LUT R7, R14, 0x80000000, R4, 0xb8, !PT ;  /* 0x800000000e077812 */ /* 0x000fe200078eb804 */
[----:B------:R-:W-:Y:S01]  /*2d20*/  FFMA.FTZ R20, R19, R20, 0.19988867640495300293 ;  /* 0x3e4caf9e13147423 */ /* 0x000fe20000010014 */
[----:B------:R-:W-:Y:S01]  /*2d30*/  FMUL.FTZ R23, R23, 1.1920928955078125e-07 ;  /* 0x3400000017177820 */ /* 0x000fe20000410000 */
[----:B------:R-:W-:Y:S01]  /*2d40*/  FFMA.FTZ R26, R25, R26, -0.16641564667224884033 ;  /* 0xbe2a68dd191a7423 */ /* 0x000fe2000001001a */
[----:B------:R-:W-:Y:S01]  /*2d50*/  FMUL.FTZ R24, R24, 1.1920928955078125e-07 ;  /* 0x3400000018187820 */ /* 0x000fe20000410000 */
[----:B------:R-:W-:Y:S01]  /*2d60*/  FFMA.FTZ R20, R19, R20, -0.25000196695327758789 ;  /* 0xbe80004213147423 */ /* 0x000fe20000010014 */
[----:B------:R-:W-:Y:S01]  /*2d70*/  @P3 MOV R4, 0x7f800000 ;  /* 0x7f80000000043802 */ /* 0x000fe20000000f00 */
[----:B------:R-:W-:Y:S01]  /*2d80*/  FFMA.FTZ R26, R25, R26, 0.19988867640495300293 ;  /* 0x3e4caf9e191a7423 */ /* 0x000fe2000001001a */
[----:B------:R-:W-:Y:S01]  /*2d90*/  @P5 FSETP.NEU.FTZ.AND P1, PT, R18, RZ, PT ;  /* 0x000000ff1200520b */ /* 0x000fe20003f3d000 */
[----:B------:R-:W-:Y:S01]  /*2da0*/  FFMA.FTZ R20, R19, R20, 0.33333510160446166992 ;  /* 0x3eaaaae613147423 */ /* 0x000fe20000010014 */
[C---:B------:R-:W-:Y:S01]  /*2db0*/  LOP3.LUT R6, R14.reuse, 0x80000000, R6, 0xb8, !PT ;  /* 0x800000000e067812 */ /* 0x040fe200078eb806 */
[----:B------:R-:W-:Y:S01]  /*2dc0*/  FFMA.FTZ R26, R25, R26, -0.25000196695327758789 ;  /* 0xbe800042191a7423 */ /* 0x000fe2000001001a */
[C---:B------:R-:W-:Y:S01]  /*2dd0*/  LOP3.LUT R5, R14.reuse, 0x80000000, R5, 0xb8, !PT ;  /* 0x800000000e057812 */ /* 0x040fe200078eb805 */
[----:B------:R-:W-:Y:S01]  /*2de0*/  FFMA.FTZ R20, R19, R20, -0.5 ;  /* 0xbf00000013147423 */ /* 0x000fe20000010014 */
[C---:B------:R-:W-:Y:S01]  /*2df0*/  LOP3.LUT R2, R14.reuse, 0x80000000, R2, 0xb8, !PT ;  /* 0x800000000e027812 */ /* 0x040fe200078eb802 */
[----:B------:R-:W-:Y:S01]  /*2e00*/  FFMA.FTZ R26, R25, R26, 0.33333510160446166992 ;  /* 0x3eaaaae6191a7423 */ /* 0x000fe2000001001a */
[----:B------:R-:W-:Y:S01]  /*2e10*/  LOP3.LUT R3, R14, 0x80000000, R3, 0xb8, !PT ;  /* 0x800000000e037812 */ /* 0x000fe200078eb803 */
[----:B------:R-:W-:Y:S01]  /*2e20*/  FMUL.FTZ R20, R19, R20 ;  /* 0x0000001413147220 */ /* 0x000fe20000410000 */
[----:B------:R-:W-:Y:S01]  /*2e30*/  @P0 FSEL R22, R22, -RZ, P6 ;  /* 0x800000ff16160208 */ /* 0x000fe20003000000 */
[----:B------:R-:W-:Y:S01]  /*2e40*/  FFMA.FTZ R26, R25, R26, -0.5 ;  /* 0xbf000000191a7423 */ /* 0x000fe2000001001a */
[----:B------:R-:W-:Y:S01]  /*2e50*/  FMUL.FTZ R16, R16, R17 ;  /* 0x0000001110107220 */ /* 0x000fe20000410000 */
[----:B------:R-:W-:Y:S01]  /*2e60*/  FFMA.FTZ R20, R19, R20, R19 ;  /* 0x0000001413147223 */ /* 0x000fe20000010013 */
[----:B------:R-:W-:Y:S01]  /*2e70*/  FMUL.FTZ R17, R8, R15 ;  /* 0x0000000f08117220 */ /* 0x000fe20000410000 */
[----:B------:R-:W-:Y:S01]  /*2e80*/  FMUL.FTZ R26, R25, R26 ;  /* 0x0000001a191a7220 */ /* 0x000fe20000410000 */
[----:B------:R-:W-:Y:S01]  /*2e90*/  FMUL.FTZ R8, R6, R13 ;  /* 0x0000000d06087220 */ /* 0x000fe20000410000 */
[----:B------:R-:W-:Y:S01]  /*2ea0*/  FFMA.FTZ R19, R23, 0.69314718246459960938, R20 ;  /* 0x3f31721817137823 */ /* 0x000fe20000010014 */
[----:B------:R-:W-:Y:S01]  /*2eb0*/  @P4 FFMA.FTZ R19, R18, R27, +INF ;  /* 0x7f80000012134423 */ /* 0x000fe2000001001b */
[----:B------:R-:W-:Y:S01]  /*2ec0*/  FFMA.FTZ R25, R25, R26, R25 ;  /* 0x0000001a19197223 */ /* 0x000fe20000010019 */
[----:B------:R-:W-:Y:S01]  /*2ed0*/  @P3 FSETP.NEU.FTZ.AND P4, PT, R21, RZ, PT ;  /* 0x000000ff1500320b */ /* 0x000fe20003f9d000 */
[----:B------:R-:W-:Y:S01]  /*2ee0*/  FMUL.FTZ R9, R9, R12 ;  /* 0x0000000c09097220 */ /* 0x000fe20000410000 */
[----:B------:R-:W-:Y:S01]  /*2ef0*/  FMUL.FTZ R5, R5, R22 ;  /* 0x0000001605057220 */ /* 0x000fe20000410000 */
[----:B------:R-:W-:Y:S01]  /*2f00*/  FFMA.FTZ R24, R24, 0.69314718246459960938, R25 ;  /* 0x3f31721818187823 */ /* 0x000fe20000010019 */
[----:B------:R-:W-:Y:S01]  /*2f10*/  @P2 FFMA.FTZ R24, R21, R4, +INF ;  /* 0x7f80000015182423 */ /* 0x000fe20000010004 */
[----:B------:R-:W-:Y:S01]  /*2f20*/  @P5 FSEL R19, R19, -RZ, P1 ;  /* 0x800000ff13135208 */ /* 0x000fe20000800000 */
[----:B------:R-:W-:Y:S01]  /*2f30*/  FMUL.FTZ R4, R7, R0 ;  /* 0x0000000007047220 */ /* 0x000fe20000410000 */
[----:B------:R-:W-:Y:S02]  /*2f40*/  STG.E.64 desc[UR4][R10.64], R16 ;  /* 0x000000100a007986 */ /* 0x000fe4000c101b04 */
[----:B------:R-:W-:Y:S01]  /*2f50*/  @P3 FSEL R24, R24, -RZ, P4 ;  /* 0x800000ff18183208 */ /* 0x000fe20002000000 */
[----:B------:R-:W-:Y:S01]  /*2f60*/  FMUL.FTZ R2, R2, R19 ;  /* 0x0000001302027220 */ /* 0x000fe20000410000 */
[----:B------:R-:W-:Y:S03]  /*2f70*/  STG.E.64 desc[UR4][R10.64+0x400], R8 ;  /* 0x000400080a007986 */ /* 0x000fe6000c101b04 */
[----:B------:R-:W-:Y:S01]  /*2f80*/  FMUL.FTZ R3, R3, R24 ;  /* 0x0000001803037220 */ /* 0x000fe20000410000 */
[----:B------:R-:W-:Y:S04]  /*2f90*/  STG.E.64 desc[UR4][R10.64+0x800], R4 ;  /* 0x000800040a007986 */ /* 0x000fe8000c101b04 */
[----:B------:R-:W-:Y:S01]  /*2fa0*/  STG.E.64 desc[UR4][R10.64+0xc00], R2 ;  /* 0x000c00020a007986 */ /* 0x000fe2000c101b04 */
[----:B------:R-:W-:Y:S05]  /*2fb0*/  EXIT ;  /* 0x000000000000794d */ /* 0x000fea0003800000 */
.L_x_1930:
        /* <DEDUP_REMOVED lines=12> */
.L_x_3129:


//--------------------- .text._ZN2at6native29vectorized_elementwise_kernelILi4EZZZNS0_17atanh_kernel_cudaERNS_18TensorIteratorBaseEENKUlvE0_clEvENKUlvE0_clEvEUlfE_St5arrayIPcLm2EEEEviT0_T1_ --------------------------
	.section	.text._ZN2at6native29vectorized_elementwise_kernelILi4EZZZNS0_17atanh_kernel_cudaERNS_18TensorIteratorBaseEENKUlvE0_clEvENKUlvE0_clEvEUlfE_St5arrayIPcLm2EEEEviT0_T1_,"ax",@progbits
	.align	128
        .global         _ZN2at6native29vectorized_elementwise_kernelILi4EZZZNS0_17atanh_kernel_cudaERNS_18TensorIteratorBaseEENKUlvE0_clEvENKUlvE0_clEvEUlfE_St5arrayIPcLm2EEEEviT0_T1_
        .type           _ZN2at6native29vectorized_elementwise_kernelILi4EZZZNS0_17atanh_kernel_cudaERNS_18TensorIteratorBaseEENKUlvE0_clEvENKUlvE0_clEvEUlfE_St5arrayIPcLm2EEEEviT0_T1_,@function
        .size           _ZN2at6native29vectorized_elementwise_kernelILi4EZZZNS0_17atanh_kernel_cudaERNS_18TensorIteratorBaseEENKUlvE0_clEvENKUlvE0_clEvEUlfE_St5arrayIPcLm2EEEEviT0_T1_,(.L_x_3130 - _ZN2at6native29vectorized_elementwise_kernelILi4EZZZNS0_17atanh_kernel_cudaERNS_18TensorIteratorBaseEENKUlvE0_clEvENKUlvE0_clEvEUlfE_St5arrayIPcLm2EEEEviT0_T1_)
        .other          _ZN2at6native29vectorized_elementwise_kernelILi4EZZZNS0_17atanh_kernel_cudaERNS_18TensorIteratorBaseEENKUlvE0_clEvENKUlvE0_clEvEUlfE_St5arrayIPcLm2EEEEviT0_T1_,@"STO_CUDA_ENTRY STV_DEFAULT"
_ZN2at6native29vectorized_elementwise_kernelILi4EZZZNS0_17atanh_kernel_cudaERNS_18TensorIteratorBaseEENKUlvE0_clEvENKUlvE0_clEvEUlfE_St5arrayIPcLm2EEEEviT0_T1_:
.text._ZN2at6native29vectorized_elementwise_kernelILi4EZZZNS0_17atanh_kernel_cudaERNS_18TensorIteratorBaseEENKUlvE0_clEvENKUlvE0_clEvEUlfE_St5arrayIPcLm2EEEEviT0_T1_:
        /* <DEDUP_REMOVED lines=9> */
[----:B------:R-:W-:Y:S02]  /*0090*/  CS2R R10, SRZ ;  /* 0x00000000000a7805 */ /* 0x000fe4000001ff00 */
        /* <DEDUP_REMOVED lines=13> */
[----:B------:R0:W5:Y:S07]  /*0170*/  @!P6 LDG.E R11, desc[UR4][R24.64] ;  /* 0x00000004180be981 */ /* 0x00016e000c1e1900 */
        /* <DEDUP_REMOVED lines=10> */
[----:B------:R-:W-:-:S03]  /*0220*/  @!P2 IADD3 R15, PT, PT, R15, 0x80, RZ ;  /* 0x000000800f0fa810 */ /* 0x000fc60007ffe0ff */
[----:B------:R-:W-:Y:S01]  /*0230*/  HFMA2 R14, -RZ, RZ, 0, 0 ;  /* 0x00000000ff0e7431 */ /* 0x000fe200000001ff */
[----:B------:R-:W-:Y:S01]  /*0240*/  MOV R0, RZ ;  /* 0x000000ff00007202 */ /* 0x000fe20000000f00 */
[----:B--2---:R-:W-:Y:S01]  /*0250*/  @!P4 IMAD.WIDE.U32 R26, R27, 0x4, R2 ;  /* 0x000000041b1ac825 */ /* 0x004fe200078e0002 */
[----:B------:R-:W-:Y:S01]  /*0260*/  ISETP.GE.U32.AND P1, PT, R15, R4, PT ;  /* 0x000000040f00720c */ /* 0x000fe20003f26070 */
[----:B------:R-:W1:Y:S02]  /*0270*/  @!P2 LDC.64 R8, c[0x0][0x390] ;  /* 0x0000e400ff08ab82 */ /* 0x000e640000000a00 */
[----:B0-----:R-:W-:Y:S01]  /*0280*/  @!P3 IMAD.WIDE.U32 R24, R17, 0x4, R12 ;  /* 0x000000041118b825 */ /* 0x001fe200078e000c */
[----:B------:R-:W5:Y:S04]  /*0290*/  @!P4 LDG.E R0, desc[UR4][R26.64] ;  /* 0x000000041a00c981 */ /* 0x000f68000c1e1900 */
[----:B------:R0:W5:Y:S04]  /*02a0*/  @!P5 LDG.E R14, desc[UR4][R22.64] ;  /* 0x00000004160ed981 */ /* 0x000168000c1e1900 */
[----:B------:R-:W5:Y:S01]  /*02b0*/  @!P3 LDG.E R10, desc[UR4][R24.64] ;  /* 0x00000004180ab981 */ /* 0x000f62000c1e1900 */
[----:B------:R-:W-:Y:S01]  /*02c0*/  @!P1 IADD3 R21, PT, PT, R16, R15, RZ ;  /* 0x0000000f10159210 */ /* 0x000fe20007ffe0ff */
[----:B------:R-:W2:Y:S01]  /*02d0*/  @!P1 LDC.64 R2, c[0x0][0x390] ;  /* 0x0000e400ff029b82 */ /* 0x000ea20000000a00 */
[----:B------:R-:W-:-:S04]  /*02e0*/  @!P1 IADD3 R15, PT, PT, R15, 0x80, RZ ;  /* 0x000000800f0f9810 */ /* 0x000fc80007ffe0ff */
[----:B------:R-:W-:-:S13]  /*02f0*/  ISETP.GE.U32.AND P6, PT, R15, R4, PT ;  /* 0x000000040f00720c */ /* 0x000fda0003fc6070 */
[----:B------:R-:W0:Y:S01]  /*0300*/  @!P6 LDC.64 R6, c[0x0][0x390] ;  /* 0x0000e400ff06eb82 */ /* 0x000e220000000a00 */
[----:B------:R-:W-:-:S05]  /*0310*/  @!P6 IADD3 R13, PT, PT, R16, R15, RZ ;  /* 0x0000000f100de210 */ /* 0x000fca0007ffe0ff */
[----:B0-----:R-:W-:Y:S01]  /*0320*/  @!P6 IMAD.WIDE.U32 R22, R13, 0x4, R6 ;  /* 0x000000040d16e825 */ /* 0x001fe200078e0006 */
[----:B------:R-:W-:-:S06]  /*0330*/  CS2R R6, SRZ ;  /* 0x0000000000067805 */ /* 0x000fcc000001ff00 */
[----:B------:R-:W5:Y:S01]  /*0340*/  @!P6 LDG.E R6, desc[UR4][R22.64] ;  /* 0x000000041606e981 */ /* 0x000f62000c1e1900 */
[----:B-1----:R-:W-:-:S04]  /*0350*/  @!P2 IMAD.WIDE.U32 R8, R19, 0x4, R8 ;  /* 0x000000041308a825 */ /* 0x002fc800078e0008 */
[----:B--2---:R-:W-:Y:S02]  /*0360*/  @!P1 IMAD.WIDE.U32 R18, R21, 0x4, R2 ;  /* 0x0000000415129825 */ /* 0x004fe400078e0002 */
[----:B------:R-:W0:Y:S01]  /*0370*/  @!P0 LDC.64 R20, c[0x0][0x390] ;  /* 0x0000e400ff148b82 */ /* 0x000e220000000a00 */
[----:B------:R-:W-:Y:S02]  /*0380*/  @!P0 IADD3 R3, PT, PT, R16, R5, RZ ;  /* 0x0000000510038210 */ /* 0x000fe40007ffe0ff */
[----:B------:R-:W-:Y:S02]  /*0390*/  CS2R R12, SRZ ;  /* 0x00000000000c7805 */ /* 0x000fe4000001ff00 */
[C---:B------:R-:W-:Y:S01]  /*03a0*/  IADD3 R15, PT, PT, R5.reuse, 0x100, RZ ;  /* 0x00000100050f7810 */ /* 0x040fe20007ffe0ff */
[----:B------:R-:W-:Y:S01]  /*03b0*/  BSSY.RECONVERGENT B0, `(.L_x_1932) ;  /* 0x0000035000007945 */ /* 0x000fe20003800200 */
[----:B------:R-:W-:Y:S01]  /*03c0*/  IADD3 R17, PT, PT, R5, 0x200, RZ ;  /* 0x0000020005117810 */ /* 0x000fe20007ffe0ff */
[----:B------:R-:W5:Y:S04]  /*03d0*/  @!P1 LDG.E R7, desc[UR4][R18.64] ;  /* 0x0000000412079981 */ /* 0x000f68000c1e1900 */
[----:B------:R1:W5:Y:S01]  /*03e0*/  @!P2 LDG.E R12, desc[UR4][R8.64] ;  /* 0x00000004080ca981 */ /* 0x000362000c1e1900 */
[----:B0-----:R-:W-:-:S05]  /*03f0*/  @!P0 IMAD.WIDE.U32 R20, R3, 0x4, R20 ;  /* 0x0000000403148825 */ /* 0x001fca00078e0014 */
[----:B------:R0:W5:Y:S01]  /*0400*/  @!P0 LDG.E R13, desc[UR4][R20.64] ;  /* 0x00000004140d8981 */ /* 0x000162000c1e1900 */
[----:B------:R-:W-:-:S13]  /*0410*/  ISETP.GE.U32.AND P0, PT, R5, R4, PT ;  /* 0x000000040500720c */ /* 0x000fda0003f06070 */
[----:B------:R-:W2:Y:S01]  /*0420*/  @!P0 LDC.64 R2, c[0x0][0x388] ;  /* 0x0000e200ff028b82 */ /* 0x000ea20000000a00 */
[----:B-1----:R-:W-:Y:S02]  /*0430*/  IADD3 R9, PT, PT, R5, 0x180, RZ ;  /* 0x0000018005097810 */ /* 0x002fe40007ffe0ff */
[-C--:B------:R-:W-:Y:S02]  /*0440*/  ISETP.GE.U32.AND P5, PT, R15, R4.reuse, PT ;  /* 0x000000040f00720c */ /* 0x080fe40003fa6070 */
[-C--:B------:R-:W-:Y:S02]  /*0450*/  ISETP.GE.U32.AND P1, PT, R9, R4.reuse, PT ;  /* 0x000000040900720c */ /* 0x080fe40003f26070 */
[----:B------:R-:W-:Y:S02]  /*0460*/  ISETP.GE.U32.AND P2, PT, R17, R4, PT ;  /* 0x000000041100720c */ /* 0x000fe40003f46070 */
[C---:B------:R-:W-:Y:S02]  /*0470*/  IADD3 R9, PT, PT, R5.reuse, 0x80, RZ ;  /* 0x0000008005097810 */ /* 0x040fe40007ffe0ff */
        /* <DEDUP_REMOVED lines=36> */
[----:B------:R-:W-:Y:S02]  /*06c0*/  MOV R8, 0x3f000000 ;  /* 0x3f00000000087802 */ /* 0x000fe40000000f00 */
[----:B------:R-:W-:Y:S02]  /*06d0*/  @P3 FSEL R17, R17, -RZ, P4 ;  /* 0x800000ff11113208 */ /* 0x000fe40002000000 */
[----:B------:R-:W-:-:S05]  /*06e0*/  LOP3.LUT R8, R8, 0x80000000, R13, 0xb8, !PT ;  /* 0x8000000008087812 */ /* 0x000fca00078eb80d */
[----:B------:R-:W-:-:S07]  /*06f0*/  FMUL.FTZ R13, R8, R17 ;  /* 0x00000011080d7220 */ /* 0x000fce0000410000 */
.L_x_1933:
[----:B------:R-:W-:Y:S05]  /*0700*/  BSYNC.RECONVERGENT B0 ;  /* 0x0000000000007941 */ /* 0x000fea0003800200 */
.L_x_1932:
[-C--:B------:R-:W-:Y:S01]  /*0710*/  ISETP.GE.U32.AND P4, PT, R9, R4.reuse, PT ;  /* 0x000000040900720c */ /* 0x080fe20003f86070 */
[----:B------:R-:W-:Y:S01]  /*0720*/  BSSY.RECONVERGENT B0, `(.L_x_1934) ;  /* 0x000002a000007945 */ /* 0x000fe20003800200 */
[----:B------:R-:W-:Y:S02]  /*0730*/  ISETP.GE.U32.AND P3, PT, R15, R4, PT ;  /* 0x000000040f00720c */ /* 0x000fe40003f66070 */
[----:B------:R-:W-:-:S09]  /*0740*/  IADD3 R15, PT, PT, R5, 0x300, RZ ;  /* 0x00000300050f7810 */ /* 0x000fd20007ffe0ff */
        /* <DEDUP_REMOVED lines=39> */
.L_x_1935:
[----:B------:R-:W-:Y:S05]  /*09c0*/  BSYNC.RECONVERGENT B0 ;  /* 0x0000000000007941 */ /* 0x000fea0003800200 */
.L_x_1934:
        /* <DEDUP_REMOVED lines=42> */
.L_x_1937:
[----:B------:R-:W-:Y:S05]  /*0c70*/  BSYNC.RECONVERGENT B0 ;  /* 0x0000000000007941 */ /* 0x000fea0003800200 */
.L_x_1936:
        /* <DEDUP_REMOVED lines=43> */
.L_x_1939:
[----:B------:R-:W-:Y:S05]  /*0f30*/  BSYNC.RECONVERGENT B0 ;  /* 0x0000000000007941 */ /* 0x000fea0003800200 */
.L_x_1938:
        /* <DEDUP_REMOVED lines=40> */
.L_x_1941:
[----:B------:R-:W-:Y:S05]  /*11c0*/  BSYNC.RECONVERGENT B0 ;  /* 0x0000000000007941 */ /* 0x000fea0003800200 */
.L_x_1940:
        /* <DEDUP_REMOVED lines=40> */
.L_x_1943:
[----:B------:R-:W-:Y:S05]  /*1450*/  BSYNC.RECONVERGENT B0 ;  /* 0x0000000000007941 */ /* 0x000fea0003800200 */
.L_x_1942:
        /* <DEDUP_REMOVED lines=40> */
.L_x_1945:
[----:B------:R-:W-:Y:S05]  /*16e0*/  BSYNC.RECONVERGENT B0 ;  /* 0x0000000000007941 */ /* 0x000fea0003800200 */
.L_x_1944:
        /* <DEDUP_REMOVED lines=40> */
.L_x_1947:
[----:B------:R-:W-:Y:S05]  /*1970*/  BSYNC.RECONVERGENT B0 ;  /* 0x0000000000007941 */ /* 0x000fea0003800200 */
.L_x_1946:
        /* <DEDUP_REMOVED lines=18> */
.L_x_1950:
[----:B------:R-:W-:-:S13]  /*1aa0*/  ISETP.GE.U32.AND P0, PT, R5, R4, PT ;  /* 0x000000040500720c */ /* 0x000fda0003f06070 */
[----:B------:R-:W-:Y:S05]  /*1ab0*/  @P0 BRA `(.L_x_1952) ;  /* 0x0000000000300947 */ /* 0x000fea0003800000 */
[----:B0-----:R-:W0:Y:S01]  /*1ac0*/  LDC.64 R2, c[0x0][0x388] ;  /* 0x0000e200ff027b82 */ /* 0x001e220000000a00 */
[----:B------:R-:W-:Y:S02]  /*1ad0*/  IADD3 R9, PT, PT, R16, R5, RZ ;  /* 0x0000000510097210 */ /* 0x000fe40007ffe0ff */
[----:B------:R-:W-:-:S03]  /*1ae0*/  IADD3 R5, PT, PT, R5, 0x80, RZ ;  /* 0x0000008005057810 */ /* 0x000fc60007ffe0ff */
[----:B0-----:R-:W-:-:S05]  /*1af0*/  IMAD.WIDE.U32 R2, R9, 0x4, R2 ;  /* 0x0000000409027825 */ /* 0x001fca00078e0002 */
[----:B------:R1:W-:Y:S02]  /*1b00*/  STG.E desc[UR4][R2.64], R0 ;  /* 0x0000000002007986 */ /* 0x0003e4000c101904 */
.L_x_1951:
[----:B------:R-:W-:-:S13]  /*1b10*/  ISETP.GE.U32.AND P0, PT, R5, R4, PT ;  /* 0x000000040500720c */ /* 0x000fda0003f06070 */
[----:B------:R-:W-:Y:S05]  /*1b20*/  @P0 BRA `(.L_x_1953) ;  /* 0x0000000000340947 */ /* 0x000fea0003800000 */
[----:B01----:R-:W0:Y:S01]  /*1b30*/  LDC.64 R2, c[0x0][0x388] ;  /* 0x0000e200ff027b82 */ /* 0x003e220000000a00 */
[----:B------:R-:W-:Y:S02]  /*1b40*/  IADD3 R9, PT, PT, R16, R5, RZ ;  /* 0x0000000510097210 */ /* 0x000fe40007ffe0ff */
[----:B------:R-:W-:-:S03]  /*1b50*/  IADD3 R5, PT, PT, R5, 0x80, RZ ;  /* 0x0000008005057810 */ /* 0x000fc60007ffe0ff */
[----:B0-----:R-:W-:-:S05]  /*1b60*/  IMAD.WIDE.U32 R2, R9, 0x4, R2 ;  /* 0x0000000409027825 */ /* 0x001fca00078e0002 */
[----:B------:R1:W-:Y:S02]  /*1b70*/  STG.E desc[UR4][R2.64], R10 ;  /* 0x0000000a02007986 */ /* 0x0003e4000c101904 */
.L_x_1952:
        /* <DEDUP_REMOVED lines=8> */
.L_x_1953:
[----:B------:R-:W-:Y:S05]  /*1c00*/  BSYNC.RELIABLE B1 ;  /* 0x0000000000017941 */ /* 0x000fea0003800100 */
.L_x_1949:
[----:B------:R-:W-:-:S13]  /*1c10*/  ISETP.GE.U32.AND P0, PT, R5, R4, PT ;  /* 0x000000040500720c */ /* 0x000fda0003f06070 */
[----:B012---:R-:W0:Y:S01]  /*1c20*/  @!P0 LDC.64 R2, c[0x0][0x388] ;  /* 0x0000e200ff028b82 */ /* 0x007e220000000a00 */
[----:B------:R-:W-:Y:S02]  /*1c30*/  @!P0 IADD3 R9, PT, PT, R16, R5, RZ ;  /* 0x0000000510098210 */ /* 0x000fe40007ffe0ff */
[----:B------:R-:W-:-:S03]  /*1c40*/  @!P0 IADD3 R5, PT, PT, R5, 0x80, RZ ;  /* 0x0000008005058810 */ /* 0x000fc60007ffe0ff */
[----:B0-----:R-:W-:-:S05]  /*1c50*/  @!P0 IMAD.WIDE.U32 R2, R9, 0x4, R2 ;  /* 0x0000000409028825 */ /* 0x001fca00078e0002 */
[----:B------:R2:W-:Y:S02]  /*1c60*/  @!P0 STG.E desc[UR4][R2.64], R7 ;  /* 0x0000000702008986 */ /* 0x0005e4000c101904 */
.L_x_1954:
[----:B------:R-:W-:Y:S05]  /*1c70*/  BSYNC.RECONVERGENT B0 ;  /* 0x0000000000007941 */ /* 0x000fea0003800200 */
.L_x_1948:
        /* <DEDUP_REMOVED lines=8> */
.L_x_1931:
[----:B------:R-:W0:Y:S01]  /*1d00*/  S2R R7, SR_TID.X ;  /* 0x0000000000077919 */ /* 0x000e220000002100 */
[----:B------:R-:W1:Y:S02]  /*1d10*/  LDC.64 R2, c[0x0][0x390] ;  /* 0x0000e400ff027b82 */ /* 0x000e640000000a00 */
[----:B-1----:R-:W-:-:S04]  /*1d20*/  IMAD.WIDE.U32 R2, R16, 0x4, R2 ;  /* 0x0000000410027825 */ /* 0x002fc800078e0002 */
[----:B0-----:R-:W-:-:S05]  /*1d30*/  IMAD.WIDE.U32 R2, R7, 0x10, R2 ;  /* 0x0000001007027825 */ /* 0x001fca00078e0002 */
[----:B------:R-:W2:Y:S04]  /*1d40*/  LDG.E.128 R8, desc[UR4][R2.64] ;  /* 0x0000000402087981 */ /* 0x000ea8000c1e1d00 */
[----:B------:R-:W3:Y:S01]  /*1d50*/  LDG.E.128 R12, desc[UR4][R2.64+0x800] ;  /* 0x00080004020c7981 */ /* 0x000ee2000c1e1d00 */
[----:B------:R-:W-:Y:S01]  /*1d60*/  HFMA2 R24, -RZ, RZ, 1.625, 0 ;  /* 0x3e800000ff187431 */ /* 0x000fe200000001ff */
[----:B------:R-:W-:Y:S01]  /*1d70*/  MOV R22, 0x3d39bf78 ;  /* 0x3d39bf7800167802 */ /* 0x000fe20000000f00 */
[C---:B--2---:R-:W-:Y:S01]  /*1d80*/  FADD.FTZ R0, |R8|.reuse, -RZ ;  /* 0x800000ff08007221 */ /* 0x044fe20000010200 */
[----:B------:R-:W-:Y:S01]  /*1d90*/  FSETP.GT.FTZ.AND P0, PT, |R8|, 8.50705917302346158658e+37, PT ;  /* 0x7e8000000800780b */ /* 0x000fe20003f14200 */
[----:B------:R-:W-:Y:S01]  /*1da0*/  FADD.FTZ R6, |R9|, -RZ ;  /* 0x800000ff09067221 */ /* 0x000fe20000010200 */
[C---:B------:R-:W-:Y:S01]  /*1db0*/  FADD.FTZ R19, |R11|.reuse, -RZ ;  /* 0x800000ff0b137221 */ /* 0x040fe20000010200 */
[----:B------:R-:W-:Y:S01]  /*1dc0*/  FADD.FTZ R0, -R0, 1 ;  /* 0x3f80000000007421 */ /* 0x000fe20000010100 */
[----:B------:R-:W-:Y:S01]  /*1dd0*/  FSETP.GT.FTZ.AND P1, PT, |R11|, 8.50705917302346158658e+37, PT ;  /* 0x7e8000000b00780b */ /* 0x000fe20003f34200 */
[----:B------:R-:W-:Y:S01]  /*1de0*/  FADD.FTZ R6, -R6, 1 ;  /* 0x3f80000006067421 */ /* 0x000fe20000010100 */
[----:B------:R-:W-:Y:S01]  /*1df0*/  FADD.FTZ R23, -R19, 1 ;  /* 0x3f80000013177421 */ /* 0x000fe20000010100 */
[----:B---3--:R-:W-:Y:S01]  /*1e00*/  FADD.FTZ R25, |R12|, -RZ ;  /* 0x800000ff0c197221 */ /* 0x008fe20000010200 */
[----:B------:R-:W-:Y:S01]  /*1e10*/  FSETP.GT.FTZ.AND P6, PT, |R13|, 8.50705917302346158658e+37, PT ;  /* 0x7e8000000d00780b */ /* 0x000fe20003fd4200 */
[----:B------:R-:W0:Y:S02]  /*1e20*/  MUFU.RCP R0, R0 ;  /* 0x0000000000007308 */ /* 0x000e240000001000 */
[----:B------:R-:W-:-:S06]  /*1e30*/  FADD.FTZ R27, -R25, 1 ;  /* 0x3f800000191b7421 */ /* 0x000fcc0000010100 */
[----:B------:R-:W1:Y:S01]  /*1e40*/  MUFU.RCP R6, R6 ;  /* 0x0000000600067308 */ /* 0x000e620000001000 */
[----:B0-----:R-:W-:-:S04]  /*1e50*/  FADD.FTZ R5, R0, R0 ;  /* 0x0000000000057221 */ /* 0x001fc80000010000 */
[----:B------:R-:W-:Y:S01]  /*1e60*/  FMUL.FTZ R4, |R8|, R5 ;  /* 0x0000000508047220 */ /* 0x000fe20000410200 */
[----:B-1----:R-:W-:-:S04]  /*1e70*/  FADD.FTZ R2, R6, R6 ;  /* 0x0000000606027221 */ /* 0x002fc80000010000 */
[----:B------:R-:W-:Y:S01]  /*1e80*/  FSEL R4, R4, -2, !P0 ;  /* 0xc000000004047808 */ /* 0x000fe20004000000 */
[----:B------:R-:W-:Y:S01]  /*1e90*/  FADD.FTZ R6, |R10|, -RZ ;  /* 0x800000ff0a067221 */ /* 0x000fe20000010200 */
[C---:B------:R-:W-:Y:S01]  /*1ea0*/  FSETP.GT.FTZ.AND P0, PT, |R9|.reuse, 8.50705917302346158658e+37, PT ;  /* 0x7e8000000900780b */ /* 0x040fe20003f14200 */
[----:B------:R-:W-:Y:S01]  /*1eb0*/  FMUL.FTZ R2, |R9|, R2 ;  /* 0x0000000209027220 */ /* 0x000fe20000410200 */
[C---:B------:R-:W-:Y:S01]  /*1ec0*/  ISETP.GE.U32.AND P2, PT, R4.reuse, 0x7f800000, PT ;  /* 0x7f8000000400780c */ /* 0x040fe20003f46070 */
[----:B------:R-:W-:Y:S01]  /*1ed0*/  FADD.FTZ.RZ R5, R4, 1 ;  /* 0x3f80000004057421 */ /* 0x000fe2000001c000 */
[----:B------:R-:W-:-:S04]  /*1ee0*/  FADD.FTZ R20, -R6, 1 ;  /* 0x3f80000006147421 */ /* 0x000fc80000010100 */
[----:B------:R-:W-:-:S04]  /*1ef0*/  IADD3 R5, PT, PT, R5, -0x3f400000, RZ ;  /* 0xc0c0000005057810 */ /* 0x000fc80007ffe0ff */
[----:B------:R-:W-:-:S03]  /*1f00*/  LOP3.LUT R5, R5, 0xff800000, RZ, 0xc0, !PT ;  /* 0xff80000005057812 */ /* 0x000fc600078ec0ff */
[C---:B------:R-:W-:Y:S02]  /*1f10*/  @P2 FSETP.NEU.FTZ.AND P3, PT, R4.reuse, RZ, PT ;  /* 0x000000ff0400220b */ /* 0x040fe40003f7d000 */
[----:B------:R-:W-:Y:S02]  /*1f20*/  IADD3 R3, PT, PT, -R5, 0x40800000, RZ ;  /* 0x4080000005037810 */ /* 0x000fe40007ffe1ff */
[-C--:B------:R-:W-:Y:S02]  /*1f30*/  IADD3 R17, PT, PT, R4, -R5.reuse, RZ ;  /* 0x8000000504117210 */ /* 0x080fe40007ffe0ff */
[----:B------:R-:W-:Y:S01]  /*1f40*/  I2FP.F32.S32 R5, R5 ;  /* 0x0000000500057245 */ /* 0x000fe20000201400 */
[----:B------:R-:W-:Y:S01]  /*1f50*/  FFMA.FTZ R0, R3, R24, -1 ;  /* 0xbf80000003007423 */ /* 0x000fe20000010018 */
[----:B------:R-:W-:Y:S02]  /*1f60*/  FSEL R3, R2, -2, !P0 ;  /* 0xc000000002037808 */ /* 0x000fe40004000000 */
[----:B------:R-:W-:Y:S01]  /*1f70*/  FSETP.GT.FTZ.AND P0, PT, |R10|, 8.50705917302346158658e+37, PT ;  /* 0x7e8000000a00780b */ /* 0x000fe20003f14200 */
[----:B------:R-:W-:Y:S01]  /*1f80*/  FADD.FTZ R17, R17, R0 ;  /* 0x0000000011117221 */ /* 0x000fe20000010000 */
[----:B------:R-:W-:Y:S01]  /*1f90*/  FMUL.FTZ R5, R5, 1.1920928955078125e-07 ;  /* 0x3400000005057820 */ /* 0x000fe20000410000 */
[----:B------:R-:W-:-:S02]  /*1fa0*/  FADD.FTZ.RZ R6, R3, 1 ;  /* 0x3f80000003067421 */ /* 0x000fc4000001c000 */
[----:B------:R-:W-:-:S03]  /*1fb0*/  FFMA.FTZ R0, R17, -R22, 0.10546888411045074463 ;  /* 0x3dd8001211007423 */ /* 0x000fc60000010816 */
[----:B------:R-:W-:Y:S01]  /*1fc0*/  IADD3 R18, PT, PT, R6, -0x3f400000, RZ ;  /* 0xc0c0000006127810 */ /* 0x000fe20007ffe0ff */
[----:B------:R-:W-:-:S03]  /*1fd0*/  FFMA.FTZ R0, R17, R0, -0.13229703903198242188 ;  /* 0xbe0778e011007423 */ /* 0x000fc60000010000 */
[----:B------:R-:W-:Y:S01]  /*1fe0*/  LOP3.LUT R18, R18, 0xff800000, RZ, 0xc0, !PT ;  /* 0xff80000012127812 */ /* 0x000fe200078ec0ff */
[----:B------:R-:W-:-:S03]  /*1ff0*/  FFMA.FTZ R0, R17, R0, 0.14491446316242218018 ;  /* 0x3e14647511007423 */ /* 0x000fc60000010000 */
[----:B------:R-:W-:Y:S01]  /*2000*/  IADD3 R19, PT, PT, -R18, 0x40800000, RZ ;  /* 0x4080000012137810 */ /* 0x000fe20007ffe1ff */
[----:B------:R-:W-:Y:S01]  /*2010*/  FFMA.FTZ R2, R17, R0, -0.16641564667224884033 ;  /* 0xbe2a68dd11027423 */ /* 0x000fe20000010000 */
[-C--:B------:R-:W-:Y:S01]  /*2020*/  IADD3 R21, PT, PT, R3, -R18.reuse, RZ ;  /* 0x8000001203157210 */ /* 0x080fe20007ffe0ff */
[----:B------:R0:W1:Y:S01]  /*2030*/  MUFU.RCP R0, R20 ;  /* 0x0000001400007308 */ /* 0x0000620000001000 */
[----:B------:R-:W-:Y:S01]  /*2040*/  I2FP.F32.S32 R18, R18 ;  /* 0x0000001200127245 */ /* 0x000fe20000201400 */
[----:B------:R-:W-:-:S04]  /*2050*/  FFMA.FTZ R2, R17, R2, 0.19988867640495300293 ;  /* 0x3e4caf9e11027423 */ /* 0x000fc80000010002 */
[----:B------:R-:W-:Y:S01]  /*2060*/  FFMA.FTZ R6, R17, R2, -0.25000196695327758789 ;  /* 0xbe80004211067423 */ /* 0x000fe20000010002 */
[----:B------:R-:W-:Y:S01]  /*2070*/  FMUL.FTZ R18, R18, 1.1920928955078125e-07 ;  /* 0x3400000012127820 */ /* 0x000fe20000410000 */
[----:B------:R-:W2:Y:S01]  /*2080*/  MUFU.RCP R2, R23 ;  /* 0x0000001700027308 */ /* 0x000ea20000001000 */
[----:B0-----:R-:W-:Y:S01]  /*2090*/  FFMA.FTZ R20, R19, R24, -1 ;  /* 0xbf80000013147423 */ /* 0x001fe20000010018 */
[----:B------:R-:W-:-:S03]  /*20a0*/  FFMA.FTZ R6, R17, R6, 0.33333510160446166992 ;  /* 0x3eaaaae611067423 */ /* 0x000fc60000010006 */
[----:B------:R-:W-:Y:S01]  /*20b0*/  FADD.FTZ R21, R21, R20 ;  /* 0x0000001415157221 */ /* 0x000fe20000010000 */
[----:B------:R-:W-:Y:S01]  /*20c0*/  FFMA.FTZ R6, R17, R6, -0.5 ;  /* 0xbf00000011067423 */ /* 0x000fe20000010006 */
[----:B-1----:R-:W-:Y:S02]  /*20d0*/  FADD.FTZ R19, R0, R0 ;  /* 0x0000000000137221 */ /* 0x002fe40000010000 */
[----:B------:R-:W-:Y:S01]  /*20e0*/  FFMA.FTZ R0, R21, -R22, 0.10546888411045074463 ;  /* 0x3dd8001215007423 */ /* 0x000fe20000010816 */
[----:B------:R-:W-:Y:S01]  /*20f0*/  FMUL.FTZ R6, R17, R6 ;  /* 0x0000000611067220 */ /* 0x000fe20000410000 */
[----:B------:R-:W-:Y:S02]  /*2100*/  FMUL.FTZ R19, |R10|, R19 ;  /* 0x000000130a137220 */ /* 0x000fe40000410200 */
[----:B------:R-:W-:Y:S01]  /*2110*/  FFMA.FTZ R0, R21, R0, -0.13229703903198242188 ;  /* 0xbe0778e015007423 */ /* 0x000fe20000010000 */
[----:B------:R-:W-:Y:S01]  /*2120*/  FFMA.FTZ R6, R17, R6, R17 ;  /* 0x0000000611067223 */ /* 0x000fe20000010011 */
[----:B--2---:R-:W-:Y:S01]  /*2130*/  FADD.FTZ R20, R2, R2 ;  /* 0x0000000202147221 */ /* 0x004fe20000010000 */
[----:B------:R-:W-:Y:S01]  /*2140*/  FSEL R2, R19, -2, !P0 ;  /* 0xc000000013027808 */ /* 0x000fe20004000000 */
[----:B------:R-:W-:Y:S01]  /*2150*/  FFMA.FTZ R0, R21, R0, 0.14491446316242218018 ;  /* 0x3e14647515007423 */ /* 0x000fe20000010000 */
[----:B------:R-:W-:Y:S01]  /*2160*/  ISETP.GT.AND P0, PT, R4, -0x40800000, P2 ;  /* 0xbf8000000400780c */ /* 0x000fe20001704270 */
[----:B------:R-:W-:Y:S01]  /*2170*/  FMUL.FTZ R19, |R11|, R20 ;  /* 0x000000140b137220 */ /* 0x000fe20000410200 */
[----:B------:R-:W-:Y:S01]  /*2180*/  FFMA.FTZ R6, R5, 0.69314718246459960938, R6 ;  /* 0x3f31721805067823 */ /* 0x000fe20000010006 */
[C---:B------:R-:W-:Y:S01]  /*2190*/  FADD.FTZ.RZ R17, R2.reuse, 1 ;  /* 0x3f80000002117421 */ /* 0x040fe2000001c000 */
[----:B------:R-:W-:Y:S01]  /*21a0*/  FFMA.FTZ R20, R21, R0, -0.16641564667224884033 ;  /* 0xbe2a68dd15147423 */ /* 0x000fe20000010000 */
[----:B------:R-:W-:-:S02]  /*21b0*/  ISETP.GE.U32.AND P5, PT, R2, 0x7f800000, PT ;  /* 0x7f8000000200780c */ /* 0x000fc40003fa6070 */
[----:B------:R-:W-:Y:S01]  /*21c0*/  FSEL R0, R19, -2, !P1 ;  /* 0xc000000013007808 */ /* 0x000fe20004800000 */
[----:B------:R-:W-:Y:S01]  /*21d0*/  FFMA.FTZ R20, R21, R20, 0.19988867640495300293 ;  /* 0x3e4caf9e15147423 */ /* 0x000fe20000010014 */
[----:B------:R-:W-:Y:S02]  /*21e0*/  IADD3 R17, PT, PT, R17, -0x3f400000, RZ ;  /* 0xc0c0000011117810 */ /* 0x000fe40007ffe0ff */
[----:B------:R-:W-:Y:S01]  /*21f0*/  @P2 MOV R19, 0x7f800000 ;  /* 0x7f80000000132802 */ /* 0x000fe20000000f00 */
[----:B------:R-:W-:Y:S01]  /*2200*/  FADD.FTZ.RZ R5, R0, 1 ;  /* 0x3f80000000057421 */ /* 0x000fe2000001c000 */
[----:B------:R-:W-:Y:S01]  /*2210*/  LOP3.LUT R17, R17, 0xff800000, RZ, 0xc0, !PT ;  /* 0xff80000011117812 */ /* 0x000fe200078ec0ff */
[----:B------:R-:W-:Y:S01]  /*2220*/  FFMA.FTZ R20, R21, R20, -0.25000196695327758789 ;  /* 0xbe80004215147423 */ /* 0x000fe20000010014 */
[----:B------:R-:W-:Y:S01]  /*2230*/  FSETP.GT.FTZ.AND P1, PT, |R12|, 8.50705917302346158658e+37, PT ;  /* 0x7e8000000c00780b */ /* 0x000fe20003f34200 */
[----:B------:R-:W-:Y:S01]  /*2240*/  @P0 FFMA.FTZ R6, R4, R19, +INF ;  /* 0x7f80000004060423 */ /* 0x000fe20000010013 */
[----:B------:R-:W-:Y:S01]  /*2250*/  IADD3 R19, PT, PT, R5, -0x3f400000, RZ ;  /* 0xc0c0000005137810 */ /* 0x000fe20007ffe0ff */
[----:B------:R-:W-:Y:S01]  /*2260*/  FFMA.FTZ R20, R21, R20, 0.33333510160446166992 ;  /* 0x3eaaaae615147423 */ /* 0x000fe20000010014 */
[----:B------:R-:W-:-:S02]  /*2270*/  IADD3 R5, PT, PT, -R17, 0x40800000, RZ ;  /* 0x4080000011057810 */ /* 0x000fc40007ffe1ff */
[----:B------:R-:W-:Y:S01]  /*2280*/  IADD3 R23, PT, PT, R2, -R17, RZ ;  /* 0x8000001102177210 */ /* 0x000fe20007ffe0ff */
[----:B------:R-:W-:Y:S01]  /*2290*/  FFMA.FTZ R20, R21, R20, -0.5 ;  /* 0xbf00000015147423 */ /* 0x000fe20000010014 */
[----:B------:R-:W-:Y:S01]  /*22a0*/  LOP3.LUT R19, R19, 0xff800000, RZ, 0xc0, !PT ;  /* 0xff80000013137812 */ /* 0x000fe200078ec0ff */
[----:B------:R-:W-:Y:S01]  /*22b0*/  FFMA.FTZ R4, R5, R24, -1 ;  /* 0xbf80000005047423 */ /* 0x000fe20000010018 */
[----:B------:R-:W-:Y:S01]  /*22c0*/  ISETP.GE.U32.AND P0, PT, R3, 0x7f800000, PT ;  /* 0x7f8000000300780c */ /* 0x000fe20003f06070 */
[----:B------:R-:W-:Y:S01]  /*22d0*/  FMUL.FTZ R20, R21, R20 ;  /* 0x0000001415147220 */ /* 0x000fe20000410000 */
[----:B------:R-:W-:Y:S01]  /*22e0*/  IADD3 R25, PT, PT, -R19, 0x40800000, RZ ;  /* 0x4080000013197810 */ /* 0x000fe20007ffe1ff */
[----:B------:R-:W-:Y:S01]  /*22f0*/  FADD.FTZ R23, R23, R4 ;  /* 0x0000000417177221 */ /* 0x000fe20000010000 */
[----:B------:R-:W-:Y:S01]  /*2300*/  ISETP.GT.AND P4, PT, R3, -0x40800000, P0 ;  /* 0xbf8000000300780c */ /* 0x000fe20000784270 */
[----:B------:R-:W0:Y:S01]  /*2310*/  MUFU.RCP R4, R27 ;  /* 0x0000001b00047308 */ /* 0x000e220000001000 */
[----:B------:R-:W-:Y:S01]  /*2320*/  FFMA.FTZ R5, R21, R20, R21 ;  /* 0x0000001415057223 */ /* 0x000fe20000010015 */
[----:B------:R-:W-:Y:S01]  /*2330*/  IADD3 R21, PT, PT, R0, -R19, RZ ;  /* 0x8000001300157210 */ /* 0x000fe20007ffe0ff */
[----:B------:R-:W-:Y:S01]  /*2340*/  FFMA.FTZ R26, R25, R24, -1 ;  /* 0xbf800000191a7423 */ /* 0x000fe20000010018 */
[----:B------:R-:W-:Y:S01]  /*2350*/  FFMA.FTZ R20, R23, -R22, 0.10546888411045074463 ;  /* 0x3dd8001217147423 */ /* 0x000fe20000010816 */
[----:B------:R-:W-:Y:S01]  /*2360*/  FFMA.FTZ R5, R18, 0.69314718246459960938, R5 ;  /* 0x3f31721812057823 */ /* 0x000fe20000010005 */
[----:B------:R-:W-:Y:S01]  /*2370*/  FADD.FTZ R18, |R13|, -RZ ;  /* 0x800000ff0d127221 */ /* 0x000fe20000010200 */
[----:B------:R-:W-:Y:S01]  /*2380*/  FADD.FTZ R21, R21, R26 ;  /* 0x0000001a15157221 */ /* 0x000fe20000010000 */
[----:B------:R-:W-:Y:S01]  /*2390*/  FFMA.FTZ R20, R23, R20, -0.13229703903198242188 ;  /* 0xbe0778e017147423 */ /* 0x000fe20000010014 */
[----:B------:R-:W-:Y:S01]  /*23a0*/  I2FP.F32.S32 R17, R17 ;  /* 0x0000001100117245 */ /* 0x000fe20000201400 */
[----:B------:R-:W-:Y:S01]  /*23b0*/  FADD.FTZ R28, -R18, 1 ;  /* 0x3f800000121c7421 */ /* 0x000fe20000010100 */
[----:B------:R-:W-:Y:S01]  /*23c0*/  FFMA.FTZ R26, R21, -R22, 0.10546888411045074463 ;  /* 0x3dd80012151a7423 */ /* 0x000fe20000010816 */
[----:B------:R-:W-:Y:S01]  /*23d0*/  FFMA.FTZ R20, R23, R20, 0.14491446316242218018 ;  /* 0x3e14647517147423 */ /* 0x000fe20000010014 */
[----:B------:R-:W-:Y:S01]  /*23e0*/  I2FP.F32.S32 R19, R19 ;  /* 0x0000001300137245 */ /* 0x000fe20000201400 */
[----:B------:R-:W-:Y:S01]  /*23f0*/  FMUL.FTZ R17, R17, 1.1920928955078125e-07 ;  /* 0x3400000011117820 */ /* 0x000fe20000410000 */
[----:B------:R-:W-:Y:S01]  /*2400*/  FFMA.FTZ R26, R21, R26, -0.13229703903198242188 ;  /* 0xbe0778e0151a7423 */ /* 0x000fe2000001001a */
[----:B------:R-:W-:Y:S01]  /*2410*/  FFMA.FTZ R20, R23, R20, -0.16641564667224884033 ;  /* 0xbe2a68dd17147423 */ /* 0x000fe20000010014 */
[----:B0-----:R-:W-:Y:S01]  /*2420*/  FADD.FTZ R25, R4, R4 ;  /* 0x0000000404197221 */ /* 0x001fe20000010000 */
[----:B------:R-:W-:Y:S01]  /*2430*/  @P0 MOV R4, 0x7f800000 ;  /* 0x7f80000000040802 */ /* 0x000fe20000000f00 */
[----:B------:R-:W-:Y:S01]  /*2440*/  FFMA.FTZ R26, R21, R26, 0.14491446316242218018 ;  /* 0x3e146475151a7423 */ /* 0x000fe2000001001a */
[----:B------:R-:W-:Y:S01]  /*2450*/  FFMA.FTZ R20, R23, R20, 0.19988867640495300293 ;  /* 0x3e4caf9e17147423 */ /* 0x000fe20000010014 */
[----:B------:R-:W-:Y:S01]  /*2460*/  FMUL.FTZ R25, |R12|, R25 ;  /* 0x000000190c197220 */ /* 0x000fe20000410200 */
[----:B------:R-:W-:Y:S01]  /*2470*/  @P2 FSEL R6, R6, -RZ, P3 ;  /* 0x800000ff06062208 */ /* 0x000fe20001800000 */
[----:B------:R-:W-:Y:S01]  /*2480*/  FFMA.FTZ R26, R21, R26, -0.16641564667224884033 ;  /* 0xbe2a68dd151a7423 */ /* 0x000fe2000001001a */
[----:B------:R-:W-:Y:S01]  /*2490*/  @P4 FFMA.FTZ R5, R3, R4, +INF ;  /* 0x7f80000003054423 */ /* 0x000fe20000010004 */
[----:B------:R-:W-:Y:S01]  /*24a0*/  FFMA.FTZ R20, R23, R20, -0.25000196695327758789 ;  /* 0xbe80004217147423 */ /* 0x000fe20000010014 */
[----:B------:R-:W-:Y:S01]  /*24b0*/  FSEL R27, R25, -2, !P1 ;  /* 0xc0000000191b7808 */ /* 0x000fe20004800000 */
[----:B------:R-:W-:Y:S01]  /*24c0*/  FFMA.FTZ R26, R21, R26, 0.19988867640495300293 ;  /* 0x3e4caf9e151a7423 */ /* 0x000fe2000001001a */
[----:B------:R-:W-:Y:S01]  /*24d0*/  @P0 FSETP.NEU.FTZ.AND P1, PT, R3, RZ, PT ;  /* 0x000000ff0300020b */ /* 0x000fe20003f3d000 */
[----:B------:R-:W-:Y:S01]  /*24e0*/  FFMA.FTZ R20, R23, R20, 0.33333510160446166992 ;  /* 0x3eaaaae617147423 */ /* 0x000fe20000010014 */
[----:B------:R-:W-:Y:S01]  /*24f0*/  ISETP.GT.AND P4, PT, R2, -0x40800000, P5 ;  /* 0xbf8000000200780c */ /* 0x000fe20002f84270 */
[----:B------:R-:W-:Y:S01]  /*2500*/  FADD.FTZ.RZ R3, R27, 1 ;  /* 0x3f8000001b037421 */ /* 0x000fe2000001c000 */
[----:B------:R-:W-:Y:S01]  /*2510*/  FFMA.FTZ R26, R21, R26, -0.25000196695327758789 ;  /* 0xbe800042151a7423 */ /* 0x000fe2000001001a */
[----:B------:R-:W-:Y:S01]  /*2520*/  FFMA.FTZ R20, R23, R20, -0.5 ;  /* 0xbf00000017147423 */ /* 0x000fe20000010014 */
[----:B------:R-:W-:-:S02]  /*2530*/  ISETP.GE.U32.AND P2, PT, R27, 0x7f800000, PT ;  /* 0x7f8000001b00780c */ /* 0x000fc40003f46070 */
[----:B------:R-:W-:Y:S01]  /*2540*/  IADD3 R18, PT, PT, R3, -0x3f400000, RZ ;  /* 0xc0c0000003127810 */ /* 0x000fe20007ffe0ff */
[----:B------:R-:W-:Y:S01]  /*2550*/  FFMA.FTZ R26, R21, R26, 0.33333510160446166992 ;  /* 0x3eaaaae6151a7423 */ /* 0x000fe2000001001a */
[----:B------:R-:W0:Y:S01]  /*2560*/  MUFU.RCP R3, R28 ;  /* 0x0000001c00037308 */ /* 0x000e220000001000 */
[----:B------:R-:W-:Y:S01]  /*2570*/  FMUL.FTZ R4, R23, R20 ;  /* 0x0000001417047220 */ /* 0x000fe20000410000 */
[----:B------:R-:W-:Y:S01]  /*2580*/  LOP3.LUT R18, R18, 0xff800000, RZ, 0xc0, !PT ;  /* 0xff80000012127812 */ /* 0x000fe200078ec0ff */
[----:B------:R-:W-:Y:S01]  /*2590*/  FFMA.FTZ R26, R21, R26, -0.5 ;  /* 0xbf000000151a7423 */ /* 0x000fe2000001001a */
[----:B------:R-:W-:Y:S01]  /*25a0*/  ISETP.GT.AND P3, PT, R27, -0x40800000, P2 ;  /* 0xbf8000001b00780c */ /* 0x000fe20001764270 */
[----:B------:R-:W-:Y:S01]  /*25b0*/  FFMA.FTZ R4, R23, R4, R23 ;  /* 0x0000000417047223 */ /* 0x000fe20000010017 */
[----:B------:R-:W-:Y:S01]  /*25c0*/  IADD3 R25, PT, PT, -R18, 0x40800000, RZ ;  /* 0x4080000012197810 */ /* 0x000fe20007ffe1ff */
[----:B------:R-:W-:Y:S01]  /*25d0*/  FMUL.FTZ R26, R21, R26 ;  /* 0x0000001a151a7220 */ /* 0x000fe20000410000 */
[----:B------:R-:W-:Y:S01]  /*25e0*/  IADD3 R23, PT, PT, R27, -R18, RZ ;  /* 0x800000121b177210 */ /* 0x000fe20007ffe0ff */
[----:B------:R-:W-:Y:S01]  /*25f0*/  FFMA.FTZ R4, R17, 0.69314718246459960938, R4 ;  /* 0x3f31721811047823 */ /* 0x000fe20000010004 */
[----:B------:R-:W-:Y:S01]  /*2600*/  @P5 MOV R17, 0x7f800000 ;  /* 0x7f80000000115802 */ /* 0x000fe20000000f00 */
[----:B------:R-:W-:Y:S01]  /*2610*/  FFMA.FTZ R20, R25, R24, -1 ;  /* 0xbf80000019147423 */ /* 0x000fe20000010018 */
[----:B------:R-:W-:Y:S01]  /*2620*/  FFMA.FTZ R21, R21, R26, R21 ;  /* 0x0000001a15157223 */ /* 0x000fe20000010015 */
[----:B------:R-:W-:Y:S01]  /*2630*/  HFMA2 R25, -RZ, RZ, 1.75, 0 ;  /* 0x3f000000ff197431 */ /* 0x000fe200000001ff */
[----:B------:R-:W-:Y:S01]  /*2640*/  @P0 FSEL R5, R5, -RZ, P1 ;  /* 0x800000ff05050208 */ /* 0x000fe20000800000 */
[----:B------:R-:W-:Y:S01]  /*2650*/  FADD.FTZ R23, R23, R20 ;  /* 0x0000001417177221 */ /* 0x000fe20000010000 */
[----:B------:R-:W-:Y:S01]  /*2660*/  @P4 FFMA.FTZ R4, R2, R17, +INF ;  /* 0x7f80000002044423 */ /* 0x000fe20000010011 */
[----:B0-----:R-:W-:Y:S01]  /*2670*/  FADD.FTZ R26, R3, R3 ;  /* 0x00000003031a7221 */ /* 0x001fe20000010000 */
[----:B------:R-:W-:Y:S01]  /*2680*/  ISETP.GE.U32.AND P4, PT, R0, 0x7f800000, PT ;  /* 0x7f8000000000780c */ /* 0x000fe20003f86070 */
[----:B------:R-:W-:Y:S01]  /*2690*/  FFMA.FTZ R20, R23, -R22, 0.10546888411045074463 ;  /* 0x3dd8001217147423 */ /* 0x000fe20000010816 */
[----:B------:R-:W-:Y:S01]  /*26a0*/  FSETP.GT.FTZ.AND P1, PT, |R15|, 8.50705917302346158658e+37, PT ;  /* 0x7e8000000f00780b */ /* 0x000fe20003f34200 */
[----:B------:R-:W-:-:S02]  /*26b0*/  FMUL.FTZ R26, |R13|, R26 ;  /* 0x0000001a0d1a7220 */ /* 0x000fc40000410200 */
[----:B------:R-:W-:Y:S01]  /*26c0*/  FFMA.FTZ R20, R23, R20, -0.13229703903198242188 ;  /* 0xbe0778e017147423 */ /* 0x000fe20000010014 */
[----:B------:R-:W-:Y:S02]  /*26d0*/  LOP3.LUT R13, R25, 0x80000000, R13, 0xb8, !PT ;  /* 0x80000000190d7812 */ /* 0x000fe400078eb80d */
[----:B------:R-:W-:Y:S01]  /*26e0*/  FSEL R26, R26, -2, !P6 ;  /* 0xc00000001a1a7808 */ /* 0x000fe20007000000 */
[----:B------:R-:W-:Y:S01]  /*26f0*/  FFMA.FTZ R28, R23, R20, 0.14491446316242218018 ;  /* 0x3e146475171c7423 */ /* 0x000fe20000010014 */
[----:B------:R-:W-:Y:S01]  /*2700*/  ISETP.GT.AND P6, PT, R0, -0x40800000, P4 ;  /* 0xbf8000000000780c */ /* 0x000fe200027c4270 */
[----:B------:R-:W-:Y:S01]  /*2710*/  FMUL.FTZ R20, R19, 1.1920928955078125e-07 ;  /* 0x3400000013147820 */ /* 0x000fe20000410000 */
[C---:B------:R-:W-:Y:S01]  /*2720*/  ISETP.GE.U32.AND P0, PT, R26.reuse, 0x7f800000, PT ;  /* 0x7f8000001a00780c */ /* 0x040fe20003f06070 */
[----:B------:R-:W-:Y:S01]  /*2730*/  FADD.FTZ.RZ R17, R26, 1 ;  /* 0x3f8000001a117421 */ /* 0x000fe2000001c000 */
[----:B------:R-:W-:Y:S01]  /*2740*/  FFMA.FTZ R28, R23, R28, -0.16641564667224884033 ;  /* 0xbe2a68dd171c7423 */ /* 0x000fe2000001001c */
[----:B------:R-:W-:Y:S01]  /*2750*/  @P4 MOV R19, 0x7f800000 ;  /* 0x7f80000000134802 */ /* 0x000fe20000000f00 */
[----:B------:R-:W-:-:S02]  /*2760*/  FFMA.FTZ R3, R20, 0.69314718246459960938, R21 ;  /* 0x3f31721814037823 */ /* 0x000fc40000010015 */
[----:B------:R-:W-:Y:S01]  /*2770*/  IADD3 R17, PT, PT, R17, -0x3f400000, RZ ;  /* 0xc0c0000011117810 */ /* 0x000fe20007ffe0ff */
[----:B------:R-:W-:-:S03]  /*2780*/  FFMA.FTZ R28, R23, R28, 0.19988867640495300293 ;  /* 0x3e4caf9e171c7423 */ /* 0x000fc6000001001c */
[----:B------:R-:W-:Y:S01]  /*2790*/  LOP3.LUT R17, R17, 0xff800000, RZ, 0xc0, !PT ;  /* 0xff80000011117812 */ /* 0x000fe200078ec0ff */
[----:B------:R-:W-:Y:S01]  /*27a0*/  FFMA.FTZ R28, R23, R28, -0.25000196695327758789 ;  /* 0xbe800042171c7423 */ /* 0x000fe2000001001c */
[----:B------:R-:W-:Y:S01]  /*27b0*/  @P6 FFMA.FTZ R3, R0, R19, +INF ;  /* 0x7f80000000036423 */ /* 0x000fe20000010013 */
[----:B------:R-:W-:Y:S02]  /*27c0*/  @P5 FSETP.NEU.FTZ.AND P6, PT, R2, RZ, PT ;  /* 0x000000ff0200520b */ /* 0x000fe40003fdd000 */
[----:B------:R-:W-:Y:S01]  /*27d0*/  IADD3 R21, PT, PT, -R17, 0x40800000, RZ ;  /* 0x4080000011157810 */ /* 0x000fe20007ffe1ff */
[----:B------:R-:W-:Y:S01]  /*27e0*/  FFMA.FTZ R28, R23, R28, 0.33333510160446166992 ;  /* 0x3eaaaae6171c7423 */ /* 0x000fe2000001001c */
[----:B------:R-:W-:Y:S02]  /*27f0*/  IADD3 R19, PT, PT, R26, -R17, RZ ;  /* 0x800000111a137210 */ /* 0x000fe40007ffe0ff */
[----:B------:R-:W-:Y:S01]  /*2800*/  @P5 FSEL R4, R4, -RZ, P6 ;  /* 0x800000ff04045208 */ /* 0x000fe20003000000 */
[----:B------:R-:W-:Y:S01]  /*2810*/  FFMA.FTZ R20, R21, R24, -1 ;  /* 0xbf80000015147423 */ /* 0x000fe20000010018 */
[----:B------:R-:W-:Y:S01]  /*2820*/  FFMA.FTZ R28, R23, R28, -0.5 ;  /* 0xbf000000171c7423 */ /* 0x000fe2000001001c */
[----:B------:R-:W-:Y:S01]  /*2830*/  FADD.FTZ R21, |R14|, -RZ ;  /* 0x800000ff0e157221 */ /* 0x000fe20000010200 */
[----:B------:R-:W-:Y:S01]  /*2840*/  @P0 FSETP.NEU.FTZ.AND P6, PT, R26, RZ, PT ;  /* 0x000000ff1a00020b */ /* 0x000fe20003fdd000 */
[----:B------:R-:W-:Y:S01]  /*2850*/  FADD.FTZ R19, R19, R20 ;  /* 0x0000001413137221 */ /* 0x000fe20000010000 */
[----:B------:R-:W-:-:S03]  /*2860*/  FMUL.FTZ R2, R23, R28 ;  /* 0x0000001c17027220 */ /* 0x000fc60000410000 */
[----:B------:R-:W-:Y:S01]  /*2870*/  FFMA.FTZ R20, R19, -R22, 0.10546888411045074463 ;  /* 0x3dd8001213147423 */ /* 0x000fe20000010816 */
[----:B------:R-:W-:Y:S01]  /*2880*/  FFMA.FTZ R2, R23, R2, R23 ;  /* 0x0000000217027223 */ /* 0x000fe20000010017 */
[----:B------:R-:W-:Y:S02]  /*2890*/  FADD.FTZ R23, -R21, 1 ;  /* 0x3f80000015177421 */ /* 0x000fe40000010100 */
[C---:B------:R-:W-:Y:S01]  /*28a0*/  FFMA.FTZ R28, R19.reuse, R20, -0.13229703903198242188 ;  /* 0xbe0778e0131c7423 */ /* 0x040fe20000010014 */
[----:B------:R-:W-:Y:S02]  /*28b0*/  I2FP.F32.S32 R20, R18 ;  /* 0x0000001200147245 */ /* 0x000fe40000201400 */
[----:B------:R0:W1:Y:S01]  /*28c0*/  MUFU.RCP R18, R23 ;  /* 0x0000001700127308 */ /* 0x0000620000001000 */
[C---:B------:R-:W-:Y:S02]  /*28d0*/  FFMA.FTZ R28, R19.reuse, R28, 0.14491446316242218018 ;  /* 0x3e146475131c7423 */ /* 0x040fe4000001001c */
[----:B------:R-:W-:Y:S01]  /*28e0*/  FMUL.FTZ R21, R20, 1.1920928955078125e-07 ;  /* 0x3400000014157820 */ /* 0x000fe20000410000 */
[----:B------:R-:W-:Y:S01]  /*28f0*/  @P2 MOV R20, 0x7f800000 ;  /* 0x7f80000000142802 */ /* 0x000fe20000000f00 */
[----:B------:R-:W-:-:S02]  /*2900*/  FFMA.FTZ R28, R19, R28, -0.16641564667224884033 ;  /* 0xbe2a68dd131c7423 */ /* 0x000fc4000001001c */
[----:B------:R-:W-:Y:S02]  /*2910*/  FFMA.FTZ R2, R21, 0.69314718246459960938, R2 ;  /* 0x3f31721815027823 */ /* 0x000fe40000010002 */
[----:B------:R-:W-:Y:S01]  /*2920*/  @P3 FFMA.FTZ R2, R27, R20, +INF ;  /* 0x7f8000001b023423 */ /* 0x000fe20000010014 */
[----:B------:R-:W-:Y:S01]  /*2930*/  FADD.FTZ R20, |R15|, -RZ ;  /* 0x800000ff0f147221 */ /* 0x000fe20000010200 */
[----:B------:R-:W-:Y:S01]  /*2940*/  FFMA.FTZ R28, R19, R28, 0.19988867640495300293 ;  /* 0x3e4caf9e131c7423 */ /* 0x000fe2000001001c */
[----:B------:R-:W-:Y:S02]  /*2950*/  FSETP.GT.FTZ.AND P3, PT, |R14|, 8.50705917302346158658e+37, PT ;  /* 0x7e8000000e00780b */ /* 0x000fe40003f74200 */
[----:B0-----:R-:W-:Y:S01]  /*2960*/  LOP3.LUT R23, R25, 0x80000000, R8, 0xb8, !PT ;  /* 0x8000000019177812 */ /* 0x001fe200078eb808 */
[C---:B------:R-:W-:Y:S01]  /*2970*/  FFMA.FTZ R28, R19.reuse, R28, -0.25000196695327758789 ;  /* 0xbe800042131c7423 */ /* 0x040fe2000001001c */
[----:B-1----:R-:W-:Y:S01]  /*2980*/  FADD.FTZ R21, R18, R18 ;  /* 0x0000001212157221 */ /* 0x002fe20000010000 */
[----:B------:R-:W-:Y:S01]  /*2990*/  FADD.FTZ R18, -R20, 1 ;  /* 0x3f80000014127421 */ /* 0x000fe20000010100 */
[----:B------:R-:W-:Y:S01]  /*29a0*/  I2FP.F32.S32 R20, R17 ;  /* 0x0000001100147245 */ /* 0x000fe20000201400 */
[----:B------:R-:W-:Y:S01]  /*29b0*/  FFMA.FTZ R28, R19, R28, 0.33333510160446166992 ;  /* 0x3eaaaae6131c7423 */ /* 0x000fe2000001001c */
[----:B------:R-:W-:Y:S01]  /*29c0*/  FMUL.FTZ R21, |R14|, R21 ;  /* 0x000000150e157220 */ /* 0x000fe20000410200 */
[----:B------:R-:W-:-:S02]  /*29d0*/  LOP3.LUT R14, R25, 0x80000000, R14, 0xb8, !PT ;  /* 0x80000000190e7812 */ /* 0x000fc400078eb80e */
[----:B------:R-:W0:Y:S01]  /*29e0*/  MUFU.RCP R18, R18 ;  /* 0x0000001200127308 */ /* 0x000e220000001000 */
[----:B------:R-:W-:Y:S01]  /*29f0*/  FFMA.FTZ R28, R19, R28, -0.5 ;  /* 0xbf000000131c7423 */ /* 0x000fe2000001001c */
[----:B------:R-:W-:Y:S01]  /*2a00*/  FSEL R17, R21, -2, !P3 ;  /* 0xc000000015117808 */ /* 0x000fe20005800000 */
[----:B------:R-:W-:Y:S01]  /*2a10*/  FMUL.FTZ R20, R20, 1.1920928955078125e-07 ;  /* 0x3400000014147820 */ /* 0x000fe20000410000 */
[----:B------:R-:W-:Y:S01]  /*2a20*/  @P4 FSETP.NEU.FTZ.AND P3, PT, R0, RZ, PT ;  /* 0x000000ff0000420b */ /* 0x000fe20003f7d000 */
[----:B------:R-:W-:Y:S01]  /*2a30*/  FMUL.FTZ R28, R19, R28 ;  /* 0x0000001c131c7220 */ /* 0x000fe20000410000 */
[C---:B------:R-:W-:Y:S01]  /*2a40*/  ISETP.GE.U32.AND P5, PT, R17.reuse, 0x7f800000, PT ;  /* 0x7f8000001100780c */ /* 0x040fe20003fa6070 */
[----:B------:R-:W-:Y:S01]  /*2a50*/  FADD.FTZ.RZ R21, R17, 1 ;  /* 0x3f80000011157421 */ /* 0x000fe2000001c000 */
[----:B------:R-:W-:Y:S01]  /*2a60*/  @P4 FSEL R3, R3, -RZ, P3 ;  /* 0x800000ff03034208 */ /* 0x000fe20001800000 */
[----:B------:R-:W-:Y:S01]  /*2a70*/  FFMA.FTZ R19, R19, R28, R19 ;  /* 0x0000001c13137223 */ /* 0x000fe20000010013 */
[----:B------:R-:W-:-:S02]  /*2a80*/  ISETP.GT.AND P4, PT, R17, -0x40800000, P5 ;  /* 0xbf8000001100780c */ /* 0x000fc40002f84270 */
[----:B------:R-:W-:Y:S01]  /*2a90*/  IADD3 R8, PT, PT, R21, -0x3f400000, RZ ;  /* 0xc0c0000015087810 */ /* 0x000fe20007ffe0ff */
[----:B------:R-:W-:Y:S01]  /*2aa0*/  FFMA.FTZ R0, R20, 0.69314718246459960938, R19 ;  /* 0x3f31721814007823 */ /* 0x000fe20000010013 */
[C---:B------:R-:W-:Y:S02]  /*2ab0*/  LOP3.LUT R21, R25.reuse, 0x80000000, R10, 0xb8, !PT ;  /* 0x8000000019157812 */ /* 0x040fe400078eb80a */
[----:B------:R-:W-:Y:S01]  /*2ac0*/  LOP3.LUT R10, R8, 0xff800000, RZ, 0xc0, !PT ;  /* 0xff800000080a7812 */ /* 0x000fe200078ec0ff */
[----:B0-----:R-:W-:Y:S01]  /*2ad0*/  FADD.FTZ R18, R18, R18 ;  /* 0x0000001212127221 */ /* 0x001fe20000010000 */
[----:B------:R-:W-:Y:S02]  /*2ae0*/  LOP3.LUT R20, R25, 0x80000000, R9, 0xb8, !PT ;  /* 0x8000000019147812 */ /* 0x000fe400078eb809 */
[----:B------:R-:W-:Y:S01]  /*2af0*/  IADD3 R9, PT, PT, -R10, 0x40800000, RZ ;  /* 0x408000000a097810 */ /* 0x000fe20007ffe1ff */
[----:B------:R-:W-:Y:S01]  /*2b00*/  FMUL.FTZ R8, |R15|, R18 ;  /* 0x000000120f087220 */ /* 0x000fe20000410200 */
[----:B------:R-:W-:-:S02]  /*2b10*/  LOP3.LUT R18, R25, 0x80000000, R11, 0xb8, !PT ;  /* 0x8000000019127812 */ /* 0x000fc400078eb80b */
[----:B------:R-:W-:Y:S02]  /*2b20*/  LOP3.LUT R19, R25, 0x80000000, R12, 0xb8, !PT ;  /* 0x8000000019137812 */ /* 0x000fe400078eb80c */
[----:B------:R-:W-:Y:S01]  /*2b30*/  FSEL R11, R8, -2, !P1 ;  /* 0xc0000000080b7808 */ /* 0x000fe20004800000 */
[----:B------:R-:W-:Y:S01]  /*2b40*/  FFMA.FTZ R8, R9, R24, -1 ;  /* 0xbf80000009087423 */ /* 0x000fe20000010018 */
[----:B------:R-:W-:Y:S02]  /*2b50*/  IADD3 R9, PT, PT, R17, -R10, RZ ;  /* 0x8000000a11097210 */ /* 0x000fe40007ffe0ff */
[----:B------:R-:W-:Y:S02]  /*2b60*/  ISETP.GT.AND P1, PT, R26, -0x40800000, P0 ;  /* 0xbf8000001a00780c */ /* 0x000fe40000724270 */
[----:B------:R-:W-:Y:S01]  /*2b70*/  LOP3.LUT R15, R25, 0x80000000, R15, 0xb8, !PT ;  /* 0x80000000190f7812 */ /* 0x000fe200078eb80f */
[----:B------:R-:W-:Y:S01]  /*2b80*/  FADD.FTZ R9, R9, R8 ;  /* 0x0000000809097221 */ /* 0x000fe20000010000 */
[----:B------:R-:W-:Y:S01]  /*2b90*/  FADD.FTZ.RZ R8, R11, 1 ;  /* 0x3f8000000b087421 */ /* 0x000fe2000001c000 */
[----:B------:R-:W-:-:S02]  /*2ba0*/  @P0 MOV R25, 0x7f800000 ;  /* 0x7f80000000190802 */ /* 0x000fc40000000f00 */
[----:B------:R-:W-:Y:S02]  /*2bb0*/  ISETP.GE.U32.AND P3, PT, R11, 0x7f800000, PT ;  /* 0x7f8000000b00780c */ /* 0x000fe40003f66070 */
[----:B------:R-:W-:Y:S02]  /*2bc0*/  IADD3 R8, PT, PT, R8, -0x3f400000, RZ ;  /* 0xc0c0000008087810 */ /* 0x000fe40007ffe0ff */
[----:B------:R-:W-:Y:S02]  /*2bd0*/  I2FP.F32.S32 R10, R10 ;  /* 0x0000000a000a7245 */ /* 0x000fe40000201400 */
[----:B------:R-:W-:Y:S01]  /*2be0*/  LOP3.LUT R12, R8, 0xff800000, RZ, 0xc0, !PT ;  /* 0xff800000080c7812 */ /* 0x000fe200078ec0ff */
[----:B------:R-:W-:Y:S01]  /*2bf0*/  FFMA.FTZ R8, R9, -R22, 0.10546888411045074463 ;  /* 0x3dd8001209087423 */ /* 0x000fe20000010816 */
[----:B------:R-:W-:Y:S01]  /*2c00*/  @P1 FFMA.FTZ R0, R26, R25, +INF ;  /* 0x7f8000001a001423 */ /* 0x000fe20000010019 */
[----:B------:R-:W-:Y:S01]  /*2c10*/  @P2 FSETP.NEU.FTZ.AND P1, PT, R27, RZ, PT ;  /* 0x000000ff1b00220b */ /* 0x000fe20003f3d000 */
[----:B------:R-:W-:Y:S01]  /*2c20*/  FMUL.FTZ R27, R10, 1.1920928955078125e-07 ;  /* 0x340000000a1b7820 */ /* 0x000fe20000410000 */
[----:B------:R-:W-:Y:S01]  /*2c30*/  FFMA.FTZ R8, R9, R8, -0.13229703903198242188 ;  /* 0xbe0778e009087423 */ /* 0x000fe20000010008 */
[----:B------:R-:W-:-:S02]  /*2c40*/  IADD3 R25, PT, PT, -R12, 0x40800000, RZ ;  /* 0x408000000c197810 */ /* 0x000fc40007ffe1ff */
[----:B------:R-:W-:Y:S01]  /*2c50*/  @P2 FSEL R2, R2, -RZ, P1 ;  /* 0x800000ff02022208 */ /* 0x000fe20000800000 */
[----:B------:R-:W-:Y:S01]  /*2c60*/  FFMA.FTZ R8, R9, R8, 0.14491446316242218018 ;  /* 0x3e14647509087423 */ /* 0x000fe20000010008 */
[----:B------:R-:W-:Y:S01]  /*2c70*/  ISETP.GT.AND P2, PT, R11, -0x40800000, P3 ;  /* 0xbf8000000b00780c */ /* 0x000fe20001f44270 */
[----:B------:R-:W-:Y:S01]  /*2c80*/  FFMA.FTZ R24, R25, R24, -1 ;  /* 0xbf80000019187423 */ /* 0x000fe20000010018 */
[----:B------:R-:W-:Y:S01]  /*2c90*/  IADD3 R25, PT, PT, R11, -R12, RZ ;  /* 0x8000000c0b197210 */ /* 0x000fe20007ffe0ff */
[----:B------:R-:W-:Y:S01]  /*2ca0*/  FFMA.FTZ R8, R9, R8, -0.16641564667224884033 ;  /* 0xbe2a68dd09087423 */ /* 0x000fe20000010008 */
[----:B------:R-:W-:Y:S02]  /*2cb0*/  I2FP.F32.S32 R12, R12 ;  /* 0x0000000c000c7245 */ /* 0x000fe40000201400 */
[----:B------:R-:W-:Y:S01]  /*2cc0*/  @P5 FSETP.NEU.FTZ.AND P1, PT, R17, RZ, PT ;  /* 0x000000ff1100520b */ /* 0x000fe20003f3d000 */
[----:B------:R-:W-:Y:S01]  /*2cd0*/  FFMA.FTZ R8, R9, R8, 0.19988867640495300293 ;  /* 0x3e4caf9e09087423 */ /* 0x000fe20000010008 */
[----:B------:R-:W-:Y:S01]  /*2ce0*/  FADD.FTZ R25, R25, R24 ;  /* 0x0000001819197221 */ /* 0x000fe20000010000 */
[----:B------:R-:W-:-:S02]  /*2cf0*/  @P0 FSEL R0, R0, -RZ, P6 ;  /* 0x800000ff00000208 */ /* 0x000fc40003000000 */
[----:B------:R-:W-:Y:S01]  /*2d00*/  FFMA.FTZ R8, R9, R8, -0.25000196695327758789 ;  /* 0xbe80004209087423 */ /* 0x000fe20000010008 */
[----:B------:R-:W-:Y:S02]  /*2d10*/  FFMA.FTZ R22, R25, -R22, 0.10546888411045074463 ;  /* 0x3dd8001219167423 */ /* 0x000fe40000010816 */
[----:B------:R-:W-:Y:S01]  /*2d20*/  FMUL.FTZ R13, R13, R0 ;  /* 0x000000000d0d7220 */ /* 0x000fe20000410000 */
[----:B------:R-:W-:Y:S01]  /*2d30*/  FFMA.FTZ R8, R9, R8, 0.33333510160446166992 ;  /* 0x3eaaaae609087423 */ /* 0x000fe20000010008 */
[----:B------:R-:W-:-:S03]  /*2d40*/  FFMA.FTZ R22, R25, R22, -0.13229703903198242188 ;  /* 0xbe0778e019167423 */ /* 0x000fc60000010016 */
[----:B------:R-:W-:Y:S01]  /*2d50*/  FFMA.FTZ R8, R9, R8, -0.5 ;  /* 0xbf00000009087423 */ /* 0x000fe20000010008 */
[----:B------:R-:W-:-:S03]  /*2d60*/  FFMA.FTZ R22, R25, R22, 0.14491446316242218018 ;  /* 0x3e14647519167423 */ /* 0x000fc60000010016 */
[----:B------:R-:W-:Y:S01]  /*2d70*/  FMUL.FTZ R8, R9, R8 ;  /* 0x0000000809087220 */ /* 0x000fe20000410000 */
[----:B------:R-:W-:-:S03]  /*2d80*/  FFMA.FTZ R24, R25, R22, -0.16641564667224884033 ;  /* 0xbe2a68dd19187423 */ /* 0x000fc60000010016 */
[----:B------:R-:W-:Y:S01]  /*2d90*/  FFMA.FTZ R22, R9, R8, R9 ;  /* 0x0000000809167223 */ /* 0x000fe20000010009 */
[C---:B------:R-:W-:Y:S01]  /*2da0*/  FFMA.FTZ R24, R25.reuse, R24, 0.19988867640495300293 ;  /* 0x3e4caf9e19187423 */ /* 0x040fe20000010018 */
[----:B------:R-:W0:Y:S03]  /*2db0*/  LDC.64 R8, c[0x0][0x388] ;  /* 0x0000e200ff087b82 */ /* 0x000e260000000a00 */
[----:B------:R-:W-:-:S04]  /*2dc0*/  FFMA.FTZ R24, R25, R24, -0.25000196695327758789 ;  /* 0xbe80004219187423 */ /* 0x000fc80000010018 */
[----:B------:R-:W-:-:S04]  /*2dd0*/  FFMA.FTZ R24, R25, R24, 0.33333510160446166992 ;  /* 0x3eaaaae619187423 */ /* 0x000fc80000010018 */
[----:B------:R-:W-:-:S04]  /*2de0*/  FFMA.FTZ R24, R25, R24, -0.5 ;  /* 0xbf00000019187423 */ /* 0x000fc80000010018 */
[----:B------:R-:W-:-:S04]  /*2df0*/  FMUL.FTZ R24, R25, R24 ;  /* 0x0000001819187220 */ /* 0x000fc80000410000 */
[----:B------:R-:W-:Y:S01]  /*2e00*/  FFMA.FTZ R10, R25, R24, R25 ;  /* 0x00000018190a7223 */ /* 0x000fe20000010019 */
[----:B------:R-:W-:Y:S01]  /*2e10*/  FFMA.FTZ R25, R27, 0.69314718246459960938, R22 ;  /* 0x3f3172181b197823 */ /* 0x000fe20000010016 */
[----:B------:R-:W-:Y:S01]  /*2e20*/  FMUL.FTZ R27, R12, 1.1920928955078125e-07 ;  /* 0x340000000c1b7820 */ /* 0x000fe20000410000 */
[----:B------:R-:W-:Y:S01]  /*2e30*/  @P5 MOV R12, 0x7f800000 ;  /* 0x7f800000000c5802 */ /* 0x000fe20000000f00 */
[----:B0-----:R-:W-:Y:S01]  /*2e40*/  IMAD.WIDE.U32 R8, R16, 0x4, R8 ;  /* 0x0000000410087825 */ /* 0x001fe200078e0008 */
[----:B------:R-:W-:-:S03]  /*2e50*/  @P3 MOV R16, 0x7f800000 ;  /* 0x7f80000000103802 */ /* 0x000fc60000000f00 */
[----:B------:R-:W-:Y:S01]  /*2e60*/  FFMA.FTZ R22, R27, 0.69314718246459960938, R10 ;  /* 0x3f3172181b167823 */ /* 0x000fe2000001000a */
[----:B------:R-:W-:Y:S01]  /*2e70*/  @P4 FFMA.FTZ R25, R17, R12, +INF ;  /* 0x7f80000011194423 */ /* 0x000fe2000001000c */
[----:B------:R-:W-:Y:S01]  /*2e80*/  @P3 FSETP.NEU.FTZ.AND P4, PT, R11, RZ, PT ;  /* 0x000000ff0b00320b */ /* 0x000fe20003f9d000 */
[----:B------:R-:W-:Y:S01]  /*2e90*/  FMUL.FTZ R10, R21, R4 ;  /* 0x00000004150a7220 */ /* 0x000fe20000410000 */
[----:B------:R-:W-:Y:S01]  /*2ea0*/  @P2 FFMA.FTZ R22, R11, R16, +INF ;  /* 0x7f8000000b162423 */ /* 0x000fe20000010010 */
[----:B------:R-:W-:Y:S01]  /*2eb0*/  IMAD.WIDE.U32 R16, R7, 0x10, R8 ;  /* 0x0000001007107825 */ /* 0x000fe200078e0008 */
[----:B------:R-:W-:-:S03]  /*2ec0*/  @P5 FSEL R25, R25, -RZ, P1 ;  /* 0x800000ff19195208 */ /* 0x000fc60000800000 */
[----:B------:R-:W-:Y:S01]  /*2ed0*/  FMUL.FTZ R8, R23, R6 ;  /* 0x0000000617087220 */ /* 0x000fe20000410000 */
[----:B------:R-:W-:Y:S01]  /*2ee0*/  FMUL.FTZ R9, R20, R5 ;  /* 0x0000000514097220 */ /* 0x000fe20000410000 */
[----:B------:R-:W-:Y:S01]  /*2ef0*/  @P3 FSEL R22, R22, -RZ, P4 ;  /* 0x800000ff16163208 */ /* 0x000fe20002000000 */
[----:B------:R-:W-:Y:S01]  /*2f00*/  FMUL.FTZ R11, R18, R3 ;  /* 0x00000003120b7220 */ /* 0x000fe20000410000 */
[----:B------:R-:W-:Y:S01]  /*2f10*/  FMUL.FTZ R12, R19, R2 ;  /* 0x00000002130c7220 */ /* 0x000fe20000410000 */
[----:B------:R-:W-:Y:S02]  /*2f20*/  FMUL.FTZ R14, R14, R25 ;  /* 0x000000190e0e7220 */ /* 0x000fe40000410000 */
[----:B------:R-:W-:Y:S01]  /*2f30*/  FMUL.FTZ R15, R15, R22 ;  /* 0x000000160f0f7220 */ /* 0x000fe20000410000 */
[----:B------:R-:W-:Y:S04]  /*2f40*/  STG.E.128 desc[UR4][R16.64], R8 ;  /* 0x0000000810007986 */ /* 0x000fe8000c101d04 */
[----:B------:R-:W-:Y:S01]  /*2f50*/  STG.E.128 desc[UR4][R16.64+0x800], R12 ;  /* 0x0008000c10007986 */ /* 0x000fe2000c101d04 */
[----:B------:R-:W-:Y:S05]  /*2f60*/  EXIT ;  /* 0x000000000000794d */ /* 0x000fea0003800000 */
.L_x_1955:
        /* <DEDUP_REMOVED lines=9> */
.L_x_3130:


//--------------------- .text._ZN2at6native29vectorized_elementwise_kernelILi8EZZZNS0_17atanh_kernel_cudaERNS_18TensorIteratorBaseEENKUlvE0_clEvENKUlvE0_clEvEUlfE_St5arrayIPcLm2EEEEviT0_T1_ --------------------------
	.section	.text._ZN2at6native29vectorized_elementwise_kernelILi8EZZZNS0_17atanh_kernel_cudaERNS_18TensorIteratorBaseEENKUlvE0_clEvENKUlvE0_clEvEUlfE_St5arrayIPcLm2EEEEviT0_T1_,"ax",@progbits
	.align	128
        .global         _ZN2at6native29vectorized_elementwise_kernelILi8EZZZNS0_17atanh_kernel_cudaERNS_18TensorIteratorBaseEENKUlvE0_clEvENKUlvE0_clEvEUlfE_St5arrayIPcLm2EEEEviT0_T1_
        .type           _ZN2at6native29vectorized_elementwise_kernelILi8EZZZNS0_17atanh_kernel_cudaERNS_18TensorIteratorBaseEENKUlvE0_clEvENKUlvE0_clEvEUlfE_St5arrayIPcLm2EEEEviT0_T1_,@function
        .size           _ZN2at6native29vectorized_elementwise_kernelILi8EZZZNS0_17atanh_kernel_cudaERNS_18TensorIteratorBaseEENKUlvE0_clEvENKUlvE0_clEvEUlfE_St5arrayIPcLm2EEEEviT0_T1_,(.L_x_3131 - _ZN2at6native29vectorized_elementwise_kernelILi8EZZZNS0_17atanh_kernel_cudaERNS_18TensorIteratorBaseEENKUlvE0_clEvENKUlvE0_clEvEUlfE_St5arrayIPcLm2EEEEviT0_T1_)
        .other          _ZN2at6native29vectorized_elementwise_kernelILi8EZZZNS0_17atanh_kernel_cudaERNS_18TensorIteratorBaseEENKUlvE0_clEvENKUlvE0_clEvEUlfE_St5arrayIPcLm2EEEEviT0_T1_,@"STO_CUDA_ENTRY STV_DEFAULT"
_ZN2at6native29vectorized_elementwise_kernelILi8EZZZNS0_17atanh_kernel_cudaERNS_18TensorIteratorBaseEENKUlvE0_clEvENKUlvE0_clEvEUlfE_St5arrayIPcLm2EEEEviT0_T1_:
.text._ZN2at6native29vectorized_elementwise_kernelILi8EZZZNS0_17atanh_kernel_cudaERNS_18TensorIteratorBaseEENKUlvE0_clEvENKUlvE0_clEvEUlfE_St5arrayIPcLm2EEEEviT0_T1_:
        /* <DEDUP_REMOVED lines=112> */
.L_x_1958:
[----:B------:R-:W-:Y:S05]  /*0700*/  BSYNC.RECONVERGENT B0 ;  /* 0x0000000000007941 */ /* 0x000fea0003800200 */
.L_x_1957:
        /* <DEDUP_REMOVED lines=43> */
.L_x_1960:
[----:B------:R-:W-:Y:S05]  /*09c0*/  BSYNC.RECONVERGENT B0 ;  /* 0x0000000000007941 */ /* 0x000fea0003800200 */
.L_x_1959:
        /* <DEDUP_REMOVED lines=42> */
.L_x_1962:
[----:B------:R-:W-:Y:S05]  /*0c70*/  BSYNC.RECONVERGENT B0 ;  /* 0x0000000000007941 */ /* 0x000fea0003800200 */
.L_x_1961:
        /* <DEDUP_REMOVED lines=43> */
.L_x_1964:
[----:B------:R-:W-:Y:S05]  /*0f30*/  BSYNC.RECONVERGENT B0 ;  /* 0x0000000000007941 */ /* 0x000fea0003800200 */
.L_x_1963:
        /* <DEDUP_REMOVED lines=40> */
.L_x_1966:
[----:B------:R-:W-:Y:S05]  /*11c0*/  BSYNC.RECONVERGENT B0 ;  /* 0x0000000000007941 */ /* 0x000fea0003800200 */
.L_x_1965:
        /* <DEDUP_REMOVED lines=40> */
.L_x_1968:
[----:B------:R-:W-:Y:S05]  /*1450*/  BSYNC.RECONVERGENT B0 ;  /* 0x0000000000007941 */ /* 0x000fea0003800200 */
.L_x_1967:
        /* <DEDUP_REMOVED lines=40> */
.L_x_1970:
[----:B------:R-:W-:Y:S05]  /*16e0*/  BSYNC.RECONVERGENT B0 ;  /* 0x0000000000007941 */ /* 0x000fea0003800200 */
.L_x_1969:
        /* <DEDUP_REMOVED lines=40> */
.L_x_1972:
[----:B------:R-:W-:Y:S05]  /*1970*/  BSYNC.RECONVERGENT B0 ;  /* 0x0000000000007941 */ /* 0x000fea0003800200 */
.L_x_1971:
        /* <DEDUP_REMOVED lines=18> */
.L_x_1975:
[----:B------:R-:W-:-:S13]  /*1aa0*/  ISETP.GE.U32.AND P0, PT, R5, R4, PT ;  /* 0x000000040500720c */ /* 0x000fda0003f06070 */
[----:B------:R-:W-:Y:S05]  /*1ab0*/  @P0 BRA `(.L_x_1977) ;  /* 0x0000000000300947 */ /* 0x000fea0003800000 */
[----:B0-----:R-:W0:Y:S01]  /*1ac0*/  LDC.64 R2, c[0x0][0x388] ;  /* 0x0000e200ff027b82 */ /* 0x001e220000000a00 */
[----:B------:R-:W-:Y:S02]  /*1ad0*/  IADD3 R9, PT, PT, R16, R5, RZ ;  /* 0x0000000510097210 */ /* 0x000fe40007ffe0ff */
[----:B------:R-:W-:-:S03]  /*1ae0*/  IADD3 R5, PT, PT, R5, 0x80, RZ ;  /* 0x0000008005057810 */ /* 0x000fc60007ffe0ff */
[----:B0-----:R-:W-:-:S05]  /*1af0*/  IMAD.WIDE.U32 R2, R9, 0x4, R2 ;  /* 0x0000000409027825 */ /* 0x001fca00078e0002 */
[----:B------:R1:W-:Y:S02]  /*1b00*/  STG.E desc[UR4][R2.64], R0 ;  /* 0x0000000002007986 */ /* 0x0003e4000c101904 */
.L_x_1976:
[----:B------:R-:W-:-:S13]  /*1b10*/  ISETP.GE.U32.AND P0, PT, R5, R4, PT ;  /* 0x000000040500720c */ /* 0x000fda0003f06070 */
[----:B------:R-:W-:Y:S05]  /*1b20*/  @P0 BRA `(.L_x_1978) ;  /* 0x0000000000340947 */ /* 0x000fea0003800000 */
[----:B01----:R-:W0:Y:S01]  /*1b30*/  LDC.64 R2, c[0x0][0x388] ;  /* 0x0000e200ff027b82 */ /* 0x003e220000000a00 */
[----:B------:R-:W-:Y:S02]  /*1b40*/  IADD3 R9, PT, PT, R16, R5, RZ ;  /* 0x0000000510097210 */ /* 0x000fe40007ffe0ff */
[----:B------:R-:W-:-:S03]  /*1b50*/  IADD3 R5, PT, PT, R5, 0x80, RZ ;  /* 0x0000008005057810 */ /* 0x000fc60007ffe0ff */
[----:B0-----:R-:W-:-:S05]  /*1b60*/  IMAD.WIDE.U32 R2, R9, 0x4, R2 ;  /* 0x0000000409027825 */ /* 0x001fca00078e0002 */
[----:B------:R1:W-:Y:S02]  /*1b70*/  STG.E desc[UR4][R2.64], R10 ;  /* 0x0000000a02007986 */ /* 0x0003e4000c101904 */
.L_x_1977:
        /* <DEDUP_REMOVED lines=8> */
.L_x_1978:
[----:B------:R-:W-:Y:S05]  /*1c00*/  BSYNC.RELIABLE B1 ;  /* 0x0000000000017941 */ /* 0x000fea0003800100 */
.L_x_1974:
[----:B------:R-:W-:-:S13]  /*1c10*/  ISETP.GE.U32.AND P0, PT, R5, R4, PT ;  /* 0x000000040500720c */ /* 0x000fda0003f06070 */
[----:B012---:R-:W0:Y:S01]  /*1c20*/  @!P0 LDC.64 R2, c[0x0][0x388] ;  /* 0x0000e200ff028b82 */ /* 0x007e220000000a00 */
[----:B------:R-:W-:Y:S02]  /*1c30*/  @!P0 IADD3 R9, PT, PT, R16, R5, RZ ;  /* 0x0000000510098210 */ /* 0x000fe40007ffe0ff */
[----:B------:R-:W-:-:S03]  /*1c40*/  @!P0 IADD3 R5, PT, PT, R5, 0x80, RZ ;  /* 0x0000008005058810 */ /* 0x000fc60007ffe0ff */
[----:B0-----:R-:W-:-:S05]  /*1c50*/  @!P0 IMAD.WIDE.U32 R2, R9, 0x4, R2 ;  /* 0x0000000409028825 */ /* 0x001fca00078e0002 */
[----:B------:R2:W-:Y:S02]  /*1c60*/  @!P0 STG.E desc[UR4][R2.64], R7 ;  /* 0x0000000702008986 */ /* 0x0005e4000c101904 */
.L_x_1979:
[----:B------:R-:W-:Y:S05]  /*1c70*/  BSYNC.RECONVERGENT B0 ;  /* 0x0000000000007941 */ /* 0x000fea0003800200 */
.L_x_1973:
        /* <DEDUP_REMOVED lines=8> */
.L_x_1956:
[----:B------:R-:W0:Y:S01]  /*1d00*/  S2R R7, SR_TID.X ;  /* 0x0000000000077919 */ /* 0x000e220000002100 */
[----:B------:R-:W1:Y:S02]  /*1d10*/  LDC.64 R2, c[0x0][0x390] ;  /* 0x0000e400ff027b82 */ /* 0x000e640000000a00 */
[----:B-1----:R-:W-:-:S04]  /*1d20*/  IMAD.WIDE.U32 R2, R16, 0x4, R2 ;  /* 0x0000000410027825 */ /* 0x002fc800078e0002 */
[----:B0-----:R-:W-:-:S05]  /*1d30*/  IMAD.WIDE.U32 R2, R7, 0x20, R2 ;  /* 0x0000002007027825 */ /* 0x001fca00078e0002 */
[----:B------:R-:W2:Y:S01]  /*1d40*/  LDG.E.ENL2.256 R12, R8, desc[UR4][R2.64] ;  /* 0xfe0000040208797e */ /* 0x000ea2000812190c */
        /* <DEDUP_REMOVED lines=10> */
[----:B------:R-:W-:Y:S01]  /*1df0*/  FADD.FTZ R25, |R12|, -RZ ;  /* 0x800000ff0c197221 */ /* 0x000fe20000010200 */
        /* <DEDUP_REMOVED lines=39> */
[----:B------:R2:W3:Y:S01]  /*2070*/  MUFU.RCP R2, R23 ;  /* 0x0000001700027308 */ /* 0x0004e20000001000 */
[----:B0-----:R-:W-:Y:S01]  /*2080*/  FFMA.FTZ R20, R19, R24, -1 ;  /* 0xbf80000013147423 */ /* 0x001fe20000010018 */
[----:B------:R-:W-:-:S03]  /*2090*/  FFMA.FTZ R6, R17, R6, 0.33333510160446166992 ;  /* 0x3eaaaae611067423 */ /* 0x000fc60000010006 */
[----:B------:R-:W-:Y:S01]  /*20a0*/  FADD.FTZ R21, R21, R20 ;  /* 0x0000001415157221 */ /* 0x000fe20000010000 */
[----:B------:R-:W-:Y:S01]  /*20b0*/  FFMA.FTZ R6, R17, R6, -0.5 ;  /* 0xbf00000011067423 */ /* 0x000fe20000010006 */
[----:B-1----:R-:W-:Y:S02]  /*20c0*/  FADD.FTZ R19, R0, R0 ;  /* 0x0000000000137221 */ /* 0x002fe40000010000 */
[----:B------:R-:W-:Y:S01]  /*20d0*/  FFMA.FTZ R0, R21, -R22, 0.10546888411045074463 ;  /* 0x3dd8001215007423 */ /* 0x000fe20000010816 */
[----:B------:R-:W-:Y:S01]  /*20e0*/  FMUL.FTZ R6, R17, R6 ;  /* 0x0000000611067220 */ /* 0x000fe20000410000 */
[----:B--2---:R-:W-:Y:S01]  /*20f0*/  @P2 MOV R23, 0x7f800000 ;  /* 0x7f80000000172802 */ /* 0x004fe20000000f00 */
[----:B------:R-:W-:Y:S01]  /*2100*/  FMUL.FTZ R19, |R10|, R19 ;  /* 0x000000130a137220 */ /* 0x000fe20000410200 */
[----:B------:R-:W-:Y:S01]  /*2110*/  FFMA.FTZ R0, R21, R0, -0.13229703903198242188 ;  /* 0xbe0778e015007423 */ /* 0x000fe20000010000 */
[----:B------:R-:W-:Y:S01]  /*2120*/  FFMA.FTZ R6, R17, R6, R17 ;  /* 0x0000000611067223 */ /* 0x000fe20000010011 */
[----:B---3--:R-:W-:-:S02]  /*2130*/  FADD.FTZ R20, R2, R2 ;  /* 0x0000000202147221 */ /* 0x008fc40000010000 */
[----:B------:R-:W-:Y:S01]  /*2140*/  FSEL R2, R19, -2, !P0 ;  /* 0xc000000013027808 */ /* 0x000fe20004000000 */
[----:B------:R-:W-:Y:S01]  /*2150*/  FFMA.FTZ R0, R21, R0, 0.14491446316242218018 ;  /* 0x3e14647515007423 */ /* 0x000fe20000010000 */
[----:B------:R-:W-:Y:S01]  /*2160*/  ISETP.GT.AND P0, PT, R4, -0x40800000, P2 ;  /* 0xbf8000000400780c */ /* 0x000fe20001704270 */
[----:B------:R-:W-:Y:S01]  /*2170*/  FMUL.FTZ R19, |R11|, R20 ;  /* 0x000000140b137220 */ /* 0x000fe20000410200 */
[----:B------:R-:W-:Y:S01]  /*2180*/  FFMA.FTZ R6, R5, 0.69314718246459960938, R6 ;  /* 0x3f31721805067823 */ /* 0x000fe20000010006 */
[C---:B------:R-:W-:Y:S01]  /*2190*/  FADD.FTZ.RZ R17, R2.reuse, 1 ;  /* 0x3f80000002117421 */ /* 0x040fe2000001c000 */
[----:B------:R-:W-:Y:S01]  /*21a0*/  FFMA.FTZ R20, R21, R0, -0.16641564667224884033 ;  /* 0xbe2a68dd15147423 */ /* 0x000fe20000010000 */
[----:B------:R-:W-:Y:S02]  /*21b0*/  ISETP.GE.U32.AND P5, PT, R2, 0x7f800000, PT ;  /* 0x7f8000000200780c */ /* 0x000fe40003fa6070 */
[----:B------:R-:W-:Y:S01]  /*21c0*/  FSEL R0, R19, -2, !P1 ;  /* 0xc000000013007808 */ /* 0x000fe20004800000 */
[----:B------:R-:W-:Y:S01]  /*21d0*/  FFMA.FTZ R20, R21, R20, 0.19988867640495300293 ;  /* 0x3e4caf9e15147423 */ /* 0x000fe20000010014 */
[----:B------:R-:W-:-:S02]  /*21e0*/  IADD3 R17, PT, PT, R17, -0x3f400000, RZ ;  /* 0xc0c0000011117810 */ /* 0x000fc40007ffe0ff */
[----:B------:R-:W-:Y:S01]  /*21f0*/  FSETP.GT.FTZ.AND P1, PT, |R12|, 8.50705917302346158658e+37, PT ;  /* 0x7e8000000c00780b */ /* 0x000fe20003f34200 */
[----:B------:R-:W-:Y:S01]  /*2200*/  FADD.FTZ.RZ R5, R0, 1 ;  /* 0x3f80000000057421 */ /* 0x000fe2000001c000 */
[----:B------:R-:W-:Y:S01]  /*2210*/  FFMA.FTZ R20, R21, R20, -0.25000196695327758789 ;  /* 0xbe80004215147423 */ /* 0x000fe20000010014 */
[----:B------:R-:W-:Y:S01]  /*2220*/  LOP3.LUT R19, R17, 0xff800000, RZ, 0xc0, !PT ;  /* 0xff80000011137812 */ /* 0x000fe200078ec0ff */
[----:B------:R-:W-:Y:S01]  /*2230*/  @P0 FFMA.FTZ R6, R4, R23, +INF ;  /* 0x7f80000004060423 */ /* 0x000fe20000010017 */
[----:B------:R-:W-:Y:S01]  /*2240*/  ISETP.GE.U32.AND P0, PT, R3, 0x7f800000, PT ;  /* 0x7f8000000300780c */ /* 0x000fe20003f06070 */
[----:B------:R-:W-:Y:S01]  /*2250*/  FFMA.FTZ R20, R21, R20, 0.33333510160446166992 ;  /* 0x3eaaaae615147423 */ /* 0x000fe20000010014 */
[----:B------:R-:W-:Y:S02]  /*2260*/  IADD3 R17, PT, PT, R5, -0x3f400000, RZ ;  /* 0xc0c0000005117810 */ /* 0x000fe40007ffe0ff */
[----:B------:R-:W-:Y:S01]  /*2270*/  IADD3 R5, PT, PT, -R19, 0x40800000, RZ ;  /* 0x4080000013057810 */ /* 0x000fe20007ffe1ff */
[----:B------:R-:W-:Y:S01]  /*2280*/  FFMA.FTZ R20, R21, R20, -0.5 ;  /* 0xbf00000015147423 */ /* 0x000fe20000010014 */
[----:B------:R-:W-:-:S02]  /*2290*/  IADD3 R23, PT, PT, R2, -R19, RZ ;  /* 0x8000001302177210 */ /* 0x000fc40007ffe0ff */
[----:B------:R-:W-:Y:S01]  /*22a0*/  LOP3.LUT R17, R17, 0xff800000, RZ, 0xc0, !PT ;  /* 0xff80000011117812 */ /* 0x000fe200078ec0ff */
[----:B------:R-:W-:Y:S01]  /*22b0*/  FFMA.FTZ R4, R5, R24, -1 ;  /* 0xbf80000005047423 */ /* 0x000fe20000010018 */
[----:B------:R-:W-:Y:S01]  /*22c0*/  FMUL.FTZ R20, R21, R20 ;  /* 0x0000001415147220 */ /* 0x000fe20000410000 */
[----:B------:R-:W-:Y:S02]  /*22d0*/  ISETP.GT.AND P4, PT, R3, -0x40800000, P0 ;  /* 0xbf8000000300780c */ /* 0x000fe40000784270 */
[----:B------:R-:W-:Y:S01]  /*22e0*/  IADD3 R25, PT, PT, -R17, 0x40800000, RZ ;  /* 0x4080000011197810 */ /* 0x000fe20007ffe1ff */
[----:B------:R-:W-:Y:S01]  /*22f0*/  FADD.FTZ R23, R23, R4 ;  /* 0x0000000417177221 */ /* 0x000fe20000010000 */
[----:B------:R-:W-:Y:S01]  /*2300*/  FFMA.FTZ R5, R21, R20, R21 ;  /* 0x0000001415057223 */ /* 0x000fe20000010015 */
[----:B------:R-:W-:Y:S01]  /*2310*/  IADD3 R21, PT, PT, R0, -R17, RZ ;  /* 0x8000001100157210 */ /* 0x000fe20007ffe0ff */
[----:B------:R-:W0:Y:S01]  /*2320*/  MUFU.RCP R4, R27 ;  /* 0x0000001b00047308 */ /* 0x000e220000001000 */
[----:B------:R-:W-:Y:S01]  /*2330*/  FFMA.FTZ R20, R23, -R22, 0.10546888411045074463 ;  /* 0x3dd8001217147423 */ /* 0x000fe20000010816 */
[----:B------:R-:W-:Y:S01]  /*2340*/  FFMA.FTZ R26, R25, R24, -1 ;  /* 0xbf800000191a7423 */ /* 0x000fe20000010018 */
[----:B------:R-:W-:Y:S01]  /*2350*/  FFMA.FTZ R5, R18, 0.69314718246459960938, R5 ;  /* 0x3f31721812057823 */ /* 0x000fe20000010005 */
[----:B------:R-:W-:Y:S01]  /*2360*/  FADD.FTZ R18, |R13|, -RZ ;  /* 0x800000ff0d127221 */ /* 0x000fe20000010200 */
[----:B------:R-:W-:Y:S01]  /*2370*/  FFMA.FTZ R20, R23, R20, -0.13229703903198242188 ;  /* 0xbe0778e017147423 */ /* 0x000fe20000010014 */
[----:B------:R-:W-:Y:S01]  /*2380*/  FADD.FTZ R21, R21, R26 ;  /* 0x0000001a15157221 */ /* 0x000fe20000010000 */
[----:B------:R-:W-:-:S02]  /*2390*/  I2FP.F32.S32 R19, R19 ;  /* 0x0000001300137245 */ /* 0x000fc40000201400 */
[----:B------:R-:W-:Y:S01]  /*23a0*/  FFMA.FTZ R20, R23, R20, 0.14491446316242218018 ;  /* 0x3e14647517147423 */ /* 0x000fe20000010014 */
[----:B------:R-:W-:Y:S01]  /*23b0*/  FFMA.FTZ R26, R21, -R22, 0.10546888411045074463 ;  /* 0x3dd80012151a7423 */ /* 0x000fe20000010816 */
[----:B------:R-:W-:Y:S02]  /*23c0*/  I2FP.F32.S32 R17, R17 ;  /* 0x0000001100117245 */ /* 0x000fe40000201400 */
[----:B------:R-:W-:Y:S01]  /*23d0*/  FFMA.FTZ R20, R23, R20, -0.16641564667224884033 ;  /* 0xbe2a68dd17147423 */ /* 0x000fe20000010014 */
[----:B------:R-:W-:Y:S01]  /*23e0*/  FFMA.FTZ R26, R21, R26, -0.13229703903198242188 ;  /* 0xbe0778e0151a7423 */ /* 0x000fe2000001001a */
[----:B------:R-:W-:Y:S02]  /*23f0*/  @P2 FSEL R6, R6, -RZ, P3 ;  /* 0x800000ff06062208 */ /* 0x000fe40001800000 */
[----:B------:R-:W-:Y:S01]  /*2400*/  FFMA.FTZ R20, R23, R20, 0.19988867640495300293 ;  /* 0x3e4caf9e17147423 */ /* 0x000fe20000010014 */
[----:B------:R-:W-:Y:S01]  /*2410*/  FFMA.FTZ R26, R21, R26, 0.14491446316242218018 ;  /* 0x3e146475151a7423 */ /* 0x000fe2000001001a */
[----:B0-----:R-:W-:Y:S01]  /*2420*/  FADD.FTZ R25, R4, R4 ;  /* 0x0000000404197221 */ /* 0x001fe20000010000 */
[----:B------:R-:W-:Y:S01]  /*2430*/  @P0 MOV R4, 0x7f800000 ;  /* 0x7f80000000040802 */ /* 0x000fe20000000f00 */
[----:B------:R-:W-:Y:S01]  /*2440*/  FFMA.FTZ R20, R23, R20, -0.25000196695327758789 ;  /* 0xbe80004217147423 */ /* 0x000fe20000010014 */
[----:B------:R-:W-:Y:S01]  /*2450*/  FFMA.FTZ R26, R21, R26, -0.16641564667224884033 ;  /* 0xbe2a68dd151a7423 */ /* 0x000fe2000001001a */
[----:B------:R-:W-:-:S02]  /*2460*/  FMUL.FTZ R25, |R12|, R25 ;  /* 0x000000190c197220 */ /* 0x000fc40000410200 */
[----:B------:R-:W-:Y:S01]  /*2470*/  FFMA.FTZ R20, R23, R20, 0.33333510160446166992 ;  /* 0x3eaaaae617147423 */ /* 0x000fe20000010014 */
[----:B------:R-:W-:Y:S01]  /*2480*/  FFMA.FTZ R26, R21, R26, 0.19988867640495300293 ;  /* 0x3e4caf9e151a7423 */ /* 0x000fe2000001001a */
[----:B------:R-:W-:Y:S01]  /*2490*/  @P4 FFMA.FTZ R5, R3, R4, +INF ;  /* 0x7f80000003054423 */ /* 0x000fe20000010004 */
[----:B------:R-:W-:Y:S01]  /*24a0*/  FSEL R27, R25, -2, !P1 ;  /* 0xc0000000191b7808 */ /* 0x000fe20004800000 */
[----:B------:R-:W-:Y:S01]  /*24b0*/  FFMA.FTZ R20, R23, R20, -0.5 ;  /* 0xbf00000017147423 */ /* 0x000fe20000010014 */
[----:B------:R-:W-:Y:S01]  /*24c0*/  FFMA.FTZ R26, R21, R26, -0.25000196695327758789 ;  /* 0xbe800042151a7423 */ /* 0x000fe2000001001a */
[----:B------:R-:W-:Y:S01]  /*24d0*/  @P0 FSETP.NEU.FTZ.AND P1, PT, R3, RZ, PT ;  /* 0x000000ff0300020b */ /* 0x000fe20003f3d000 */
[----:B------:R-:W-:Y:S01]  /*24e0*/  FADD.FTZ R25, |R15|, -RZ ;  /* 0x800000ff0f197221 */ /* 0x000fe20000010200 */
[----:B------:R-:W-:Y:S01]  /*24f0*/  FMUL.FTZ R4, R23, R20 ;  /* 0x0000001417047220 */ /* 0x000fe20000410000 */
[----:B------:R-:W-:Y:S01]  /*2500*/  FFMA.FTZ R26, R21, R26, 0.33333510160446166992 ;  /* 0x3eaaaae6151a7423 */ /* 0x000fe2000001001a */
[----:B------:R-:W-:Y:S01]  /*2510*/  FADD.FTZ.RZ R3, R27, 1 ;  /* 0x3f8000001b037421 */ /* 0x000fe2000001c000 */
[----:B------:R-:W-:Y:S01]  /*2520*/  FADD.FTZ R20, -R18, 1 ;  /* 0x3f80000012147421 */ /* 0x000fe20000010100 */
[----:B------:R-:W-:Y:S01]  /*2530*/  FFMA.FTZ R4, R23, R4, R23 ;  /* 0x0000000417047223 */ /* 0x000fe20000010017 */
[----:B------:R-:W-:Y:S01]  /*2540*/  FFMA.FTZ R26, R21, R26, -0.5 ;  /* 0xbf000000151a7423 */ /* 0x000fe2000001001a */
[----:B------:R-:W-:-:S02]  /*2550*/  ISETP.GT.AND P4, PT, R2, -0x40800000, P5 ;  /* 0xbf8000000200780c */ /* 0x000fc40002f84270 */
[----:B------:R-:W-:Y:S01]  /*2560*/  IADD3 R3, PT, PT, R3, -0x3f400000, RZ ;  /* 0xc0c0000003037810 */ /* 0x000fe20007ffe0ff */
[----:B------:R-:W0:Y:S01]  /*2570*/  MUFU.RCP R20, R20 ;  /* 0x0000001400147308 */ /* 0x000e220000001000 */
[----:B------:R-:W-:Y:S01]  /*2580*/  FMUL.FTZ R26, R21, R26 ;  /* 0x0000001a151a7220 */ /* 0x000fe20000410000 */
[----:B------:R-:W-:Y:S02]  /*2590*/  ISETP.GE.U32.AND P2, PT, R27, 0x7f800000, PT ;  /* 0x7f8000001b00780c */ /* 0x000fe40003f46070 */
[----:B------:R-:W-:Y:S01]  /*25a0*/  LOP3.LUT R18, R3, 0xff800000, RZ, 0xc0, !PT ;  /* 0xff80000003127812 */ /* 0x000fe200078ec0ff */
[----:B------:R-:W-:Y:S01]  /*25b0*/  FFMA.FTZ R3, R21, R26, R21 ;  /* 0x0000001a15037223 */ /* 0x000fe20000010015 */
[C---:B------:R-:W-:Y:S02]  /*25c0*/  ISETP.GT.AND P3, PT, R27.reuse, -0x40800000, P2 ;  /* 0xbf8000001b00780c */ /* 0x040fe40001764270 */
[----:B------:R-:W-:Y:S02]  /*25d0*/  IADD3 R21, PT, PT, -R18, 0x40800000, RZ ;  /* 0x4080000012157810 */ /* 0x000fe40007ffe1ff */
[----:B------:R-:W-:-:S02]  /*25e0*/  IADD3 R23, PT, PT, R27, -R18, RZ ;  /* 0x800000121b177210 */ /* 0x000fc40007ffe0ff */
[----:B------:R-:W-:Y:S01]  /*25f0*/  @P0 FSEL R5, R5, -RZ, P1 ;  /* 0x800000ff05050208 */ /* 0x000fe20000800000 */
[----:B------:R-:W-:Y:S01]  /*2600*/  FFMA.FTZ R26, R21, R24, -1 ;  /* 0xbf800000151a7423 */ /* 0x000fe20000010018 */
[----:B------:R-:W-:Y:S01]  /*2610*/  FMUL.FTZ R21, R19, 1.1920928955078125e-07 ;  /* 0x3400000013157820 */ /* 0x000fe20000410000 */
[----:B------:R-:W-:Y:S02]  /*2620*/  FSETP.GT.FTZ.AND P1, PT, |R15|, 8.50705917302346158658e+37, PT ;  /* 0x7e8000000f00780b */ /* 0x000fe40003f34200 */
[----:B------:R-:W-:Y:S01]  /*2630*/  FADD.FTZ R19, R23, R26 ;  /* 0x0000001a17137221 */ /* 0x000fe20000010000 */
[----:B0-----:R-:W-:Y:S01]  /*2640*/  FADD.FTZ R26, R20, R20 ;  /* 0x00000014141a7221 */ /* 0x001fe20000010000 */
[----:B------:R-:W-:Y:S01]  /*2650*/  FFMA.FTZ R4, R21, 0.69314718246459960938, R4 ;  /* 0x3f31721815047823 */ /* 0x000fe20000010004 */
[----:B------:R-:W-:Y:S01]  /*2660*/  @P5 MOV R21, 0x7f800000 ;  /* 0x7f80000000155802 */ /* 0x000fe20000000f00 */
[----:B------:R-:W-:Y:S01]  /*2670*/  FFMA.FTZ R20, R19, -R22, 0.10546888411045074463 ;  /* 0x3dd8001213147423 */ /* 0x000fe20000010816 */
[----:B------:R-:W-:-:S03]  /*2680*/  FMUL.FTZ R26, |R13|, R26 ;  /* 0x0000001a0d1a7220 */ /* 0x000fc60000410200 */
[C---:B------:R-:W-:Y:S01]  /*2690*/  FFMA.FTZ R20, R19.reuse, R20, -0.13229703903198242188 ;  /* 0xbe0778e013147423 */ /* 0x040fe20000010014 */
[----:B------:R-:W-:Y:S01]  /*26a0*/  @P4 FFMA.FTZ R4, R2, R21, +INF ;  /* 0x7f80000002044423 */ /* 0x000fe20000010015 */
[----:B------:R-:W-:Y:S02]  /*26b0*/  FSEL R26, R26, -2, !P6 ;  /* 0xc00000001a1a7808 */ /* 0x000fe40007000000 */
[----:B------:R-:W-:Y:S01]  /*26c0*/  ISETP.GE.U32.AND P4, PT, R0, 0x7f800000, PT ;  /* 0x7f8000000000780c */ /* 0x000fe20003f86070 */
[----:B------:R-:W-:Y:S01]  /*26d0*/  FFMA.FTZ R28, R19, R20, 0.14491446316242218018 ;  /* 0x3e146475131c7423 */ /* 0x000fe20000010014 */
[----:B------:R-:W-:Y:S01]  /*26e0*/  FMUL.FTZ R20, R17, 1.1920928955078125e-07 ;  /* 0x3400000011147820 */ /* 0x000fe20000410000 */
[----:B------:R-:W-:Y:S01]  /*26f0*/  FADD.FTZ.RZ R17, R26, 1 ;  /* 0x3f8000001a117421 */ /* 0x000fe2000001c000 */
[----:B------:R-:W-:Y:S01]  /*2700*/  ISETP.GT.AND P6, PT, R0, -0x40800000, P4 ;  /* 0xbf8000000000780c */ /* 0x000fe200027c4270 */
[----:B------:R-:W-:Y:S01]  /*2710*/  FFMA.FTZ R28, R19, R28, -0.16641564667224884033 ;  /* 0xbe2a68dd131c7423 */ /* 0x000fe2000001001c */
[----:B------:R-:W-:Y:S01]  /*2720*/  FFMA.FTZ R3, R20, 0.69314718246459960938, R3 ;  /* 0x3f31721814037823 */ /* 0x000fe20000010003 */
[----:B------:R-:W-:-:S02]  /*2730*/  ISETP.GE.U32.AND P0, PT, R26, 0x7f800000, PT ;  /* 0x7f8000001a00780c */ /* 0x000fc40003f06070 */
[----:B------:R-:W-:Y:S01]  /*2740*/  IADD3 R17, PT, PT, R17, -0x3f400000, RZ ;  /* 0xc0c0000011117810 */ /* 0x000fe20007ffe0ff */
[----:B------:R-:W-:-:S03]  /*2750*/  FFMA.FTZ R28, R19, R28, 0.19988867640495300293 ;  /* 0x3e4caf9e131c7423 */ /* 0x000fc6000001001c */
[----:B------:R-:W-:Y:S01]  /*2760*/  LOP3.LUT R17, R17, 0xff800000, RZ, 0xc0, !PT ;  /* 0xff80000011117812 */ /* 0x000fe200078ec0ff */
[----:B------:R-:W-:Y:S01]  /*2770*/  FFMA.FTZ R28, R19, R28, -0.25000196695327758789 ;  /* 0xbe800042131c7423 */ /* 0x000fe2000001001c */
[----:B------:R-:W-:Y:S02]  /*2780*/  @P4 MOV R21, 0x7f800000 ;  /* 0x7f80000000154802 */ /* 0x000fe40000000f00 */
[----:B------:R-:W-:Y:S01]  /*2790*/  IADD3 R23, PT, PT, -R17, 0x40800000, RZ ;  /* 0x4080000011177810 */ /* 0x000fe20007ffe1ff */
[----:B------:R-:W-:Y:S02]  /*27a0*/  FFMA.FTZ R28, R19, R28, 0.33333510160446166992 ;  /* 0x3eaaaae6131c7423 */ /* 0x000fe4000001001c */
[----:B------:R-:W-:Y:S01]  /*27b0*/  @P6 FFMA.FTZ R3, R0, R21, +INF ;  /* 0x7f80000000036423 */ /* 0x000fe20000010015 */
[----:B------:R-:W-:Y:S01]  /*27c0*/  IADD3 R21, PT, PT, R26, -R17, RZ ;  /* 0x800000111a157210 */ /* 0x000fe20007ffe0ff */
[----:B------:R-:W-:Y:S01]  /*27d0*/  FFMA.FTZ R20, R23, R24, -1 ;  /* 0xbf80000017147423 */ /* 0x000fe20000010018 */
[----:B------:R-:W-:Y:S01]  /*27e0*/  FFMA.FTZ R28, R19, R28, -0.5 ;  /* 0xbf000000131c7423 */ /* 0x000fe2000001001c */
[----:B------:R-:W-:Y:S01]  /*27f0*/  FADD.FTZ R23, |R14|, -RZ ;  /* 0x800000ff0e177221 */ /* 0x000fe20000010200 */
[----:B------:R-:W-:Y:S01]  /*2800*/  @P5 FSETP.NEU.FTZ.AND P6, PT, R2, RZ, PT ;  /* 0x000000ff0200520b */ /* 0x000fe20003fdd000 */
[----:B------:R-:W-:Y:S01]  /*2810*/  FADD.FTZ R21, R21, R20 ;  /* 0x0000001415157221 */ /* 0x000fe20000010000 */
[----:B------:R-:W-:Y:S01]  /*2820*/  FMUL.FTZ R2, R19, R28 ;  /* 0x0000001c13027220 */ /* 0x000fe20000410000 */
[----:B------:R-:W-:Y:S01]  /*2830*/  FADD.FTZ R23, -R23, 1 ;  /* 0x3f80000017177421 */ /* 0x000fe20000010100 */
[----:B------:R-:W-:Y:S01]  /*2840*/  @P2 MOV R28, 0x7f800000 ;  /* 0x7f800000001c2802 */ /* 0x000fe20000000f00 */
[----:B------:R-:W-:Y:S01]  /*2850*/  FFMA.FTZ R20, R21, -R22, 0.10546888411045074463 ;  /* 0x3dd8001215147423 */ /* 0x000fe20000010816 */
[----:B------:R-:W-:Y:S01]  /*2860*/  FFMA.FTZ R2, R19, R2, R19 ;  /* 0x0000000213027223 */ /* 0x000fe20000010013 */
[----:B------:R-:W-:-:S02]  /*2870*/  I2FP.F32.S32 R19, R18 ;  /* 0x0000001200137245 */ /* 0x000fc40000201400 */
[----:B------:R-:W-:Y:S01]  /*2880*/  FFMA.FTZ R20, R21, R20, -0.13229703903198242188 ;  /* 0xbe0778e015147423 */ /* 0x000fe20000010014 */
[----:B------:R-:W0:Y:S01]  /*2890*/  MUFU.RCP R18, R23 ;  /* 0x0000001700127308 */ /* 0x000e220000001000 */
[----:B------:R-:W-:Y:S01]  /*28a0*/  @P5 FSEL R4, R4, -RZ, P6 ;  /* 0x800000ff04045208 */ /* 0x000fe20003000000 */
[----:B------:R-:W-:Y:S01]  /*28b0*/  FMUL.FTZ R19, R19, 1.1920928955078125e-07 ;  /* 0x3400000013137820 */ /* 0x000fe20000410000 */
[----:B------:R-:W-:Y:S01]  /*28c0*/  FFMA.FTZ R20, R21, R20, 0.14491446316242218018 ;  /* 0x3e14647515147423 */ /* 0x000fe20000010014 */
[----:B------:R-:W-:Y:S02]  /*28d0*/  @P0 FSETP.NEU.FTZ.AND P6, PT, R26, RZ, PT ;  /* 0x000000ff1a00020b */ /* 0x000fe40003fdd000 */
[----:B------:R-:W-:Y:S01]  /*28e0*/  FFMA.FTZ R2, R19, 0.69314718246459960938, R2 ;  /* 0x3f31721813027823 */ /* 0x000fe20000010002 */
[----:B------:R-:W-:Y:S01]  /*28f0*/  FFMA.FTZ R20, R21, R20, -0.16641564667224884033 ;  /* 0xbe2a68dd15147423 */ /* 0x000fe20000010014 */
[----:B------:R-:W-:Y:S01]  /*2900*/  @P3 FFMA.FTZ R2, R27, R28, +INF ;  /* 0x7f8000001b023423 */ /* 0x000fe2000001001c */
[----:B------:R-:W-:-:S02]  /*2910*/  FSETP.GT.FTZ.AND P3, PT, |R14|, 8.50705917302346158658e+37, PT ;  /* 0x7e8000000e00780b */ /* 0x000fc40003f74200 */
[----:B------:R-:W-:-:S04]  /*2920*/  FFMA.FTZ R20, R21, R20, 0.19988867640495300293 ;  /* 0x3e4caf9e15147423 */ /* 0x000fc80000010014 */
[----:B------:R-:W-:Y:S01]  /*2930*/  FFMA.FTZ R20, R21, R20, -0.25000196695327758789 ;  /* 0xbe80004215147423 */ /* 0x000fe20000010014 */
[----:B0-----:R-:W-:Y:S01]  /*2940*/  FADD.FTZ R19, R18, R18 ;  /* 0x0000001212137221 */ /* 0x001fe20000010000 */
[----:B------:R-:W-:Y:S02]  /*2950*/  FADD.FTZ R18, -R25, 1 ;  /* 0x3f80000019127421 */ /* 0x000fe40000010100 */
[C---:B------:R-:W-:Y:S01]  /*2960*/  FFMA.FTZ R20, R21.reuse, R20, 0.33333510160446166992 ;  /* 0x3eaaaae615147423 */ /* 0x040fe20000010014 */
[----:B------:R-:W-:Y:S02]  /*2970*/  HFMA2 R25, -RZ, RZ, 1.75, 0 ;  /* 0x3f000000ff197431 */ /* 0x000fe400000001ff */
[----:B------:R-:W-:Y:S01]  /*2980*/  FMUL.FTZ R23, |R14|, R19 ;  /* 0x000000130e177220 */ /* 0x000fe20000410200 */
[----:B------:R-:W-:Y:S01]  /*2990*/  I2FP.F32.S32 R19, R17 ;  /* 0x0000001100137245 */ /* 0x000fe20000201400 */
[----:B------:R-:W-:Y:S01]  /*29a0*/  FFMA.FTZ R20, R21, R20, -0.5 ;  /* 0xbf00000015147423 */ /* 0x000fe20000010014 */
[----:B------:R-:W0:Y:S02]  /*29b0*/  MUFU.RCP R18, R18 ;  /* 0x0000001200127308 */ /* 0x000e240000001000 */
[----:B------:R-:W-:Y:S01]  /*29c0*/  FSEL R17, R23, -2, !P3 ;  /* 0xc000000017117808 */ /* 0x000fe20005800000 */
[----:B------:R-:W-:Y:S01]  /*29d0*/  FMUL.FTZ R20, R21, R20 ;  /* 0x0000001415147220 */ /* 0x000fe20000410000 */
[----:B------:R-:W-:Y:S01]  /*29e0*/  FMUL.FTZ R19, R19, 1.1920928955078125e-07 ;  /* 0x3400000013137820 */ /* 0x000fe20000410000 */
[----:B------:R-:W-:-:S02]  /*29f0*/  @P4 FSETP.NEU.FTZ.AND P3, PT, R0, RZ, PT ;  /* 0x000000ff0000420b */ /* 0x000fc40003f7d000 */
[----:B------:R-:W-:Y:S01]  /*2a00*/  FFMA.FTZ R20, R21, R20, R21 ;  /* 0x0000001415147223 */ /* 0x000fe20000010015 */
[----:B------:R-:W-:Y:S01]  /*2a10*/  FADD.FTZ.RZ R21, R17, 1 ;  /* 0x3f80000011157421 */ /* 0x000fe2000001c000 */
[----:B------:R-:W-:Y:S02]  /*2a20*/  LOP3.LUT R23, R25, 0x80000000, R8, 0xb8, !PT ;  /* 0x8000000019177812 */ /* 0x000fe400078eb808 */
[----:B------:R-:W-:Y:S01]  /*2a30*/  FFMA.FTZ R0, R19, 0.69314718246459960938, R20 ;  /* 0x3f31721813007823 */ /* 0x000fe20000010014 */
[----:B------:R-:W-:Y:S02]  /*2a40*/  LOP3.LUT R20, R25, 0x80000000, R9, 0xb8, !PT ;  /* 0x8000000019147812 */ /* 0x000fe400078eb809 */
[----:B------:R-:W-:Y:S02]  /*2a50*/  IADD3 R8, PT, PT, R21, -0x3f400000, RZ ;  /* 0xc0c0000015087810 */ /* 0x000fe40007ffe0ff */
[----:B------:R-:W-:Y:S01]  /*2a60*/  LOP3.LUT R21, R25, 0x80000000, R10, 0xb8, !PT ;  /* 0x8000000019157812 */ /* 0x000fe200078eb80a */
[----:B0-----:R-:W-:Y:S01]  /*2a70*/  FADD.FTZ R18, R18, R18 ;  /* 0x0000001212127221 */ /* 0x001fe20000010000 */
[----:B------:R-:W-:-:S02]  /*2a80*/  LOP3.LUT R10, R8, 0xff800000, RZ, 0xc0, !PT ;  /* 0xff800000080a7812 */ /* 0x000fc400078ec0ff */
[----:B------:R-:W-:Y:S01]  /*2a90*/  LOP3.LUT R19, R25, 0x80000000, R12, 0xb8, !PT ;  /* 0x8000000019137812 */ /* 0x000fe200078eb80c */
[----:B------:R-:W-:Y:S01]  /*2aa0*/  FMUL.FTZ R8, |R15|, R18 ;  /* 0x000000120f087220 */ /* 0x000fe20000410200 */
[----:B------:R-:W-:Y:S02]  /*2ab0*/  IADD3 R9, PT, PT, -R10, 0x40800000, RZ ;  /* 0x408000000a097810 */ /* 0x000fe40007ffe1ff */
[----:B------:R-:W-:Y:S02]  /*2ac0*/  LOP3.LUT R18, R25, 0x80000000, R11, 0xb8, !PT ;  /* 0x8000000019127812 */ /* 0x000fe400078eb80b */
[----:B------:R-:W-:Y:S01]  /*2ad0*/  FSEL R11, R8, -2, !P1 ;  /* 0xc0000000080b7808 */ /* 0x000fe20004800000 */
[----:B------:R-:W-:Y:S01]  /*2ae0*/  FFMA.FTZ R8, R9, R24, -1 ;  /* 0xbf80000009087423 */ /* 0x000fe20000010018 */
[----:B------:R-:W-:Y:S02]  /*2af0*/  IADD3 R9, PT, PT, R17, -R10, RZ ;  /* 0x8000000a11097210 */ /* 0x000fe40007ffe0ff */
[----:B------:R-:W-:-:S02]  /*2b00*/  ISETP.GT.AND P1, PT, R26, -0x40800000, P0 ;  /* 0xbf8000001a00780c */ /* 0x000fc40000724270 */
[----:B------:R-:W-:Y:S01]  /*2b10*/  LOP3.LUT R13, R25, 0x80000000, R13, 0xb8, !PT ;  /* 0x80000000190d7812 */ /* 0x000fe200078eb80d */
[----:B------:R-:W-:Y:S01]  /*2b20*/  FADD.FTZ R9, R9, R8 ;  /* 0x0000000809097221 */ /* 0x000fe20000010000 */
[----:B------:R-:W-:Y:S01]  /*2b30*/  FADD.FTZ.RZ R8, R11, 1 ;  /* 0x3f8000000b087421 */ /* 0x000fe2000001c000 */
[C---:B------:R-:W-:Y:S02]  /*2b40*/  LOP3.LUT R14, R25.reuse, 0x80000000, R14, 0xb8, !PT ;  /* 0x80000000190e7812 */ /* 0x040fe400078eb80e */
[----:B------:R-:W-:Y:S02]  /*2b50*/  LOP3.LUT R15, R25, 0x80000000, R15, 0xb8, !PT ;  /* 0x80000000190f7812 */ /* 0x000fe400078eb80f */
[----:B------:R-:W-:Y:S02]  /*2b60*/  IADD3 R8, PT, PT, R8, -0x3f400000, RZ ;  /* 0xc0c0000008087810 */ /* 0x000fe40007ffe0ff */
[----:B------:R-:W-:Y:S02]  /*2b70*/  @P0 MOV R25, 0x7f800000 ;  /* 0x7f80000000190802 */ /* 0x000fe40000000f00 */
[----:B------:R-:W-:Y:S01]  /*2b80*/  LOP3.LUT R12, R8, 0xff800000, RZ, 0xc0, !PT ;  /* 0xff800000080c7812 */ /* 0x000fe200078ec0ff */
[----:B------:R-:W-:Y:S01]  /*2b90*/  FFMA.FTZ R8, R9, -R22, 0.10546888411045074463 ;  /* 0x3dd8001209087423 */ /* 0x000fe20000010816 */
[----:B------:R-:W-:Y:S01]  /*2ba0*/  @P4 FSEL R3, R3, -RZ, P3 ;  /* 0x800000ff03034208 */ /* 0x000fe20001800000 */
[----:B------:R-:W-:Y:S01]  /*2bb0*/  @P1 FFMA.FTZ R0, R26, R25, +INF ;  /* 0x7f8000001a001423 */ /* 0x000fe20000010019 */
[----:B------:R-:W-:Y:S01]  /*2bc0*/  IADD3 R25, PT, PT, -R12, 0x40800000, RZ ;  /* 0x408000000c197810 */ /* 0x000fe20007ffe1ff */
[----:B------:R-:W-:Y:S01]  /*2bd0*/  FFMA.FTZ R8, R9, R8, -0.13229703903198242188 ;  /* 0xbe0778e009087423 */ /* 0x000fe20000010008 */
[----:B------:R-:W-:-:S02]  /*2be0*/  @P2 FSETP.NEU.FTZ.AND P1, PT, R27, RZ, PT ;  /* 0x000000ff1b00220b */ /* 0x000fc40003f3d000 */
[----:B------:R-:W-:Y:S01]  /*2bf0*/  ISETP.GE.U32.AND P5, PT, R17, 0x7f800000, PT ;  /* 0x7f8000001100780c */ /* 0x000fe20003fa6070 */
[----:B------:R-:W-:Y:S01]  /*2c00*/  FFMA.FTZ R8, R9, R8, 0.14491446316242218018 ;  /* 0x3e14647509087423 */ /* 0x000fe20000010008 */
[----:B------:R-:W-:Y:S01]  /*2c10*/  FFMA.FTZ R24, R25, R24, -1 ;  /* 0xbf80000019187423 */ /* 0x000fe20000010018 */
[----:B------:R-:W-:Y:S02]  /*2c20*/  IADD3 R25, PT, PT, R11, -R12, RZ ;  /* 0x8000000c0b197210 */ /* 0x000fe40007ffe0ff */
[----:B------:R-:W-:Y:S01]  /*2c30*/  FFMA.FTZ R8, R9, R8, -0.16641564667224884033 ;  /* 0xbe2a68dd09087423 */ /* 0x000fe20000010008 */
[----:B------:R-:W-:Y:S02]  /*2c40*/  ISETP.GE.U32.AND P3, PT, R11, 0x7f800000, PT ;  /* 0x7f8000000b00780c */ /* 0x000fe40003f66070 */
[----:B------:R-:W-:Y:S01]  /*2c50*/  FADD.FTZ R25, R25, R24 ;  /* 0x0000001819197221 */ /* 0x000fe20000010000 */
[----:B------:R-:W-:Y:S01]  /*2c60*/  FFMA.FTZ R8, R9, R8, 0.19988867640495300293 ;  /* 0x3e4caf9e09087423 */ /* 0x000fe20000010008 */
[----:B------:R-:W-:-:S02]  /*2c70*/  I2FP.F32.S32 R10, R10 ;  /* 0x0000000a000a7245 */ /* 0x000fc40000201400 */
[----:B------:R-:W-:Y:S01]  /*2c80*/  FFMA.FTZ R22, R25, -R22, 0.10546888411045074463 ;  /* 0x3dd8001219167423 */ /* 0x000fe20000010816 */
[----:B------:R-:W-:Y:S01]  /*2c90*/  FFMA.FTZ R8, R9, R8, -0.25000196695327758789 ;  /* 0xbe80004209087423 */ /* 0x000fe20000010008 */
[----:B------:R-:W-:Y:S01]  /*2ca0*/  @P2 FSEL R2, R2, -RZ, P1 ;  /* 0x800000ff02022208 */ /* 0x000fe20000800000 */
[----:B------:R-:W-:Y:S01]  /*2cb0*/  FMUL.FTZ R27, R10, 1.1920928955078125e-07 ;  /* 0x340000000a1b7820 */ /* 0x000fe20000410000 */
[----:B------:R-:W-:Y:S01]  /*2cc0*/  FFMA.FTZ R22, R25, R22, -0.13229703903198242188 ;  /* 0xbe0778e019167423 */ /* 0x000fe20000010016 */
[----:B------:R-:W-:Y:S01]  /*2cd0*/  FFMA.FTZ R8, R9, R8, 0.33333510160446166992 ;  /* 0x3eaaaae609087423 */ /* 0x000fe20000010008 */
[----:B------:R-:W-:Y:S02]  /*2ce0*/  ISETP.GT.AND P4, PT, R17, -0x40800000, P5 ;  /* 0xbf8000001100780c */ /* 0x000fe40002f84270 */
[----:B------:R-:W-:Y:S01]  /*2cf0*/  FFMA.FTZ R22, R25, R22, 0.14491446316242218018 ;  /* 0x3e14647519167423 */ /* 0x000fe20000010016 */
[----:B------:R-:W-:Y:S01]  /*2d00*/  FFMA.FTZ R8, R9, R8, -0.5 ;  /* 0xbf00000009087423 */ /* 0x000fe20000010008 */
[----:B------:R-:W-:-:S02]  /*2d10*/  ISETP.GT.AND P2, PT, R11, -0x40800000, P3 ;  /* 0xbf8000000b00780c */ /* 0x000fc40001f44270 */
[----:B------:R-:W-:Y:S01]  /*2d20*/  FFMA.FTZ R24, R25, R22, -0.16641564667224884033 ;  /* 0xbe2a68dd19187423 */ /* 0x000fe20000010016 */
[----:B------:R-:W-:Y:S01]  /*2d30*/  FMUL.FTZ R8, R9, R8 ;  /* 0x0000000809087220 */ /* 0x000fe20000410000 */
[----:B------:R-:W-:Y:S02]  /*2d40*/  I2FP.F32.S32 R12, R12 ;  /* 0x0000000c000c7245 */ /* 0x000fe40000201400 */
[----:B------:R-:W-:Y:S01]  /*2d50*/  FFMA.FTZ R24, R25, R24, 0.19988867640495300293 ;  /* 0x3e4caf9e19187423 */ /* 0x000fe20000010018 */
[----:B------:R-:W-:Y:S01]  /*2d60*/  FFMA.FTZ R22, R9, R8, R9 ;  /* 0x0000000809167223 */ /* 0x000fe20000010009 */
[----:B------:R-:W-:Y:S01]  /*2d70*/  @P5 FSETP.NEU.FTZ.AND P1, PT, R17, RZ, PT ;  /* 0x000000ff1100520b */ /* 0x000fe20003f3d000 */
[----:B------:R-:W0:Y:S01]  /*2d80*/  LDC.64 R8, c[0x0][0x388] ;  /* 0x0000e200ff087b82 */ /* 0x000e220000000a00 */
[----:B------:R-:W-:Y:S01]  /*2d90*/  FFMA.FTZ R24, R25, R24, -0.25000196695327758789 ;  /* 0xbe80004219187423 */ /* 0x000fe20000010018 */
[----:B------:R-:W-:-:S03]  /*2da0*/  @P0 FSEL R0, R0, -RZ, P6 ;  /* 0x800000ff00000208 */ /* 0x000fc60003000000 */
[----:B------:R-:W-:Y:S02]  /*2db0*/  FFMA.FTZ R24, R25, R24, 0.33333510160446166992 ;  /* 0x3eaaaae619187423 */ /* 0x000fe40000010018 */
[----:B------:R-:W-:Y:S02]  /*2dc0*/  FMUL.FTZ R13, R13, R0 ;  /* 0x000000000d0d7220 */ /* 0x000fe40000410000 */
[----:B------:R-:W-:-:S04]  /*2dd0*/  FFMA.FTZ R24, R25, R24, -0.5 ;  /* 0xbf00000019187423 */ /* 0x000fc80000010018 */
[----:B------:R-:W-:-:S04]  /*2de0*/  FMUL.FTZ R24, R25, R24 ;  /* 0x0000001819187220 */ /* 0x000fc80000410000 */
[----:B------:R-:W-:Y:S01]  /*2df0*/  FFMA.FTZ R10, R25, R24, R25 ;  /* 0x00000018190a7223 */ /* 0x000fe20000010019 */
[----:B------:R-:W-:Y:S01]  /*2e00*/  FFMA.FTZ R25, R27, 0.69314718246459960938, R22 ;  /* 0x3f3172181b197823 */ /* 0x000fe20000010016 */
[----:B------:R-:W-:Y:S01]  /*2e10*/  FMUL.FTZ R27, R12, 1.1920928955078125e-07 ;  /* 0x340000000c1b7820 */ /* 0x000fe20000410000 */
[----:B------:R-:W-:-:S03]  /*2e20*/  @P5 MOV R12, 0x7f800000 ;  /* 0x7f800000000c5802 */ /* 0x000fc60000000f00 */
[----:B------:R-:W-:Y:S01]  /*2e30*/  FFMA.FTZ R22, R27, 0.69314718246459960938, R10 ;  /* 0x3f3172181b167823 */ /* 0x000fe2000001000a */
[----:B0-----:R-:W-:Y:S01]  /*2e40*/  IMAD.WIDE.U32 R8, R16, 0x4, R8 ;  /* 0x0000000410087825 */ /* 0x001fe200078e0008 */
[----:B------:R-:W-:-:S03]  /*2e50*/  @P3 MOV R16, 0x7f800000 ;  /* 0x7f80000000103802 */ /* 0x000fc60000000f00 */
[----:B------:R-:W-:Y:S01]  /*2e60*/  @P4 FFMA.FTZ R25, R17, R12, +INF ;  /* 0x7f80000011194423 */ /* 0x000fe2000001000c */
[----:B------:R-:W-:Y:S01]  /*2e70*/  @P3 FSETP.NEU.FTZ.AND P4, PT, R11, RZ, PT ;  /* 0x000000ff0b00320b */ /* 0x000fe20003f9d000 */
[----:B------:R-:W-:Y:S01]  /*2e80*/  FMUL.FTZ R10, R21, R4 ;  /* 0x00000004150a7220 */ /* 0x000fe20000410000 */
[----:B------:R-:W-:Y:S01]  /*2e90*/  FMUL.FTZ R12, R19, R2 ;  /* 0x00000002130c7220 */ /* 0x000fe20000410000 */
[----:B------:R-:W-:Y:S01]  /*2ea0*/  @P2 FFMA.FTZ R22, R11, R16, +INF ;  /* 0x7f8000000b162423 */ /* 0x000fe20000010010 */
[----:B------:R-:W-:Y:S01]  /*2eb0*/  @P5 FSEL R25, R25, -RZ, P1 ;  /* 0x800000ff19195208 */ /* 0x000fe20000800000 */
[----:B------:R-:W-:-:S04]  /*2ec0*/  IMAD.WIDE.U32 R16, R7, 0x20, R8 ;  /* 0x0000002007107825 */ /* 0x000fc800078e0008 */
[----:B------:R-:W-:Y:S01]  /*2ed0*/  FMUL.FTZ R8, R23, R6 ;  /* 0x0000000617087220 */ /* 0x000fe20000410000 */
[----:B------:R-:W-:Y:S01]  /*2ee0*/  FMUL.FTZ R9, R20, R5 ;  /* 0x0000000514097220 */ /* 0x000fe20000410000 */
[----:B------:R-:W-:Y:S01]  /*2ef0*/  @P3 FSEL R22, R22, -RZ, P4 ;  /* 0x800000ff16163208 */ /* 0x000fe20002000000 */
[----:B------:R-:W-:Y:S01]  /*2f00*/  FMUL.FTZ R11, R18, R3 ;  /* 0x00000003120b7220 */ /* 0x000fe20000410000 */
[----:B------:R-:W-:-:S03]  /*2f10*/  FMUL.FTZ R14, R14, R25 ;  /* 0x000000190e0e7220 */ /* 0x000fc60000410000 */
[----:B------:R-:W-:-:S05]  /*2f20*/  FMUL.FTZ R15, R15, R22 ;  /* 0x000000160f0f7220 */ /* 0x000fca0000410000 */
[----:B------:R-:W-:Y:S01]  /*2f30*/  STG.E.ENL2.256 desc[UR4][R16.64], R8, R12 ;  /* 0xf8000008100c797f */ /* 0x000fe2000f121804 */
[----:B------:R-:W-:Y:S05]  /*2f40*/  EXIT ;  /* 0x000000000000794d */ /* 0x000fea0003800000 */
.L_x_1980:
        /* <DEDUP_REMOVED lines=11> */
.L_x_3131:


//--------------------- .text._ZN2at6native18elementwise_kernelILi128ELi4EZNS0_15gpu_kernel_implIZZZNS0_17atanh_kernel_cudaERNS_18TensorIteratorBaseEENKUlvE0_clEvENKUlvE_clEvEUldE_EEvS4_RKT_EUliE_EEviT1_ --------------------------
	.section	.text._ZN2at6native18elementwise_kernelILi128ELi4EZNS0_15gpu_kernel_implIZZZNS0_17atanh_kernel_cudaERNS_18TensorIteratorBaseEENKUlvE0_clEvENKUlvE_clEvEUldE_EEvS4_RKT_EUliE_EEviT1_,"ax",@progbits
	.align	128
        .global         _ZN2at6native18elementwise_kernelILi128ELi4EZNS0_15gpu_kernel_implIZZZNS0_17atanh_kernel_cudaERNS_18TensorIteratorBaseEENKUlvE0_clEvENKUlvE_clEvEUldE_EEvS4_RKT_EUliE_EEviT1_
        .type           _ZN2at6native18elementwise_kernelILi128ELi4EZNS0_15gpu_kernel_implIZZZNS0_17atanh_kernel_cudaERNS_18TensorIteratorBaseEENKUlvE0_clEvENKUlvE_clEvEUldE_EEvS4_RKT_EUliE_EEviT1_,@function
        .size           _ZN2at6native18elementwise_kernelILi128ELi4EZNS0_15gpu_kernel_implIZZZNS0_17atanh_kernel_cudaERNS_18TensorIteratorBaseEENKUlvE0_clEvENKUlvE_clEvEUldE_EEvS4_RKT_EUliE_EEviT1_,(.L_x_3104 - _ZN2at6native18elementwise_kernelILi128ELi4EZNS0_15gpu_kernel_implIZZZNS0_17atanh_kernel_cudaERNS_18TensorIteratorBaseEENKUlvE0_clEvENKUlvE_clEvEUldE_EEvS4_RKT_EUliE_EEviT1_)
        .other          _ZN2at6native18elementwise_kernelILi128ELi4EZNS0_15gpu_kernel_implIZZZNS0_17atanh_kernel_cudaERNS_18TensorIteratorBaseEENKUlvE0_clEvENKUlvE_clEvEUldE_EEvS4_RKT_EUliE_EEviT1_,@"STO_CUDA_ENTRY STV_DEFAULT"
_ZN2at6native18elementwise_kernelILi128ELi4EZNS0_15gpu_kernel_implIZZZNS0_17atanh_kernel_cudaERNS_18TensorIteratorBaseEENKUlvE0_clEvENKUlvE_clEvEUldE_EEvS4_RKT_EUliE_EEviT1_:
.text._ZN2at6native18elementwise_kernelILi128ELi4EZNS0_15gpu_kernel_implIZZZNS0_17atanh_kernel_cudaERNS_18TensorIteratorBaseEENKUlvE0_clEvENKUlvE_clEvEUldE_EEvS4_RKT_EUliE_EEviT1_:
        /* <DEDUP_REMOVED lines=319> */
.L_x_1983:
        /* <DEDUP_REMOVED lines=16> */
[----:B--2---:R0:W1:Y:S01]  /*14f0*/  I2F.F64.S16 R24, R2 ;  /* 0x0000000200187312 */ /* 0x0040620000101c00 */
[----:B------:R-:W-:Y:S05]  /*1500*/  BRA `(.L_x_1990) ;  /* 0x0000000c006c7947 */ /* 0x000fea0003800000 */
.L_x_1988:
[----:B------:R-:W2:Y:S02]  /*1510*/  LDG.E.U8 R2, desc[UR36][R2.64] ;  /* 0x0000002402027981 */ /* 0x000ea4000c1e1100 */
[----:B--2---:R0:W1:Y:S01]  /*1520*/  I2F.F64.U16 R24, R2 ;  /* 0x0000000200187312 */ /* 0x0040620000101800 */
[----:B------:R-:W-:Y:S05]  /*1530*/  BRA `(.L_x_1990) ;  /* 0x0000000c00607947 */ /* 0x000fea0003800000 */
.L_x_1987:
[----:B------:R-:W-:-:S09]  /*1540*/  UISETP.NE.AND UP0, UPT, UR4, 0x2, UPT ;  /* 0x000000020400788c */ /* 0x000fd2000bf05270 */
[----:B------:R-:W-:Y:S05]  /*1550*/  BRA.U !UP0, `(.L_x_1991) ;  /* 0x0000000108287547 */ /* 0x000fea000b800000 */
[----:B------:R-:W-:-:S09]  /*1560*/  UISETP.NE.AND UP0, UPT, UR4, 0x3, UPT ;  /* 0x000000030400788c */ /* 0x000fd2000bf05270 */
[----:B------:R-:W-:Y:S05]  /*1570*/  BRA.U !UP0, `(.L_x_1992) ;  /* 0x0000000108147547 */ /* 0x000fea000b800000 */
[----:B------:R-:W-:-:S09]  /*1580*/  UISETP.NE.AND UP0, UPT, UR4, 0x4, UPT ;  /* 0x000000040400788c */ /* 0x000fd2000bf05270 */
[----:B------:R-:W-:Y:S05]  /*1590*/  BRA.U UP0, `(.L_x_1989) ;  /* 0x0000000900bc7547 */ /* 0x000fea000b800000 */
[----:B------:R-:W2:Y:S02]  /*15a0*/  LDG.E.64 R24, desc[UR36][R2.64] ;  /* 0x0000002402187981 */ /* 0x000ea4000c1e1b00 */
[----:B--2---:R-:W0:Y:S01]  /*15b0*/  I2F.F64.S64 R24, R24 ;  /* 0x0000001800187312 */ /* 0x004e220000301c00 */
[----:B------:R-:W-:Y:S05]  /*15c0*/  BRA `(.L_x_1990) ;  /* 0x0000000c003c7947 */ /* 0x000fea0003800000 */
.L_x_1992:
[----:B------:R-:W2:Y:S02]  /*15d0*/  LDG.E R2, desc[UR36][R2.64] ;  /* 0x0000002402027981 */ /* 0x000ea4000c1e1900 */
[----:B--2---:R0:W1:Y:S01]  /*15e0*/  I2F.F64 R24, R2 ;  /* 0x0000000200187312 */ /* 0x0040620000201c00 */
[----:B------:R-:W-:Y:S05]  /*15f0*/  BRA `(.L_x_1990) ;  /* 0x0000000c00307947 */ /* 0x000fea0003800000 */
.L_x_1991:
[----:B------:R-:W2:Y:S02]  /*1600*/  LDG.E.U16 R2, desc[UR36][R2.64] ;  /* 0x0000002402027981 */ /* 0x000ea4000c1e1500 */
[----:B--2---:R0:W1:Y:S01]  /*1610*/  I2F.F64.S16 R24, R2 ;  /* 0x0000000200187312 */ /* 0x0040620000101c00 */
[----:B------:R-:W-:Y:S05]  /*1620*/  BRA `(.L_x_1990) ;  /* 0x0000000c00247947 */ /* 0x000fea0003800000 */
.L_x_1986:
[----:B------:R-:W-:-:S09]  /*1630*/  UISETP.GT.AND UP0, UPT, UR4, 0x6, UPT ;  /* 0x000000060400788c */ /* 0x000fd2000bf04270 */
[----:B------:R-:W-:Y:S05]  /*1640*/  BRA.U UP0, `(.L_x_1993) ;  /* 0x0000000100347547 */ /* 0x000fea000b800000 */
[----:B------:R-:W-:-:S09]  /*1650*/  UISETP.NE.AND UP0, UPT, UR4, 0x5, UPT ;  /* 0x000000050400788c */ /* 0x000fd2000bf05270 */
[----:B------:R-:W-:Y:S05]  /*1660*/  BRA.U !UP0, `(.L_x_1994) ;  /* 0x0000000108187547 */ /* 0x000fea000b800000 */
[----:B------:R-:W-:-:S09]  /*1670*/  UISETP.NE.AND UP0, UPT, UR4, 0x6, UPT ;  /* 0x000000060400788c */ /* 0x000fd2000bf05270 */
[----:B------:R-:W-:Y:S05]  /*1680*/  BRA.U UP0, `(.L_x_1989) ;  /* 0x0000000900807547 */ /* 0x000fea000b800000 */
[----:B------:R-:W2:Y:S02]  /*1690*/  LDG.E R24, desc[UR36][R2.64] ;  /* 0x0000002402187981 */ /* 0x000ea4000c1e1900 */
[----:B--2---:R-:W-:-:S06]  /*16a0*/  FMUL.FTZ R24, R24, 1 ;  /* 0x3f80000018187820 */ /* 0x004fcc0000410000 */
[----:B------:R-:W0:Y:S01]  /*16b0*/  F2F.F64.F32 R24, R24 ;  /* 0x0000001800187310 */ /* 0x000e220000201800 */
[----:B------:R-:W-:Y:S05]  /*16c0*/  BRA `(.L_x_1990) ;  /* 0x0000000800fc7947 */ /* 0x000fea0003800000 */
.L_x_1994:
[----:B------:R-:W2:Y:S02]  /*16d0*/  LDG.E.U16 R0, desc[UR36][R2.64] ;  /* 0x0000002402007981 */ /* 0x000ea4000c1e1500 */
[----:B--2---:R-:W-:-:S05]  /*16e0*/  HADD2.F32 R0, -RZ, R0.H0_H0 ;  /* 0x20000000ff007230 */ /* 0x004fca0000004100 */
[----:B------:R-:W-:-:S04]  /*16f0*/  FMUL.FTZ R0, R0, 1 ;  /* 0x3f80000000007820 */ /* 0x000fc80000410000 */
[----:B------:R0:W1:Y:S01]  /*1700*/  F2F.F64.F32 R24, R0 ;  /* 0x0000000000187310 */ /* 0x0000620000201800 */
[----:B------:R-:W-:Y:S05]  /*1710*/  BRA `(.L_x_1990) ;  /* 0x0000000800e87947 */ /* 0x000fea0003800000 */
.L_x_1993:
[----:B------:R-:W-:-:S09]  /*1720*/  UISETP.NE.AND UP0, UPT, UR4, 0x7, UPT ;  /* 0x000000070400788c */ /* 0x000fd2000bf05270 */
[----:B------:R-:W-:Y:S05]  /*1730*/  BRA.U !UP0, `(.L_x_1995) ;  /* 0x0000000108347547 */ /* 0x000fea000b800000 */
        /* <DEDUP_REMOVED lines=8> */
.L_x_1996:
[----:B------:R-:W2:Y:S02]  /*17c0*/  LDG.E.U16 R2, desc[UR36][R2.64] ;  /* 0x0000002402027981 */ /* 0x000ea4000c1e1500 */
[----:B--2---:R-:W-:-:S05]  /*17d0*/  HADD2.F32 R0, -RZ, R2.H0_H0 ;  /* 0x20000002ff007230 */ /* 0x004fca0000004100 */
[----:B------:R-:W-:-:S04]  /*17e0*/  FMUL.FTZ R0, R0, 1 ;  /* 0x3f80000000007820 */ /* 0x000fc80000410000 */
[----:B------:R0:W1:Y:S01]  /*17f0*/  F2F.F64.F32 R24, R0 ;  /* 0x0000000000187310 */ /* 0x0000620000201800 */
[----:B------:R-:W-:Y:S05]  /*1800*/  BRA `(.L_x_1990) ;  /* 0x0000000800ac7947 */ /* 0x000fea0003800000 */
.L_x_1995:
[----:B------:R0:W5:Y:S01]  /*1810*/  LDG.E.64 R24, desc[UR36][R2.64] ;  /* 0x0000002402187981 */ /* 0x000162000c1e1b00 */
[----:B------:R-:W-:Y:S05]  /*1820*/  BRA `(.L_x_1990) ;  /* 0x0000000800a47947 */ /* 0x000fea0003800000 */
.L_x_1985:
        /* <DEDUP_REMOVED lines=8> */
[----:B------:R-:W2:Y:S01]  /*18b0*/  LDG.E.U8 R2, desc[UR36][R2.64] ;  /* 0x0000002402027981 */ /* 0x000ea2000c1e1100 */
[----:B------:R-:W-:Y:S02]  /*18c0*/  MOV R24, RZ ;  /* 0x000000ff00187202 */ /* 0x000fe40000000f00 */
[----:B--2---:R-:W-:-:S04]  /*18d0*/  ISETP.NE.AND P0, PT, R2, RZ, PT ;  /* 0x000000ff0200720c */ /* 0x004fc80003f05270 */
[----:B------:R-:W-:Y:S01]  /*18e0*/  FSEL R25, RZ, 1.875, !P0 ;  /* 0x3ff00000ff197808 */ /* 0x000fe20004000000 */
[----:B------:R-:W-:Y:S08]  /*18f0*/  BRA `(.L_x_1990) ;  /* 0x0000000800707947 */ /* 0x000ff00003800000 */
.L_x_1999:
[----:B------:R0:W5:Y:S01]  /*1900*/  LDG.E.64 R24, desc[UR36][R2.64] ;  /* 0x0000002402187981 */ /* 0x000162000c1e1b00 */
[----:B------:R-:W-:Y:S05]  /*1910*/  BRA `(.L_x_1990) ;  /* 0x0000000800687947 */ /* 0x000fea0003800000 */
.L_x_1998:
        /* <DEDUP_REMOVED lines=12> */
[----:B0-----:R-:W-:-:S04]  /*19e0*/  IADD3 R5, PT, PT, -R5, RZ, RZ ;  /* 0x000000ff05057210 */ /* 0x001fc80007ffe1ff */
[----:B------:R-:W-:-:S05]  /*19f0*/  VIADDMNMX.U32 R5, R5, R6, 0x4, !PT ;  /* 0x0000000405057446 */ /* 0x000fca0007800006 */
[----:B------:R-:W-:-:S04]  /*1a00*/  VIADD R5, R5, 0xfffffffc ;  /* 0xfffffffc05057836 */ /* 0x000fc80000000000 */
[----:B------:R-:W-:Y:S01]  /*1a10*/  IMAD.SHL.U32 R7, R5, 0x800000, RZ ;  /* 0x0080000005077824 */ /* 0x000fe200078e00ff */
[C---:B------:R-:W-:Y:S02]  /*1a20*/  SHF.L.U32 R6, R4.reuse, R5, RZ ;  /* 0x0000000504067219 */ /* 0x040fe400000006ff */
[----:B------:R-:W-:Y:S02]  /*1a30*/  IADD3 R5, PT, PT, R4, 0x1000000, RZ ;  /* 0x0100000004057810 */ /* 0x000fe40007ffe0ff */
[----:B------:R-:W-:Y:S02]  /*1a40*/  LEA.HI R6, R6, -R7, RZ, 0x1c ;  /* 0x8000000706067211 */ /* 0x000fe400078fe0ff */
[----:B------:R-:W-:-:S03]  /*1a50*/  SHF.R.S32.HI R5, RZ, 0x8, R5 ;  /* 0x00000008ff057819 */ /* 0x000fc60000011405 */
[----:B------:R-:W-:-:S05]  /*1a60*/  VIADD R6, R6, 0x3c000000 ;  /* 0x3c00000006067836 */ /* 0x000fca0000000000 */
[----:B------:R-:W-:-:S04]  /*1a70*/  LOP3.LUT R5, R6, 0x7f800000, R5, 0xf8, !PT ;  /* 0x7f80000006057812 */ /* 0x000fc800078ef805 */
[----:B------:R-:W-:-:S04]  /*1a80*/  SEL R5, R5, RZ, P0 ;  /* 0x000000ff05057207 */ /* 0x000fc80000000000 */
[----:B------:R-:W-:-:S05]  /*1a90*/  LOP3.LUT R5, R5, 0x80000000, R0, 0xf8, !PT ;  /* 0x8000000005057812 */ /* 0x000fca00078ef800 */
[----:B------:R-:W-:-:S04]  /*1aa0*/  FMUL.FTZ R5, R5, 1 ;  /* 0x3f80000005057820 */ /* 0x000fc80000410000 */
[----:B------:R0:W1:Y:S01]  /*1ab0*/  F2F.F64.F32 R24, R5 ;  /* 0x0000000500187310 */ /* 0x0000620000201800 */
[----:B------:R-:W-:Y:S05]  /*1ac0*/  BRA `(.L_x_1990) ;  /* 0x0000000400fc7947 */ /* 0x000fea0003800000 */
.L_x_2001:
[----:B------:R-:W2:Y:S02]  /*1ad0*/  LDG.E.U8 R2, desc[UR36][R2.64] ;  /* 0x0000002402027981 */ /* 0x000ea4000c1e1100 */
[C---:B--2---:R-:W-:Y:S01]  /*1ae0*/  IMAD.SHL.U32 R4, R2.reuse, 0x2000000, RZ ;  /* 0x0200000002047824 */ /* 0x044fe200078e00ff */
[----:B------:R-:W-:-:S04]  /*1af0*/  SHF.L.U32 R5, R2, 0x8, RZ ;  /* 0x0000000802057819 */ /* 0x000fc800000006ff */
[----:B------:R-:W-:-:S13]  /*1b00*/  ISETP.GT.U32.AND P0, PT, R4, 0x7ffffff, PT ;  /* 0x07ffffff0400780c */ /* 0x000fda0003f04070 */
[C---:B------:R-:W-:Y:S02]  /*1b10*/  @!P0 LOP3.LUT R0, R5.reuse, 0x7f00, RZ, 0xc0, !PT ;  /* 0x00007f0005008812 */ /* 0x040fe400078ec0ff */
[----:B------:R-:W-:Y:S02]  /*1b20*/  @P0 LEA.HI R4, R4, 0x70000000, RZ, 0x1c ;  /* 0x7000000004040811 */ /* 0x000fe400078fe0ff */
[----:B------:R-:W-:Y:S02]  /*1b30*/  @!P0 LOP3.LUT R0, R0, 0x3f000000, RZ, 0xfc, !PT ;  /* 0x3f00000000008812 */ /* 0x000fe400078efcff */
[----:B------:R-:W-:-:S03]  /*1b40*/  PRMT R5, R5, 0x9910, RZ ;  /* 0x0000991005057816 */ /* 0x000fc600000000ff */
[----:B------:R-:W-:Y:S01]  /*1b50*/  @!P0 FADD.FTZ R0, R0, -0.5 ;  /* 0xbf00000000008421 */ /* 0x000fe20000010000 */
[----:B------:R-:W-:-:S05]  /*1b60*/  @P0 FMUL.FTZ R0, R4, 1.9259299443872358531e-34 ;  /* 0x0780000004000820 */ /* 0x000fca0000410000 */
[----:B------:R-:W-:-:S05]  /*1b70*/  LOP3.LUT R0, R0, 0x80000000, R5, 0xf8, !PT ;  /* 0x8000000000007812 */ /* 0x000fca00078ef805 */
[----:B------:R-:W-:-:S04]  /*1b80*/  FMUL.FTZ R0, R0, 1 ;  /* 0x3f80000000007820 */ /* 0x000fc80000410000 */
[----:B------:R0:W1:Y:S01]  /*1b90*/  F2F.F64.F32 R24, R0 ;  /* 0x0000000000187310 */ /* 0x0000620000201800 */
[----:B------:R-:W-:Y:S05]  /*1ba0*/  BRA `(.L_x_1990) ;  /* 0x0000000400c47947 */ /* 0x000fea0003800000 */
.L_x_2000:
[----:B------:R-:W2:Y:S02]  /*1bb0*/  LDG.E.U16 R0, desc[UR36][R2.64] ;  /* 0x0000002402007981 */ /* 0x000ea4000c1e1500 */
[----:B--2---:R-:W-:-:S04]  /*1bc0*/  IMAD.U32 R0, R0, 0x10000, RZ ;  /* 0x0001000000007824 */ /* 0x004fc800078e00ff */
[----:B------:R-:W-:-:S04]  /*1bd0*/  FMUL.FTZ R0, R0, 1 ;  /* 0x3f80000000007820 */ /* 0x000fc80000410000 */
[----:B------:R0:W1:Y:S01]  /*1be0*/  F2F.F64.F32 R24, R0 ;  /* 0x0000000000187310 */ /* 0x0000620000201800 */
[----:B------:R-:W-:Y:S05]  /*1bf0*/  BRA `(.L_x_1990) ;  /* 0x0000000400b07947 */ /* 0x000fea0003800000 */
.L_x_1997:
        /* <DEDUP_REMOVED lines=9> */
[----:B--2---:R0:W1:Y:S01]  /*1c90*/  I2F.F64.U16 R24, R2 ;  /* 0x0000000200187312 */ /* 0x0040620000101800 */
[----:B------:R-:W-:Y:S05]  /*1ca0*/  BRA `(.L_x_1990) ;  /* 0x0000000400847947 */ /* 0x000fea0003800000 */
.L_x_2004:
[----:B------:R-:W2:Y:S01]  /*1cb0*/  LDG.E.U8 R3, desc[UR36][R2.64] ;  /* 0x0000002402037981 */ /* 0x000ea2000c1e1100 */
[----:B------:R-:W-:Y:S02]  /*1cc0*/  CS2R R24, SRZ ;  /* 0x0000000000187805 */ /* 0x000fe4000001ff00 */
[----:B--2---:R-:W-:-:S13]  /*1cd0*/  ISETP.NE.AND P0, PT, R3, RZ, PT ;  /* 0x000000ff0300720c */ /* 0x004fda0003f05270 */
[----:B------:R-:W-:Y:S05]  /*1ce0*/  @!P0 BRA `(.L_x_1990) ;  /* 0x0000000400748947 */ /* 0x000fea0003800000 */
[----:B------:R-:W-:-:S13]  /*1cf0*/  ISETP.NE.AND P0, PT, R3, 0x80, PT ;  /* 0x000000800300780c */ /* 0x000fda0003f05270 */
[----:B------:R-:W-:Y:S01]  /*1d00*/  @!P0 IMAD.MOV.U32 R24, RZ, RZ, 0x20000000 ;  /* 0x20000000ff188424 */ /* 0x000fe200078e00ff */
        /* <DEDUP_REMOVED lines=15> */
.L_x_2006:
[----:B------:R-:W-:Y:S05]  /*1e00*/  BSYNC.RECONVERGENT B0 ;  /* 0x0000000000007941 */ /* 0x000fea0003800200 */
.L_x_2005:
[----:B------:R-:W-:Y:S02]  /*1e10*/  SHF.L.U32 R0, R0, 0x14, RZ ;  /* 0x0000001400007819 */ /* 0x000fe400000006ff */
[----:B------:R-:W-:-:S04]  /*1e20*/  LEA R2, R2, 0x3b800000, 0x17 ;  /* 0x3b80000002027811 */ /* 0x000fc800078eb8ff */
[----:B------:R-:W-:-:S05]  /*1e30*/  LOP3.LUT R0, R2, R0, R7, 0xfe, !PT ;  /* 0x0000000002007212 */ /* 0x000fca00078efe07 */
[----:B------:R-:W-:-:S04]  /*1e40*/  FMUL.FTZ R0, R0, 1 ;  /* 0x3f80000000007820 */ /* 0x000fc80000410000 */
[----:B------:R0:W1:Y:S01]  /*1e50*/  F2F.F64.F32 R24, R0 ;  /* 0x0000000000187310 */ /* 0x0000620000201800 */
[----:B------:R-:W-:Y:S05]  /*1e60*/  BRA `(.L_x_1990) ;  /* 0x0000000400147947 */ /* 0x000fea0003800000 */
.L_x_2003:
[----:B------:R-:W2:Y:S01]  /*1e70*/  LDG.E.U8 R3, desc[UR36][R2.64] ;  /* 0x0000002402037981 */ /* 0x000ea2000c1e1100 */
[----:B------:R-:W-:Y:S02]  /*1e80*/  CS2R R24, SRZ ;  /* 0x0000000000187805 */ /* 0x000fe4000001ff00 */
[----:B--2---:R-:W-:-:S13]  /*1e90*/  ISETP.NE.AND P0, PT, R3, RZ, PT ;  /* 0x000000ff0300720c */ /* 0x004fda0003f05270 */
[----:B------:R-:W-:Y:S05]  /*1ea0*/  @!P0 BRA `(.L_x_1990) ;  /* 0x0000000400048947 */ /* 0x000fea0003800000 */
[----:B------:R-:W-:-:S13]  /*1eb0*/  ISETP.NE.AND P0, PT, R3, 0x80, PT ;  /* 0x000000800300780c */ /* 0x000fda0003f05270 */
[----:B------:R-:W-:Y:S02]  /*1ec0*/  @!P0 IMAD.MOV.U32 R24, RZ, RZ, 0x20000000 ;  /* 0x20000000ff188424 */ /* 0x000fe400078e00ff */
        /* <DEDUP_REMOVED lines=15> */
.L_x_2008:
[----:B------:R-:W-:Y:S05]  /*1fc0*/  BSYNC.RECONVERGENT B0 ;  /* 0x0000000000007941 */ /* 0x000fea0003800200 */
.L_x_2007:
[----:B------:R-:W-:Y:S01]  /*1fd0*/  IMAD.SHL.U32 R0, R0, 0x200000, RZ ;  /* 0x0020000000007824 */ /* 0x000fe200078e00ff */
[----:B------:R-:W-:-:S04]  /*1fe0*/  LEA R2, R2, 0x37800000, 0x17 ;  /* 0x3780000002027811 */ /* 0x000fc800078eb8ff */
[----:B------:R-:W-:-:S05]  /*1ff0*/  LOP3.LUT R0, R2, R0, R7, 0xfe, !PT ;  /* 0x0000000002007212 */ /* 0x000fca00078efe07 */
[----:B------:R-:W-:-:S04]  /*2000*/  FMUL.FTZ R0, R0, 1 ;  /* 0x3f80000000007820 */ /* 0x000fc80000410000 */
[----:B------:R0:W1:Y:S01]  /*2010*/  F2F.F64.F32 R24, R0 ;  /* 0x0000000000187310 */ /* 0x0000620000201800 */
[----:B------:R-:W-:Y:S05]  /*2020*/  BRA `(.L_x_1990) ;  /* 0x0000000000a47947 */ /* 0x000fea0003800000 */
.L_x_2002:
[----:B------:R-:W-:-:S09]  /*2030*/  UISETP.NE.AND UP0, UPT, UR4, 0x1c, UPT ;  /* 0x0000001c0400788c */ /* 0x000fd2000bf05270 */
[----:B------:R-:W-:Y:S05]  /*2040*/  BRA.U !UP0, `(.L_x_2009) ;  /* 0x0000000108947547 */ /* 0x000fea000b800000 */
[----:B------:R-:W-:-:S09]  /*2050*/  UISETP.NE.AND UP0, UPT, UR4, 0x1d, UPT ;  /* 0x0000001d0400788c */ /* 0x000fd2000bf05270 */
[----:B------:R-:W-:Y:S05]  /*2060*/  BRA.U !UP0, `(.L_x_2010) ;  /* 0x0000000108807547 */ /* 0x000fea000b800000 */
[----:B------:R-:W-:-:S09]  /*2070*/  UISETP.NE.AND UP0, UPT, UR4, 0x2c, UPT ;  /* 0x0000002c0400788c */ /* 0x000fd2000bf05270 */
[----:B------:R-:W-:Y:S05]  /*2080*/  BRA.U !UP0, `(.L_x_2011) ;  /* 0x0000000108487547 */ /* 0x000fea000b800000 */
.L_x_1989:
[----:B------:R-:W-:Y:S01]  /*2090*/  MOV R0, 0x0 ;  /* 0x0000000000007802 */ /* 0x000fe20000000f00 */
[----:B------:R-:W0:Y:S01]  /*20a0*/  LDCU.64 UR4, c[0x4][0x128] ;  /* 0x01002500ff0477ac */ /* 0x000e220008000a00 */
[----:B------:R-:W-:Y:S02]  /*20b0*/  HFMA2 R8, -RZ, RZ, 0, 4.64916229248046875e-06 ;  /* 0x0000004eff087431 */ /* 0x000fe400000001ff */
        /* <DEDUP_REMOVED lines=13> */
.L_x_2012:
[----:B------:R-:W-:Y:S01]  /*2190*/  CS2R R24, SRZ ;  /* 0x0000000000187805 */ /* 0x000fe2000001ff00 */
[----:B------:R-:W-:Y:S06]  /*21a0*/  BRA `(.L_x_1990) ;  /* 0x0000000000447947 */ /* 0x000fec0003800000 */
.L_x_2011:
[----:B------:R-:W2:Y:S01]  /*21b0*/  LDG.E.U8 R0, desc[UR36][R2.64] ;  /* 0x0000002402007981 */ /* 0x000ea2000c1e1100 */
[----:B------:R-:W-:Y:S01]  /*21c0*/  MOV R24, 0x0 ;  /* 0x0000000000187802 */ /* 0x000fe20000000f00 */
[----:B------:R-:W-:Y:S01]  /*21d0*/  IMAD.MOV.U32 R25, RZ, RZ, 0x38000000 ;  /* 0x38000000ff197424 */ /* 0x000fe200078e00ff */
[----:B--2---:R-:W-:-:S13]  /*21e0*/  ISETP.NE.AND P0, PT, R0, RZ, PT ;  /* 0x000000ff0000720c */ /* 0x004fda0003f05270 */
[----:B------:R-:W-:Y:S05]  /*21f0*/  @!P0 BRA `(.L_x_1990) ;  /* 0x0000000000308947 */ /* 0x000fea0003800000 */
[----:B------:R-:W-:-:S13]  /*2200*/  ISETP.NE.AND P0, PT, R0, 0xff, PT ;  /* 0x000000ff0000780c */ /* 0x000fda0003f05270 */
[----:B------:R-:W-:Y:S01]  /*2210*/  @P0 IMAD.SHL.U32 R0, R0, 0x800000, RZ ;  /* 0x0080000000000824 */ /* 0x000fe200078e00ff */
[----:B------:R-:W-:Y:S01]  /*2220*/  @!P0 MOV R24, 0x20000000 ;  /* 0x2000000000188802 */ /* 0x000fe20000000f00 */
[----:B------:R-:W-:Y:S02]  /*2230*/  @!P0 IMAD.MOV.U32 R25, RZ, RZ, 0x7ff80000 ;  /* 0x7ff80000ff198424 */ /* 0x000fe400078e00ff */
[----:B------:R-:W-:-:S04]  /*2240*/  @P0 FMUL.FTZ R0, R0, 1 ;  /* 0x3f80000000000820 */ /* 0x000fc80000410000 */
[----:B------:R2:W3:Y:S01]  /*2250*/  @P0 F2F.F64.F32 R24, R0 ;  /* 0x0000000000180310 */ /* 0x0004e20000201800 */
[----:B------:R-:W-:Y:S05]  /*2260*/  BRA `(.L_x_1990) ;  /* 0x0000000000147947 */ /* 0x000fea0003800000 */
.L_x_2010:
[----:B------:R-:W2:Y:S02]  /*2270*/  LDG.E.64 R24, desc[UR36][R2.64] ;  /* 0x0000002402187981 */ /* 0x000ea4000c1e1b00 */
[----:B--2---:R-:W4:Y:S01]  /*2280*/  I2F.F64.U64 R24, R24 ;  /* 0x0000001800187312 */ /* 0x004f220000301800 */
[----:B------:R-:W-:Y:S05]  /*2290*/  BRA `(.L_x_1990) ;  /* 0x0000000000087947 */ /* 0x000fea0003800000 */
.L_x_2009:
[----:B------:R-:W2:Y:S02]  /*22a0*/  LDG.E R2, desc[UR36][R2.64] ;  /* 0x0000002402027981 */ /* 0x000ea4000c1e1900 */
[----:B--2---:R0:W1:Y:S02]  /*22b0*/  I2F.F64.U32 R24, R2 ;  /* 0x0000000200187312 */ /* 0x0040640000201800 */
.L_x_1990:
[----:B------:R-:W-:Y:S05]  /*22c0*/  BSYNC.RECONVERGENT B7 ;  /* 0x0000000000077941 */ /* 0x000fea0003800200 */
.L_x_1984:
[C---:B01-345:R-:W-:Y:S01]  /*22d0*/  DADD R10, -|R24|.reuse, 1 ;  /* 0x3ff00000180a7429 */ /* 0x07bfe20000000300 */
[----:B------:R-:W-:Y:S01]  /*22e0*/  IMAD.MOV.U32 R2, RZ, RZ, 0x1 ;  /* 0x00000001ff027424 */ /* 0x000fe200078e00ff */
[----:B------:R-:W-:Y:S01]  /*22f0*/  DADD R12, |R24|, |R24| ;  /* 0x00000000180c7229 */ /* 0x000fe20000000618 */
[----:B------:R-:W-:Y:S03]  /*2300*/  BSSY.RECONVERGENT B1, `(.L_x_2013) ;  /* 0x0000012000017945 */ /* 0x000fe60003800200 */
[----:B------:R-:W0:Y:S06]  /*2310*/  MUFU.RCP64H R3, R11 ;  /* 0x0000000b00037308 */ /* 0x000e2c0000001800 */
[----:B------:R-:W-:Y:S01]  /*2320*/  FSETP.GEU.AND P1, PT, |R13|, 6.5827683646048100446e-37, PT ;  /* 0x036000000d00780b */ /* 0x000fe20003f2e200 */
[----:B0-----:R-:W-:-:S08]  /*2330*/  DFMA R4, -R10, R2, 1 ;  /* 0x3ff000000a04742b */ /* 0x001fd00000000102 */
[----:B------:R-:W-:-:S08]  /*2340*/  DFMA R4, R4, R4, R4 ;  /* 0x000000040404722b */ /* 0x000fd00000000004 */
[----:B------:R-:W-:-:S08]  /*2350*/  DFMA R4, R2, R4, R2 ;  /* 0x000000040204722b */ /* 0x000fd00000000002 */
[----:B------:R-:W-:-:S08]  /*2360*/  DFMA R2, -R10, R4, 1 ;  /* 0x3ff000000a02742b */ /* 0x000fd00000000104 */
[----:B------:R-:W-:-:S08]  /*2370*/  DFMA R2, R4, R2, R4 ;  /* 0x000000020402722b */ /* 0x000fd00000000004 */
[----:B------:R-:W-:-:S08]  /*2380*/  DMUL R4, R12, R2 ;  /* 0x000000020c047228 */ /* 0x000fd00000000000 */
[----:B------:R-:W-:-:S08]  /*2390*/  DFMA R6, -R10, R4, R12 ;  /* 0x000000040a06722b */ /* 0x000fd0000000010c */
[----:B------:R-:W-:-:S10]  /*23a0*/  DFMA R2, R2, R6, R4 ;  /* 0x000000060202722b */ /* 0x000fd40000000004 */
[----:B--2---:R-:W-:-:S05]  /*23b0*/  FFMA R0, RZ, R11, R3 ;  /* 0x0000000bff007223 */ /* 0x004fca0000000003 */
[----:B------:R-:W-:-:S13]  /*23c0*/  FSETP.GT.AND P0, PT, |R0|, 1.469367938527859385e-39, PT ;  /* 0x001000000000780b */ /* 0x000fda0003f04200 */
[----:B------:R-:W-:Y:S05]  /*23d0*/  @P0 BRA P1, `(.L_x_2014) ;  /* 0x0000000000100947 */ /* 0x000fea0000800000 */
[----:B------:R-:W-:-:S07]  /*23e0*/  MOV R0, 0x2400 ;  /* 0x0000240000007802 */ /* 0x000fce0000000f00 */
[----:B------:R-:W-:Y:S05]  /*23f0*/  CALL.REL.NOINC `($__internal_0_$__cuda_sm20_div_rn_f64_full) ;  /* 0x000000d0007c7944 */ /* 0x000fea0003c00000 */
[----:B------:R-:W-:Y:S01]  /*2400*/  MOV R2, R6 ;  /* 0x0000000600027202 */ /* 0x000fe20000000f00 */
[----:B------:R-:W-:-:S07]  /*2410*/  IMAD.MOV.U32 R3, RZ, RZ, R7 ;  /* 0x000000ffff037224 */ /* 0x000fce00078e0007 */
.L_x_2014:
[----:B------:R-:W-:Y:S05]  /*2420*/  BSYNC.RECONVERGENT B1 ;  /* 0x0000000000017941 */ /* 0x000fea0003800200 */
.L_x_2013:
[C---:B------:R-:W-:Y:S01]  /*2430*/  FSETP.GEU.FTZ.AND P0, PT, R3.reuse, 1.7916666269302368164, PT ;  /* 0x3fe555550300780b */ /* 0x040fe20003f1e000 */
[----:B------:R-:W-:Y:S01]  /*2440*/  BSSY.RECONVERGENT B1, `(.L_x_2015) ;  /* 0x000008c000017945 */ /* 0x000fe20003800200 */
[----:B------:R-:W-:-:S04]  /*2450*/  FSETP.GT.FTZ.AND P1, PT, R3, -1.6999999284744262695, PT ;  /* 0xbfd999990300780b */ /* 0x000fc80003f34000 */
[----:B------:R-:W-:-:S13]  /*2460*/  PLOP3.LUT P0, PT, P0, P1, PT, 0xf2, 0x2f ;  /* 0x00000000002f781c */ /* 0x000fda0000703e72 */
[----:B------:R-:W-:Y:S05]  /*2470*/  @P0 BRA `(.L_x_2016) ;  /* 0x0000000000d40947 */ /* 0x000fea0003800000 */
[----:B------:R-:W-:Y:S01]  /*2480*/  DADD R10, R2, 2 ;  /* 0x40000000020a7429 */ /* 0x000fe20000000000 */
[----:B------:R-:W-:Y:S01]  /*2490*/  IMAD.MOV.U32 R4, RZ, RZ, 0x1 ;  /* 0x00000001ff047424 */ /* 0x000fe200078e00ff */
[----:B------:R-:W-:Y:S01]  /*24a0*/  FSETP.GEU.AND P1, PT, |R3|, 6.5827683646048100446e-37, PT ;  /* 0x036000000300780b */ /* 0x000fe20003f2e200 */
[----:B------:R-:W-:Y:S03]  /*24b0*/  BSSY.RECONVERGENT B2, `(.L_x_2017) ;  /* 0x0000013000027945 */ /* 0x000fe60003800200 */
[----:B------:R-:W0:Y:S02]  /*24c0*/  MUFU.RCP64H R5, R11 ;  /* 0x0000000b00057308 */ /* 0x000e240000001800 */
        /* <DEDUP_REMOVED lines=8> */
[----:B------:R-:W-:-:S05]  /*2550*/  FFMA R0, RZ, R11, R5 ;  /* 0x0000000bff007223 */ /* 0x000fca0000000005 */
[----:B------:R-:W-:-:S13]  /*2560*/  FSETP.GT.AND P0, PT, |R0|, 1.469367938527859385e-39, PT ;  /* 0x001000000000780b */ /* 0x000fda0003f04200 */
[----:B------:R-:W-:Y:S05]  /*2570*/  @P0 BRA P1, `(.L_x_2018) ;  /* 0x0000000000180947 */ /* 0x000fea0000800000 */
[----:B------:R-:W-:Y:S01]  /*2580*/  MOV R12, R2 ;  /* 0x00000002000c7202 */ /* 0x000fe20000000f00 */
[----:B------:R-:W-:Y:S01]  /*2590*/  IMAD.MOV.U32 R13, RZ, RZ, R3 ;  /* 0x000000ffff0d7224 */ /* 0x000fe200078e0003 */
[----:B------:R-:W-:-:S07]  /*25a0*/  MOV R0, 0x25c0 ;  /* 0x000025c000007802 */ /* 0x000fce0000000f00 */
[----:B------:R-:W-:Y:S05]  /*25b0*/  CALL.REL.NOINC `($__internal_0_$__cuda_sm20_div_rn_f64_full) ;  /* 0x000000d0000c7944 */ /* 0x000fea0003c00000 */
[----:B------:R-:W-:Y:S01]  /*25c0*/  IMAD.MOV.U32 R4, RZ, RZ, R6 ;  /* 0x000000ffff047224 */ /* 0x000fe200078e0006 */
[----:B------:R-:W-:-:S07]  /*25d0*/  MOV R5, R7 ;  /* 0x0000000700057202 */ /* 0x000fce0000000f00 */
.L_x_2018:
[----:B------:R-:W-:Y:S05]  /*25e0*/  BSYNC.RECONVERGENT B2 ;  /* 0x0000000000027941 */ /* 0x000fea0003800200 */
.L_x_2017:
[----:B------:R-:W-:Y:S01]  /*25f0*/  DMUL R4, R4, -R2 ;  /* 0x8000000204047228 */ /* 0x000fe20000000000 */
[----:B------:R-:W-:Y:S01]  /*2600*/  IMAD.MOV.U32 R10, RZ, RZ, -0x314d23bc ;  /* 0xceb2dc44ff0a7424 */ /* 0x000fe200078e00ff */
[----:B------:R-:W-:Y:S01]  /*2610*/  UMOV UR4, 0x2fbe14b5 ;  /* 0x2fbe14b500047882 */ /* 0x000fe20000000000 */
[----:B------:R-:W-:Y:S01]  /*2620*/  IMAD.MOV.U32 R11, RZ, RZ, 0x3ed087ff ;  /* 0x3ed087ffff0b7424 */ /* 0x000fe200078e00ff */
[----:B------:R-:W-:-:S04]  /*2630*/  UMOV UR5, 0x3eb372fb ;  /* 0x3eb372fb00057882 */ /* 0x000fc80000000000 */
[----:B------:R-:W-:-:S08]  /*2640*/  DADD R6, R4, R2 ;  /* 0x0000000004067229 */ /* 0x000fd00000000002 */
[----:B------:R-:W-:-:S08]  /*2650*/  DMUL R8, R6, R6 ;  /* 0x0000000606087228 */ /* 0x000fd00000000000 */
[----:B------:R-:W-:Y:S01]  /*2660*/  DFMA R10, R8, UR4, R10 ;  /* 0x00000004080a7c2b */ /* 0x000fe2000800000a */
[----:B------:R-:W-:Y:S01]  /*2670*/  UMOV UR4, 0x890f468c ;  /* 0x890f468c00047882 */ /* 0x000fe20000000000 */
[----:B------:R-:W-:-:S06]  /*2680*/  UMOV UR5, 0x3ef3b9ff ;  /* 0x3ef3b9ff00057882 */ /* 0x000fcc0000000000 */
[----:B------:R-:W-:Y:S01]  /*2690*/  DFMA R10, R8, R10, UR4 ;  /* 0x00000004080a7e2b */ /* 0x000fe2000800000a */
        /* <DEDUP_REMOVED lines=14> */
[----:B------:R-:W-:-:S08]  /*2780*/  DFMA R10, R8, R10, UR4 ;  /* 0x00000004080a7e2b */ /* 0x000fd0000800000a */
[----:B------:R-:W-:-:S08]  /*2790*/  DMUL R10, R8, R10 ;  /* 0x0000000a080a7228 */ /* 0x000fd00000000000 */
[----:B------:R-:W-:-:S08]  /*27a0*/  DFMA R10, R6, R10, R4 ;  /* 0x0000000a060a722b */ /* 0x000fd00000000004 */
[----:B------:R-:W-:Y:S01]  /*27b0*/  DADD R2, R10, R2 ;  /* 0x000000000a027229 */ /* 0x000fe20000000002 */
[----:B------:R-:W-:Y:S10]  /*27c0*/  BRA `(.L_x_2019) ;  /* 0x00000004004c7947 */ /* 0x000ff40003800000 */
.L_x_2016:
[----:B------:R-:W-:-:S10]  /*27d0*/  DADD R10, R2, 1 ;  /* 0x3ff00000020a7429 */ /* 0x000fd40000000000 */
[----:B------:R-:W-:Y:S01]  /*27e0*/  ISETP.GT.AND P0, PT, R11, 0xfffff, PT ;  /* 0x000fffff0b00780c */ /* 0x000fe20003f04270 */
[----:B------:R-:W-:Y:S01]  /*27f0*/  IMAD.MOV.U32 R3, RZ, RZ, R11 ;  /* 0x000000ffff037224 */ /* 0x000fe200078e000b */
[----:B------:R-:W-:-:S11]  /*2800*/  MOV R2, R10 ;  /* 0x0000000a00027202 */ /* 0x000fd60000000f00 */
[----:B------:R-:W-:-:S10]  /*2810*/  @!P0 DMUL R2, R2, 1.80143985094819840000e+16 ;  /* 0x4350000002028828 */ /* 0x000fd40000000000 */
[----:B------:R-:W-:Y:S01]  /*2820*/  @!P0 IMAD.MOV.U32 R11, RZ, RZ, R3 ;  /* 0x000000ffff0b8224 */ /* 0x000fe200078e0003 */
[----:B------:R-:W-:-:S04]  /*2830*/  @!P0 MOV R10, R2 ;  /* 0x00000002000a8202 */ /* 0x000fc80000000f00 */
[----:B------:R-:W-:-:S04]  /*2840*/  IADD3 R0, PT, PT, R11, -0x1, RZ ;  /* 0xffffffff0b007810 */ /* 0x000fc80007ffe0ff */
[----:B------:R-:W-:Y:S01]  /*2850*/  ISETP.GT.U32.AND P1, PT, R0, 0x7feffffe, PT ;  /* 0x7feffffe0000780c */ /* 0x000fe20003f24070 */
[----:B------:R-:W-:Y:S02]  /*2860*/  IMAD.MOV.U32 R0, RZ, RZ, -0x3ff ;  /* 0xfffffc01ff007424 */ /* 0x000fe400078e00ff */
[----:B------:R-:W-:-:S10]  /*2870*/  @!P0 IMAD.MOV.U32 R0, RZ, RZ, -0x435 ;  /* 0xfffffbcbff008424 */ /* 0x000fd400078e00ff */
[----:B------:R-:W-:Y:S05]  /*2880*/  @P1 BRA `(.L_x_2020) ;  /* 0x0000000400041947 */ /* 0x000fea0003800000 */
[----:B------:R-:W-:Y:S01]  /*2890*/  LOP3.LUT R2, R11, 0xfffff, RZ, 0xc0, !PT ;  /* 0x000fffff0b027812 */ /* 0x000fe200078ec0ff */
[----:B------:R-:W-:Y:S01]  /*28a0*/  IMAD.MOV.U32 R4, RZ, RZ, RZ ;  /* 0x000000ffff047224 */ /* 0x000fe200078e00ff */
[----:B------:R-:W-:Y:S01]  /*28b0*/  MOV R15, 0x3ed0ee25 ;  /* 0x3ed0ee25000f7802 */ /* 0x000fe20000000f00 */
[----:B------:R-:W-:Y:S01]  /*28c0*/  IMAD.MOV.U32 R14, RZ, RZ, -0x748574fc ;  /* 0x8b7a8b04ff0e7424 */ /* 0x000fe200078e00ff */
[----:B------:R-:W-:Y:S01]  /*28d0*/  LOP3.LUT R3, R2, 0x3ff00000, RZ, 0xfc, !PT ;  /* 0x3ff0000002037812 */ /* 0x000fe200078efcff */
[----:B------:R-:W-:Y:S01]  /*28e0*/  IMAD.MOV.U32 R2, RZ, RZ, R10 ;  /* 0x000000ffff027224 */ /* 0x000fe200078e000a */
[----:B------:R-:W-:Y:S01]  /*28f0*/  UMOV UR4, 0x3ae80f1e ;  /* 0x3ae80f1e00047882 */ /* 0x000fe20000000000 */
[----:B------:R-:W-:Y:S01]  /*2900*/  UMOV UR5, 0x3eb1380b ;  /* 0x3eb1380b00057882 */ /* 0x000fe20000000000 */
[----:B------:R-:W-:Y:S01]  /*2910*/  ISETP.GE.U32.AND P0, PT, R3, 0x3ff6a09f, PT ;  /* 0x3ff6a09f0300780c */ /* 0x000fe20003f06070 */
[----:B------:R-:W-:Y:S01]  /*2920*/  IMAD.MOV.U32 R19, RZ, RZ, 0x43300000 ;  /* 0x43300000ff137424 */ /* 0x000fe200078e00ff */
[----:B------:R-:W-:Y:S01]  /*2930*/  LEA.HI R0, R11, R0, RZ, 0xc ;  /* 0x000000000b007211 */ /* 0x000fe200078f60ff */
[----:B------:R-:W-:Y:S01]  /*2940*/  UMOV UR6, 0x80000000 ;  /* 0x8000000000067882 */ /* 0x000fe20000000000 */
[----:B------:R-:W-:-:S09]  /*2950*/  UMOV UR7, 0x43300000 ;  /* 0x4330000000077882 */ /* 0x000fd20000000000 */
[----:B------:R-:W-:Y:S02]  /*2960*/  @P0 VIADD R5, R3, 0xfff00000 ;  /* 0xfff0000003050836 */ /* 0x000fe40000000000 */
[----:B------:R-:W-:-:S03]  /*2970*/  @P0 VIADD R0, R0, 0x1 ;  /* 0x0000000100000836 */ /* 0x000fc60000000000 */
[----:B------:R-:W-:Y:S02]  /*2980*/  @P0 MOV R3, R5 ;  /* 0x0000000500030202 */ /* 0x000fe40000000f00 */
[----:B------:R-:W-:-:S04]  /*2990*/  LOP3.LUT R18, R0, 0x80000000, RZ, 0x3c, !PT ;  /* 0x8000000000127812 */ /* 0x000fc800078e3cff */
[C---:B------:R-:W-:Y:S02]  /*29a0*/  DADD R12, R2.reuse, 1 ;  /* 0x3ff00000020c7429 */ /* 0x040fe40000000000 */
[----:B------:R-:W-:-:S04]  /*29b0*/  DADD R2, R2, -1 ;  /* 0xbff0000002027429 */ /* 0x000fc80000000000 */
[----:B------:R-:W0:Y:S02]  /*29c0*/  MUFU.RCP64H R5, R13 ;  /* 0x0000000d00057308 */ /* 0x000e240000001800 */
[----:B0-----:R-:W-:-:S08]  /*29d0*/  DFMA R6, -R12, R4, 1 ;  /* 0x3ff000000c06742b */ /* 0x001fd00000000104 */
[----:B------:R-:W-:-:S08]  /*29e0*/  DFMA R6, R6, R6, R6 ;  /* 0x000000060606722b */ /* 0x000fd00000000006 */
[----:B------:R-:W-:-:S08]  /*29f0*/  DFMA R4, R4, R6, R4 ;  /* 0x000000060404722b */ /* 0x000fd00000000004 */
[----:B------:R-:W-:-:S08]  /*2a00*/  DMUL R6, R2, R4 ;  /* 0x0000000402067228 */ /* 0x000fd00000000000 */
[----:B------:R-:W-:-:S08]  /*2a10*/  DFMA R6, R2, R4, R6 ;  /* 0x000000040206722b */ /* 0x000fd00000000006 */
[----:B------:R-:W-:Y:S02]  /*2a20*/  DMUL R8, R6, R6 ;  /* 0x0000000606087228 */ /* 0x000fe40000000000 */
[----:B------:R-:W-:-:S06]  /*2a30*/  DADD R10, R2, -R6 ;  /* 0x00000000020a7229 */ /* 0x000fcc0000000806 */
[----:B------:R-:W-:Y:S01]  /*2a40*/  DFMA R12, R8, UR4, R14 ;  /* 0x00000004080c7c2b */ /* 0x000fe2000800000e */
[----:B------:R-:W-:Y:S01]  /*2a50*/  UMOV UR4, 0x9f02676f ;  /* 0x9f02676f00047882 */ /* 0x000fe20000000000 */
[----:B------:R-:W-:Y:S01]  /*2a60*/  UMOV UR5, 0x3ef3b266 ;  /* 0x3ef3b26600057882 */ /* 0x000fe20000000000 */
[----:B------:R-:W-:Y:S02]  /*2a70*/  DADD R14, R10, R10 ;  /* 0x000000000a0e7229 */ /* 0x000fe4000000000a */
[----:B------:R-:W-:Y:S01]  /*2a80*/  DADD R10, R18, -UR6 ;  /* 0x80000006120a7e29 */ /* 0x000fe20008000000 */
[----:B------:R-:W-:Y:S01]  /*2a90*/  UMOV UR6, 0xfefa39ef ;  /* 0xfefa39ef00067882 */ /* 0x000fe20000000000 */
[----:B------:R-:W-:Y:S01]  /*2aa0*/  UMOV UR7, 0x3fe62e42 ;  /* 0x3fe62e4200077882 */ /* 0x000fe20000000000 */
[----:B------:R-:W-:Y:S01]  /*2ab0*/  DFMA R12, R8, R12, UR4 ;  /* 0x00000004080c7e2b */ /* 0x000fe2000800000c */
[----:B------:R-:W-:Y:S01]  /*2ac0*/  UMOV UR4, 0xa9ab0956 ;  /* 0xa9ab095600047882 */ /* 0x000fe20000000000 */
[----:B------:R-:W-:Y:S01]  /*2ad0*/  UMOV UR5, 0x3f1745cb ;  /* 0x3f1745cb00057882 */ /* 0x000fe20000000000 */
[----:B------:R-:W-:-:S02]  /*2ae0*/  DFMA R14, R2, -R6, R14 ;  /* 0x80000006020e722b */ /* 0x000fc4000000000e */
[----:B------:R-:W-:-:S03]  /*2af0*/  DFMA R2, R10, UR6, R6 ;  /* 0x000000060a027c2b */ /* 0x000fc60008000006 */
[----:B------:R-:W-:Y:S01]  /*2b00*/  DFMA R12, R8, R12, UR4 ;  /* 0x00000004080c7e2b */ /* 0x000fe2000800000c */
[----:B------:R-:W-:Y:S01]  /*2b10*/  UMOV UR4, 0x2d1b5154 ;  /* 0x2d1b515400047882 */ /* 0x000fe20000000000 */
[----:B------:R-:W-:Y:S01]  /*2b20*/  UMOV UR5, 0x3f3c71c7 ;  /* 0x3f3c71c700057882 */ /* 0x000fe20000000000 */
[----:B------:R-:W-:-:S05]  /*2b30*/  DMUL R14, R4, R14 ;  /* 0x0000000e040e7228 */ /* 0x000fca0000000000 */
        /* <DEDUP_REMOVED lines=11> */
[----:B------:R-:W-:Y:S02]  /*2bf0*/  UMOV UR5, 0x3fe62e42 ;  /* 0x3fe62e4200057882 */ /* 0x000fe40000000000 */
[----:B------:R-:W-:Y:S01]  /*2c00*/  DFMA R18, R10, -UR4, R2 ;  /* 0x800000040a127c2b */ /* 0x000fe20008000002 */
[----:B------:R-:W-:Y:S01]  /*2c10*/  UMOV UR4, 0x3b39803f ;  /* 0x3b39803f00047882 */ /* 0x000fe20000000000 */
[----:B------:R-:W-:Y:S02]  /*2c20*/  UMOV UR5, 0x3c7abc9e ;  /* 0x3c7abc9e00057882 */ /* 0x000fe40000000000 */
[----:B------:R-:W-:-:S04]  /*2c30*/  DMUL R12, R8, R12 ;  /* 0x0000000c080c7228 */ /* 0x000fc80000000000 */
[----:B------:R-:W-:-:S04]  /*2c40*/  DADD R18, -R6, R18 ;  /* 0x0000000006127229 */ /* 0x000fc80000000112 */
[----:B------:R-:W-:-:S08]  /*2c50*/  DFMA R12, R6, R12, R14 ;  /* 0x0000000c060c722b */ /* 0x000fd0000000000e */
[----:B------:R-:W-:-:S08]  /*2c60*/  DADD R12, R12, -R18 ;  /* 0x000000000c0c7229 */ /* 0x000fd00000000812 */
[----:B------:R-:W-:-:S08]  /*2c70*/  DFMA R12, R10, UR4, R12 ;  /* 0x000000040a0c7c2b */ /* 0x000fd0000800000c */
[----:B------:R-:W-:Y:S01]  /*2c80*/  DADD R2, R2, R12 ;  /* 0x0000000002027229 */ /* 0x000fe2000000000c */
[----:B------:R-:W-:Y:S10]  /*2c90*/  BRA `(.L_x_2019) ;  /* 0x0000000000187947 */ /* 0x000ff40003800000 */
.L_x_2020:
[----:B------:R-:W-:Y:S01]  /*2ca0*/  MOV R4, 0x0 ;  /* 0x0000000000047802 */ /* 0x000fe20000000f00 */
[----:B------:R-:W-:Y:S01]  /*2cb0*/  IMAD.MOV.U32 R5, RZ, RZ, 0x7ff00000 ;  /* 0x7ff00000ff057424 */ /* 0x000fe200078e00ff */
[----:B------:R-:W-:-:S05]  /*2cc0*/  LOP3.LUT P0, RZ, R3, 0x7fffffff, RZ, 0xc0, !PT ;  /* 0x7fffffff03ff7812 */ /* 0x000fca000780c0ff */
[----:B------:R-:W-:-:S10]  /*2cd0*/  DFMA R4, R2, R4, +INF ;  /* 0x7ff000000204742b */ /* 0x000fd40000000004 */
[----:B------:R-:W-:Y:S02]  /*2ce0*/  FSEL R2, R4, RZ, P0 ;  /* 0x000000ff04027208 */ /* 0x000fe40000000000 */
[----:B------:R-:W-:-:S07]  /*2cf0*/  FSEL R3, R5, -QNAN , P0 ;  /* 0xfff0000005037808 */ /* 0x000fce0000000000 */
.L_x_2019:
[----:B------:R-:W-:Y:S05]  /*2d00*/  BSYNC.RECONVERGENT B1 ;  /* 0x0000000000017941 */ /* 0x000fea0003800200 */
.L_x_2015:
[----:B------:R-:W0:Y:S01]  /*2d10*/  LDCU.64 UR6, c[0x0][0x580] ;  /* 0x0000b000ff0677ac */ /* 0x000e220008000a00 */
[----:B------:R-:W-:Y:S01]  /*2d20*/  DMUL R4, R2, 0.5 ;  /* 0x3fe0000002047828 */ /* 0x000fe20000000000 */
[----:B------:R-:W-:-:S04]  /*2d30*/  UPRMT UR4, UR42, 0x9910, URZ ;  /* 0x000099102a047896 */ /* 0x000fc800080000ff */
[----:B------:R-:W-:-:S05]  /*2d40*/  UISETP.GT.AND UP0, UPT, UR4, 0x9, UPT ;  /* 0x000000090400788c */ /* 0x000fca000bf04270 */
[----:B------:R-:W-:Y:S02]  /*2d50*/  LOP3.LUT R5, R5, 0x80000000, R25, 0xb8, !PT ;  /* 0x8000000005057812 */ /* 0x000fe400078eb819 */
[----:B0-----:R-:W-:-:S05]  /*2d60*/  IADD3 R2, P0, PT, R16, UR6, RZ ;  /* 0x0000000610027c10 */ /* 0x001fca000ff1e0ff */
[----:B------:R-:W-:Y:S01]  /*2d70*/  IMAD.X R3, RZ, RZ, UR7, P0 ;  /* 0x00000007ff037e24 */ /* 0x000fe200080e06ff */
        /* <DEDUP_REMOVED lines=9> */
[----:B------:R-:W0:Y:S02]  /*2e10*/  F2I.F64.TRUNC R5, R4 ;  /* 0x0000000400057311 */ /* 0x000e24000030d100 */
[----:B0-----:R0:W-:Y:S01]  /*2e20*/  STG.E.U8 desc[UR36][R2.64], R5 ;  /* 0x0000000502007986 */ /* 0x0011e2000c101124 */
[----:B------:R-:W-:Y:S05]  /*2e30*/  BRA `(.L_x_2026) ;  /* 0x0000000c00f47947 */ /* 0x000fea0003800000 */
.L_x_2024:
[----:B------:R-:W0:Y:S02]  /*2e40*/  F2I.S64.F64.TRUNC R4, R4 ;  /* 0x0000000400047311 */ /* 0x000e24000030d900 */
[----:B0-----:R-:W-:-:S05]  /*2e50*/  MOV R7, R4 ;  /* 0x0000000400077202 */ /* 0x001fca0000000f00 */
[----:B------:R0:W-:Y:S01]  /*2e60*/  STG.E.U8 desc[UR36][R2.64], R7 ;  /* 0x0000000702007986 */ /* 0x0001e2000c101124 */
[----:B------:R-:W-:Y:S05]  /*2e70*/  BRA `(.L_x_2026) ;  /* 0x0000000c00e47947 */ /* 0x000fea0003800000 */
.L_x_2023:
[----:B------:R-:W-:-:S09]  /*2e80*/  UISETP.NE.AND UP0, UPT, UR4, 0x2, UPT ;  /* 0x000000020400788c */ /* 0x000fd2000bf05270 */
[----:B------:R-:W-:Y:S05]  /*2e90*/  BRA.U !UP0, `(.L_x_2027) ;  /* 0x0000000108287547 */ /* 0x000fea000b800000 */
[----:B------:R-:W-:-:S09]  /*2ea0*/  UISETP.NE.AND UP0, UPT, UR4, 0x3, UPT ;  /* 0x000000030400788c */ /* 0x000fd2000bf05270 */
[----:B------:R-:W-:Y:S05]  /*2eb0*/  BRA.U !UP0, `(.L_x_2028) ;  /* 0x0000000108147547 */ /* 0x000fea000b800000 */
[----:B------:R-:W-:-:S09]  /*2ec0*/  UISETP.NE.AND UP0, UPT, UR4, 0x4, UPT ;  /* 0x000000040400788c */ /* 0x000fd2000bf05270 */
[----:B------:R-:W-:Y:S05]  /*2ed0*/  BRA.U UP0, `(.L_x_2025) ;  /* 0x0000000d00247547 */ /* 0x000fea000b800000 */
[----:B------:R-:W0:Y:S02]  /*2ee0*/  F2I.S64.F64.TRUNC R4, R4 ;  /* 0x0000000400047311 */ /* 0x000e24000030d900 */
[----:B0-----:R0:W-:Y:S01]  /*2ef0*/  STG.E.64 desc[UR36][R2.64], R4 ;  /* 0x0000000402007986 */ /* 0x0011e2000c101b24 */
[----:B------:R-:W-:Y:S05]  /*2f00*/  BRA `(.L_x_2026) ;  /* 0x0000000c00c07947 */ /* 0x000fea0003800000 */
.L_x_2028:
[----:B------:R-:W0:Y:S02]  /*2f10*/  F2I.F64.TRUNC R5, R4 ;  /* 0x0000000400057311 */ /* 0x000e24000030d100 */
[----:B0-----:R0:W-:Y:S01]  /*2f20*/  STG.E desc[UR36][R2.64], R5 ;  /* 0x0000000502007986 */ /* 0x0011e2000c101924 */
[----:B------:R-:W-:Y:S05]  /*2f30*/  BRA `(.L_x_2026) ;  /* 0x0000000c00b47947 */ /* 0x000fea0003800000 */
.L_x_2027:
[----:B------:R-:W0:Y:S02]  /*2f40*/  F2I.F64.TRUNC R5, R4 ;  /* 0x0000000400057311 */ /* 0x000e24000030d100 */
[----:B0-----:R0:W-:Y:S01]  /*2f50*/  STG.E.U16 desc[UR36][R2.64], R5 ;  /* 0x0000000502007986 */ /* 0x0011e2000c101524 */
[----:B------:R-:W-:Y:S05]  /*2f60*/  BRA `(.L_x_2026) ;  /* 0x0000000c00a87947 */ /* 0x000fea0003800000 */
.L_x_2022:
[----:B------:R-:W-:-:S09]  /*2f70*/  UISETP.GT.AND UP0, UPT, UR4, 0x6, UPT ;  /* 0x000000060400788c */ /* 0x000fd2000bf04270 */
[----:B------:R-:W-:Y:S05]  /*2f80*/  BRA.U UP0, `(.L_x_2029) ;  /* 0x00000001004c7547 */ /* 0x000fea000b800000 */
[----:B------:R-:W-:-:S09]  /*2f90*/  UISETP.NE.AND UP0, UPT, UR4, 0x5, UPT ;  /* 0x000000050400788c */ /* 0x000fd2000bf05270 */
[----:B------:R-:W-:Y:S05]  /*2fa0*/  BRA.U !UP0, `(.L_x_2030) ;  /* 0x0000000108247547 */ /* 0x000fea000b800000 */
[----:B------:R-:W-:-:S09]  /*2fb0*/  UISETP.NE.AND UP0, UPT, UR4, 0x6, UPT ;  /* 0x000000060400788c */ /* 0x000fd2000bf05270 */
[----:B------:R-:W-:Y:S05]  /*2fc0*/  BRA.U UP0, `(.L_x_2025) ;  /* 0x0000000900e87547 */ /* 0x000fea000b800000 */
[----:B------:R-:W-:Y:S01]  /*2fd0*/  UMOV UR4, 0xf0000000 ;  /* 0xf000000000047882 */ /* 0x000fe20000000000 */
[----:B------:R-:W-:Y:S01]  /*2fe0*/  UMOV UR5, 0x380fffff ;  /* 0x380fffff00057882 */ /* 0x000fe20000000000 */
[----:B------:R-:W0:Y:S01]  /*2ff0*/  F2F.F32.F64 R7, R4 ;  /* 0x0000000400077310 */ /* 0x000e220000301000 */
[----:B------:R-:W-:-:S14]  /*3000*/  DSETP.GEU.AND P0, PT, |R4|, UR4, PT ;  /* 0x0000000404007e2a */ /* 0x000fdc000bf0e200 */
[----:B0-----:R-:W-:-:S05]  /*3010*/  @!P0 FMUL R7, R7, 1.175494350822287508e-38 ;  /* 0x0080000007078820 */ /* 0x001fca0000400000 */
[----:B------:R0:W-:Y:S01]  /*3020*/  STG.E desc[UR36][R2.64], R7 ;  /* 0x0000000702007986 */ /* 0x0001e2000c101924 */
[----:B------:R-:W-:Y:S05]  /*3030*/  BRA `(.L_x_2026) ;  /* 0x0000000c00747947 */ /* 0x000fea0003800000 */
.L_x_2030:
[----:B------:R-:W-:Y:S01]  /*3040*/  UMOV UR4, 0xf0000000 ;  /* 0xf000000000047882 */ /* 0x000fe20000000000 */
[----:B------:R-:W-:Y:S01]  /*3050*/  UMOV UR5, 0x380fffff ;  /* 0x380fffff00057882 */ /* 0x000fe20000000000 */
[----:B------:R-:W0:Y:S01]  /*3060*/  F2F.F32.F64 R0, R4 ;  /* 0x0000000400007310 */ /* 0x000e220000301000 */
[----:B------:R-:W-:-:S14]  /*3070*/  DSETP.GEU.AND P0, PT, |R4|, UR4, PT ;  /* 0x0000000404007e2a */ /* 0x000fdc000bf0e200 */
[----:B0-----:R-:W-:-:S05]  /*3080*/  @!P0 FMUL R0, R0, 1.175494350822287508e-38 ;  /* 0x0080000000008820 */ /* 0x001fca0000400000 */
[----:B------:R-:W-:-:S05]  /*3090*/  F2FP.F16.F32.PACK_AB R0, RZ, R0 ;  /* 0x00000000ff00723e */ /* 0x000fca00000000ff */
[----:B------:R0:W-:Y:S01]  /*30a0*/  STG.E.U16 desc[UR36][R2.64], R0 ;  /* 0x0000000002007986 */ /* 0x0001e2000c101524 */
[----:B------:R-:W-:Y:S05]  /*30b0*/  BRA `(.L_x_2026) ;  /* 0x0000000c00547947 */ /* 0x000fea0003800000 */
.L_x_2029:
[----:B------:R-:W-:-:S09]  /*30c0*/  UISETP.NE.AND UP0, UPT, UR4, 0x7, UPT ;  /* 0x000000070400788c */ /* 0x000fd2000bf05270 */
[----:B------:R-:W-:Y:S05]  /*30d0*/  BRA.U !UP0, `(.L_x_2031) ;  /* 0x0000000108547547 */ /* 0x000fea000b800000 */
[----:B------:R-:W-:-:S09]  /*30e0*/  UISETP.NE.AND UP0, UPT, UR4, 0x8, UPT ;  /* 0x000000080400788c */ /* 0x000fd2000bf05270 */
[----:B------:R-:W-:Y:S05]  /*30f0*/  BRA.U !UP0, `(.L_x_2032) ;  /* 0x0000000108287547 */ /* 0x000fea000b800000 */
[----:B------:R-:W-:-:S09]  /*3100*/  UISETP.NE.AND UP0, UPT, UR4, 0x9, UPT ;  /* 0x000000090400788c */ /* 0x000fd2000bf05270 */
[----:B------:R-:W-:Y:S05]  /*3110*/  BRA.U UP0, `(.L_x_2025) ;  /* 0x0000000900947547 */ /* 0x000fea000b800000 */
[----:B------:R-:W-:Y:S01]  /*3120*/  UMOV UR4, 0xf0000000 ;  /* 0xf000000000047882 */ /* 0x000fe20000000000 */
[----:B------:R-:W-:Y:S01]  /*3130*/  UMOV UR5, 0x380fffff ;  /* 0x380fffff00057882 */ /* 0x000fe20000000000 */
[----:B------:R-:W0:Y:S01]  /*3140*/  F2F.F32.F64 R6, R4 ;  /* 0x0000000400067310 */ /* 0x000e220000301000 */
[----:B------:R-:W-:Y:S01]  /*3150*/  DSETP.GEU.AND P0, PT, |R4|, UR4, PT ;  /* 0x0000000404007e2a */ /* 0x000fe2000bf0e200 */
[----:B------:R-:W-:-:S13]  /*3160*/  IMAD.MOV.U32 R7, RZ, RZ, RZ ;  /* 0x000000ffff077224 */ /* 0x000fda00078e00ff */
[----:B0-----:R-:W-:-:S05]  /*3170*/  @!P0 FMUL R6, R6, 1.175494350822287508e-38 ;  /* 0x0080000006068820 */ /* 0x001fca0000400000 */
[----:B------:R0:W-:Y:S01]  /*3180*/  STG.E.64 desc[UR36][R2.64], R6 ;  /* 0x0000000602007986 */ /* 0x0001e2000c101b24 */
[----:B------:R-:W-:Y:S05]  /*3190*/  BRA `(.L_x_2026) ;  /* 0x0000000c001c7947 */ /* 0x000fea0003800000 */
.L_x_2032:
[----:B------:R-:W-:Y:S01]  /*31a0*/  UMOV UR4, 0xf0000000 ;  /* 0xf000000000047882 */ /* 0x000fe20000000000 */
[----:B------:R-:W-:Y:S01]  /*31b0*/  UMOV UR5, 0x380fffff ;  /* 0x380fffff00057882 */ /* 0x000fe20000000000 */
[----:B------:R-:W0:Y:S01]  /*31c0*/  F2F.F32.F64 R0, R4 ;  /* 0x0000000400007310 */ /* 0x000e220000301000 */
[----:B------:R-:W-:-:S14]  /*31d0*/  DSETP.GEU.AND P0, PT, |R4|, UR4, PT ;  /* 0x0000000404007e2a */ /* 0x000fdc000bf0e200 */
[----:B0-----:R-:W-:-:S05]  /*31e0*/  @!P0 FMUL R0, R0, 1.175494350822287508e-38 ;  /* 0x0080000000008820 */ /* 0x001fca0000400000 */
[----:B------:R-:W-:-:S04]  /*31f0*/  F2FP.F16.F32.PACK_AB R5, RZ, R0 ;  /* 0x00000000ff05723e */ /* 0x000fc800000000ff */
[----:B------:R-:W-:-:S05]  /*3200*/  PRMT R5, R5, 0x5410, RZ ;  /* 0x0000541005057816 */ /* 0x000fca00000000ff */
[----:B------:R0:W-:Y:S01]  /*3210*/  STG.E desc[UR36][R2.64], R5 ;  /* 0x0000000502007986 */ /* 0x0001e2000c101924 */
[----:B------:R-:W-:Y:S05]  /*3220*/  BRA `(.L_x_2026) ;  /* 0x0000000800f87947 */ /* 0x000fea0003800000 */
.L_x_2031:
[----:B------:R0:W-:Y:S01]  /*3230*/  STG.E.64 desc[UR36][R2.64], R4 ;  /* 0x0000000402007986 */ /* 0x0001e2000c101b24 */
[----:B------:R-:W-:Y:S05]  /*3240*/  BRA `(.L_x_2026) ;  /* 0x0000000800f07947 */ /* 0x000fea0003800000 */
.L_x_2021:
        /* <DEDUP_REMOVED lines=8> */
[----:B------:R-:W-:-:S06]  /*32d0*/  DSETP.NEU.AND P0, PT, R4, RZ, PT ;  /* 0x000000ff0400722a */ /* 0x000fcc0003f0d000 */
[----:B------:R-:W-:-:S05]  /*32e0*/  SEL R5, RZ, 0x1, !P0 ;  /* 0x00000001ff057807 */ /* 0x000fca0004000000 */
[----:B------:R0:W-:Y:S01]  /*32f0*/  STG.E.U8 desc[UR36][R2.64], R5 ;  /* 0x0000000502007986 */ /* 0x0001e2000c101124 */
[----:B------:R-:W-:Y:S05]  /*3300*/  BRA `(.L_x_2026) ;  /* 0x0000000800c07947 */ /* 0x000fea0003800000 */
.L_x_2035:
[----:B------:R-:W-:-:S05]  /*3310*/  CS2R R6, SRZ ;  /* 0x0000000000067805 */ /* 0x000fca000001ff00 */
[----:B------:R0:W-:Y:S01]  /*3320*/  STG.E.128 desc[UR36][R2.64], R4 ;  /* 0x0000000402007986 */ /* 0x0001e2000c101d24 */
[----:B------:R-:W-:Y:S05]  /*3330*/  BRA `(.L_x_2026) ;  /* 0x0000000800b47947 */ /* 0x000fea0003800000 */
.L_x_2034:
        /* <DEDUP_REMOVED lines=10> */
[----:B------:R-:W-:Y:S01]  /*33e0*/  BSSY.RECONVERGENT B0, `(.L_x_2038) ;  /* 0x000000d000007945 */ /* 0x000fe20003800200 */
[----:B------:R-:W-:-:S12]  /*33f0*/  IMAD.MOV.U32 R0, RZ, RZ, 0x7f ;  /* 0x0000007fff007424 */ /* 0x000fd800078e00ff */
[----:B0-----:R-:W-:-:S05]  /*3400*/  @!P0 FMUL R9, R9, 1.175494350822287508e-38 ;  /* 0x0080000009098820 */ /* 0x001fca0000400000 */
        /* <DEDUP_REMOVED lines=10> */
.L_x_2039:
[----:B------:R-:W-:Y:S05]  /*34b0*/  BSYNC.RECONVERGENT B0 ;  /* 0x0000000000007941 */ /* 0x000fea0003800200 */
.L_x_2038:
[----:B------:R-:W-:-:S05]  /*34c0*/  LOP3.LUT R7, R0, 0x80, R7, 0xf8, !PT ;  /* 0x0000008000077812 */ /* 0x000fca00078ef807 */
[----:B------:R0:W-:Y:S01]  /*34d0*/  STG.E.U8 desc[UR36][R2.64], R7 ;  /* 0x0000000702007986 */ /* 0x0001e2000c101124 */
[----:B------:R-:W-:Y:S05]  /*34e0*/  BRA `(.L_x_2026) ;  /* 0x0000000800487947 */ /* 0x000fea0003800000 */
.L_x_2037:
[----:B------:R-:W-:Y:S01]  /*34f0*/  UMOV UR4, 0xf0000000 ;  /* 0xf000000000047882 */ /* 0x000fe20000000000 */
[----:B------:R-:W-:Y:S01]  /*3500*/  UMOV UR5, 0x380fffff ;  /* 0x380fffff00057882 */ /* 0x000fe20000000000 */
[----:B------:R-:W0:Y:S01]  /*3510*/  F2F.F32.F64 R9, R4 ;  /* 0x0000000400097310 */ /* 0x000e220000301000 */
[----:B------:R-:W-:Y:S01]  /*3520*/  DSETP.GEU.AND P0, PT, |R4|, UR4, PT ;  /* 0x0000000404007e2a */ /* 0x000fe2000bf0e200 */
[----:B------:R-:W-:-:S13]  /*3530*/  BSSY.RECONVERGENT B0, `(.L_x_2040) ;  /* 0x000000f000007945 */ /* 0x000fda0003800200 */
[----:B0-----:R-:W-:-:S05]  /*3540*/  @!P0 FMUL R9, R9, 1.175494350822287508e-38 ;  /* 0x0080000009098820 */ /* 0x001fca0000400000 */
[----:B------:R-:W-:Y:S02]  /*3550*/  LOP3.LUT R6, R9, 0x7fffffff, RZ, 0xc0, !PT ;  /* 0x7fffffff09067812 */ /* 0x000fe400078ec0ff */
[----:B------:R-:W-:Y:S02]  /*3560*/  SHF.R.U32.HI R7, RZ, 0x18, R9 ;  /* 0x00000018ff077819 */ /* 0x000fe40000011609 */
[----:B------:R-:W-:-:S13]  /*3570*/  ISETP.GE.U32.AND P1, PT, R6, 0x47800000, PT ;  /* 0x478000000600780c */ /* 0x000fda0003f26070 */
[----:B------:R-:W-:Y:S02]  /*3580*/  @P1 ISETP.GT.U32.AND P0, PT, R6, 0x7f800000, PT ;  /* 0x7f8000000600180c */ /* 0x000fe40003f04070 */
[----:B------:R-:W-:-:S04]  /*3590*/  @P1 MOV R0, 0x7f ;  /* 0x0000007f00001802 */ /* 0x000fc80000000f00 */
[----:B------:R-:W-:Y:S01]  /*35a0*/  @P1 SEL R0, R0, 0x7c, P0 ;  /* 0x0000007c00001807 */ /* 0x000fe20000000000 */
[----:B------:R-:W-:Y:S06]  /*35b0*/  @P1 BRA `(.L_x_2041) ;  /* 0x0000000000181947 */ /* 0x000fec0003800000 */
[----:B------:R-:W-:-:S13]  /*35c0*/  ISETP.GT.U32.AND P0, PT, R6, 0x387fffff, PT ;  /* 0x387fffff0600780c */ /* 0x000fda0003f04070 */
[----:B------:R-:W-:-:S04]  /*35d0*/  @P0 SHF.R.U32.HI R0, RZ, 0x15, R9 ;  /* 0x00000015ff000819 */ /* 0x000fc80000011609 */
[----:B------:R-:W-:Y:S01]  /*35e0*/  @P0 LOP3.LUT R4, R0, 0x1, RZ, 0xc0, !PT ;  /* 0x0000000100040812 */ /* 0x000fe200078ec0ff */
[----:B------:R-:W-:-:S03]  /*35f0*/  @!P0 FADD.FTZ R0, R6, 128 ;  /* 0x4300000006008421 */ /* 0x000fc60000010000 */
[----:B------:R-:W-:-:S04]  /*3600*/  @P0 IADD3 R4, PT, PT, R9, 0x80fffff, R4 ;  /* 0x080fffff09040810 */ /* 0x000fc80007ffe004 */
[----:B------:R-:W-:-:S07]  /*3610*/  @P0 SHF.R.U32.HI R0, RZ, 0x15, R4 ;  /* 0x00000015ff000819 */ /* 0x000fce0000011604 */
.L_x_2041:
[----:B------:R-:W-:Y:S05]  /*3620*/  BSYNC.RECONVERGENT B0 ;  /* 0x0000000000007941 */ /* 0x000fea0003800200 */
.L_x_2040:
[----:B------:R-:W-:-:S05]  /*3630*/  LOP3.LUT R7, R0, 0x80, R7, 0xf8, !PT ;  /* 0x0000008000077812 */ /* 0x000fca00078ef807 */
[----:B------:R0:W-:Y:S01]  /*3640*/  STG.E.U8 desc[UR36][R2.64], R7 ;  /* 0x0000000702007986 */ /* 0x0001e2000c101124 */
[----:B------:R-:W-:Y:S05]  /*3650*/  BRA `(.L_x_2026) ;  /* 0x0000000400ec7947 */ /* 0x000fea0003800000 */
.L_x_2036:
[----:B------:R-:W-:Y:S01]  /*3660*/  UMOV UR4, 0xf0000000 ;  /* 0xf000000000047882 */ /* 0x000fe20000000000 */
[----:B------:R-:W-:Y:S01]  /*3670*/  UMOV UR5, 0x380fffff ;  /* 0x380fffff00057882 */ /* 0x000fe20000000000 */
[----:B------:R-:W0:Y:S01]  /*3680*/  F2F.F32.F64 R0, R4 ;  /* 0x0000000400007310 */ /* 0x000e220000301000 */
[----:B------:R-:W-:-:S14]  /*3690*/  DSETP.GEU.AND P0, PT, |R4|, UR4, PT ;  /* 0x0000000404007e2a */ /* 0x000fdc000bf0e200 */
[----:B0-----:R-:W-:-:S05]  /*36a0*/  @!P0 FMUL R0, R0, 1.175494350822287508e-38 ;  /* 0x0080000000008820 */ /* 0x001fca0000400000 */
[----:B------:R-:W-:-:S05]  /*36b0*/  F2FP.BF16.F32.PACK_AB R0, RZ, R0 ;  /* 0x00000000ff00723e */ /* 0x000fca00000010ff */
[----:B------:R0:W-:Y:S01]  /*36c0*/  STG.E.U16 desc[UR36][R2.64], R0 ;  /* 0x0000000002007986 */ /* 0x0001e2000c101524 */
[----:B------:R-:W-:Y:S05]  /*36d0*/  BRA `(.L_x_2026) ;  /* 0x0000000400cc7947 */ /* 0x000fea0003800000 */
.L_x_2033:
        /* <DEDUP_REMOVED lines=8> */
[----:B------:R-:W0:Y:S02]  /*3760*/  F2I.U32.F64.TRUNC R5, R4 ;  /* 0x0000000400057311 */ /* 0x000e24000030d000 */
[----:B0-----:R0:W-:Y:S01]  /*3770*/  STG.E.U16 desc[UR36][R2.64], R5 ;  /* 0x0000000502007986 */ /* 0x0011e2000c101524 */
[----:B------:R-:W-:Y:S05]  /*3780*/  BRA `(.L_x_2026) ;  /* 0x0000000400a07947 */ /* 0x000fea0003800000 */
.L_x_2044:
[----:B------:R-:W-:Y:S01]  /*3790*/  UMOV UR4, 0xf0000000 ;  /* 0xf000000000047882 */ /* 0x000fe20000000000 */
[----:B------:R-:W-:Y:S01]  /*37a0*/  UMOV UR5, 0x380fffff ;  /* 0x380fffff00057882 */ /* 0x000fe20000000000 */
[----:B------:R-:W0:Y:S01]  /*37b0*/  F2F.F32.F64 R7, R4 ;  /* 0x0000000400077310 */ /* 0x000e220000301000 */
[----:B------:R-:W-:Y:S01]  /*37c0*/  DSETP.GEU.AND P0, PT, |R4|, UR4, PT ;  /* 0x0000000404007e2a */ /* 0x000fe2000bf0e200 */
[----:B------:R-:W-:Y:S01]  /*37d0*/  BSSY.RECONVERGENT B0, `(.L_x_2045) ;  /* 0x0000015000007945 */ /* 0x000fe20003800200 */
[----:B------:R-:W-:-:S12]  /*37e0*/  IMAD.MOV.U32 R0, RZ, RZ, 0x80 ;  /* 0x00000080ff007424 */ /* 0x000fd800078e00ff */
[----:B0-----:R-:W-:-:S05]  /*37f0*/  @!P0 FMUL R7, R7, 1.175494350822287508e-38 ;  /* 0x0080000007078820 */ /* 0x001fca0000400000 */
        /* <DEDUP_REMOVED lines=10> */
.L_x_2047:
[----:B------:R-:W-:-:S04]  /*38a0*/  SHF.R.U32.HI R0, RZ, 0x14, R7 ;  /* 0x00000014ff007819 */ /* 0x000fc80000011607 */
[----:B------:R-:W-:-:S04]  /*38b0*/  LOP3.LUT R0, R0, 0x1, RZ, 0xc0, !PT ;  /* 0x0000000100007812 */ /* 0x000fc800078ec0ff */
[----:B------:R-:W-:-:S04]  /*38c0*/  IADD3 R0, PT, PT, R7, 0x487ffff, R0 ;  /* 0x0487ffff07007810 */ /* 0x000fc80007ffe000 */
[----:B------:R-:W-:-:S04]  /*38d0*/  SHF.R.U32.HI R0, RZ, 0x14, R0 ;  /* 0x00000014ff007819 */ /* 0x000fc80000011600 */
[----:B------:R-:W-:-:S07]  /*38e0*/  LOP3.LUT R4, R0, 0xff, RZ, 0xc0, !PT ;  /* 0x000000ff00047812 */ /* 0x000fce00078ec0ff */
.L_x_2048:
[----:B------:R-:W-:-:S04]  /*38f0*/  SHF.R.U32.HI R5, RZ, 0x18, R7 ;  /* 0x00000018ff057819 */ /* 0x000fc80000011607 */
[----:B------:R-:W-:-:S04]  /*3900*/  LOP3.LUT R4, R4, 0x80, R5, 0xf8, !PT ;  /* 0x0000008004047812 */ /* 0x000fc800078ef805 */
[----:B------:R-:W-:-:S07]  /*3910*/  PRMT R0, R4, 0x7610, R0 ;  /* 0x0000761004007816 */ /* 0x000fce0000000000 */
.L_x_2046:
[----:B------:R-:W-:Y:S05]  /*3920*/  BSYNC.RECONVERGENT B0 ;  /* 0x0000000000007941 */ /* 0x000fea0003800200 */
.L_x_2045:
[----:B------:R4:W-:Y:S01]  /*3930*/  STG.E.U8 desc[UR36][R2.64], R0 ;  /* 0x0000000002007986 */ /* 0x0009e2000c101124 */
[----:B------:R-:W-:Y:S05]  /*3940*/  BRA `(.L_x_2026) ;  /* 0x0000000400307947 */ /* 0x000fea0003800000 */
.L_x_2043:
        /* <DEDUP_REMOVED lines=17> */
.L_x_2051:
[----:B------:R-:W-:-:S04]  /*3a60*/  SHF.R.U32.HI R0, RZ, 0x15, R7 ;  /* 0x00000015ff007819 */ /* 0x000fc80000011607 */
[----:B------:R-:W-:-:S04]  /*3a70*/  LOP3.LUT R0, R0, 0x1, RZ, 0xc0, !PT ;  /* 0x0000000100007812 */ /* 0x000fc800078ec0ff */
[----:B------:R-:W-:-:S04]  /*3a80*/  IADD3 R0, PT, PT, R7, 0x88fffff, R0 ;  /* 0x088fffff07007810 */ /* 0x000fc80007ffe000 */
[----:B------:R-:W-:-:S04]  /*3a90*/  SHF.R.U32.HI R0, RZ, 0x15, R0 ;  /* 0x00000015ff007819 */ /* 0x000fc80000011600 */
[----:B------:R-:W-:-:S07]  /*3aa0*/  LOP3.LUT R4, R0, 0xff, RZ, 0xc0, !PT ;  /* 0x000000ff00047812 */ /* 0x000fce00078ec0ff */
.L_x_2052:
[----:B------:R-:W-:-:S04]  /*3ab0*/  SHF.R.U32.HI R5, RZ, 0x18, R7 ;  /* 0x00000018ff057819 */ /* 0x000fc80000011607 */
[----:B------:R-:W-:-:S04]  /*3ac0*/  LOP3.LUT R4, R4, 0x80, R5, 0xf8, !PT ;  /* 0x0000008004047812 */ /* 0x000fc800078ef805 */
[----:B------:R-:W-:-:S07]  /*3ad0*/  PRMT R0, R4, 0x7610, R0 ;  /* 0x0000761004007816 */ /* 0x000fce0000000000 */
.L_x_2050:
[----:B------:R-:W-:Y:S05]  /*3ae0*/  BSYNC.RECONVERGENT B0 ;  /* 0x0000000000007941 */ /* 0x000fea0003800200 */
.L_x_2049:
[----:B------:R3:W-:Y:S01]  /*3af0*/  STG.E.U8 desc[UR36][R2.64], R0 ;  /* 0x0000000002007986 */ /* 0x0007e2000c101124 */
[----:B------:R-:W-:Y:S05]  /*3b00*/  BRA `(.L_x_2026) ;  /* 0x0000000000c07947 */ /* 0x000fea0003800000 */
.L_x_2042:
[----:B------:R-:W-:-:S09]  /*3b10*/  UISETP.NE.AND UP0, UPT, UR4, 0x1c, UPT ;  /* 0x0000001c0400788c */ /* 0x000fd2000bf05270 */
[----:B------:R-:W-:Y:S05]  /*3b20*/  BRA.U !UP0, `(.L_x_2053) ;  /* 0x0000000108b07547 */ /* 0x000fea000b800000 */
[----:B------:R-:W-:-:S09]  /*3b30*/  UISETP.NE.AND UP0, UPT, UR4, 0x1d, UPT ;  /* 0x0000001d0400788c */ /* 0x000fd2000bf05270 */
[----:B------:R-:W-:Y:S05]  /*3b40*/  BRA.U !UP0, `(.L_x_2054) ;  /* 0x00000001089c7547 */ /* 0x000fea000b800000 */
[----:B------:R-:W-:-:S09]  /*3b50*/  UISETP.NE.AND UP0, UPT, UR4, 0x2c, UPT ;  /* 0x0000002c0400788c */ /* 0x000fd2000bf05270 */
[----:B------:R-:W-:Y:S05]  /*3b60*/  BRA.U !UP0, `(.L_x_2055) ;  /* 0x0000000108447547 */ /* 0x000fea000b800000 */
.L_x_2025:
        /* <DEDUP_REMOVED lines=16> */
.L_x_2056:
[----:B------:R-:W-:Y:S05]  /*3c70*/  BRA `(.L_x_2026) ;  /* 0x0000000000647947 */ /* 0x000fea0003800000 */
.L_x_2055:
[----:B------:R-:W-:Y:S01]  /*3c80*/  UMOV UR4, 0xf0000000 ;  /* 0xf000000000047882 */ /* 0x000fe20000000000 */
[----:B------:R-:W-:Y:S01]  /*3c90*/  UMOV UR5, 0x380fffff ;  /* 0x380fffff00057882 */ /* 0x000fe20000000000 */
[----:B------:R0:W1:Y:S01]  /*3ca0*/  F2F.F32.F64 R8, R4 ;  /* 0x0000000400087310 */ /* 0x0000620000301000 */
[----:B------:R-:W-:Y:S01]  /*3cb0*/  DSETP.GEU.AND P0, PT, |R4|, UR4, PT ;  /* 0x0000000404007e2a */ /* 0x000fe2000bf0e200 */
[----:B0-----:R-:W-:-:S13]  /*3cc0*/  HFMA2 R5, -RZ, RZ, 0, 1.5199184417724609375e-05 ;  /* 0x000000ffff057431 */ /* 0x001fda00000001ff */
[----:B-1----:R-:W-:-:S05]  /*3cd0*/  @!P0 FMUL R8, R8, 1.175494350822287508e-38 ;  /* 0x0080000008088820 */ /* 0x002fca0000400000 */
        /* <DEDUP_REMOVED lines=14> */
.L_x_2054:
[----:B------:R-:W0:Y:S02]  /*3dc0*/  F2I.U64.F64.TRUNC R4, R4 ;  /* 0x0000000400047311 */ /* 0x000e24000030d800 */
[----:B0-----:R1:W-:Y:S01]  /*3dd0*/  STG.E.64 desc[UR36][R2.64], R4 ;  /* 0x0000000402007986 */ /* 0x0013e2000c101b24 */
[----:B------:R-:W-:Y:S05]  /*3de0*/  BRA `(.L_x_2026) ;  /* 0x0000000000087947 */ /* 0x000fea0003800000 */
.L_x_2053:
[----:B------:R-:W0:Y:S02]  /*3df0*/  F2I.U32.F64.TRUNC R5, R4 ;  /* 0x0000000400057311 */ /* 0x000e24000030d000 */
[----:B0-----:R0:W-:Y:S02]  /*3e00*/  STG.E desc[UR36][R2.64], R5 ;  /* 0x0000000502007986 */ /* 0x0011e4000c101924 */
.L_x_2026:
[----:B------:R-:W-:-:S07]  /*3e10*/  VIADD R17, R17, 0x80 ;  /* 0x0000008011117836 */ /* 0x000fce0000000000 */
.L_x_1982:
[----:B------:R-:W-:Y:S05]  /*3e20*/  BSYNC.RECONVERGENT B6 ;  /* 0x0000000000067941 */ /* 0x000fea0003800200 */
.L_x_1981:
[----:B------:R-:W5:Y:S01]  /*3e30*/  LDCU UR4, c[0x0][0x380] ;  /* 0x00007000ff0477ac */ /* 0x000f620008000800 */
[----:B------:R-:W-:Y:S01]  /*3e40*/  BSSY.RECONVERGENT B6, `(.L_x_2057) ;  /* 0x00003d3000067945 */ /* 0x000fe20003800200 */
[----:B-----5:R-:W-:-:S13]  /*3e50*/  ISETP.GE.AND P0, PT, R17, UR4, PT ;  /* 0x0000000411007c0c */ /* 0x020fda000bf06270 */
[----:B------:R-:W-:Y:S05]  /*3e60*/  @P0 BRA `(.L_x_2058) ;  /* 0x0000003c00400947 */ /* 0x000fea0003800000 */
        /* <DEDUP_REMOVED lines=303> */
.L_x_2059:
        /* <DEDUP_REMOVED lines=18> */
.L_x_2064:
[----:B------:R-:W2:Y:S02]  /*5280*/  LDG.E.U8 R2, desc[UR36][R2.64] ;  /* 0x0000002402027981 */ /* 0x000ea4000c1e1100 */
[----:B--2---:R0:W1:Y:S01]  /*5290*/  I2F.F64.U16 R24, R2 ;  /* 0x0000000200187312 */ /* 0x0040620000101800 */
[----:B------:R-:W-:Y:S05]  /*52a0*/  BRA `(.L_x_2066) ;  /* 0x0000000c00607947 */ /* 0x000fea0003800000 */
.L_x_2063:
        /* <DEDUP_REMOVED lines=9> */
.L_x_2068:
[----:B------:R-:W2:Y:S02]  /*5340*/  LDG.E R2, desc[UR36][R2.64] ;  /* 0x0000002402027981 */ /* 0x000ea4000c1e1900 */
[----:B--2---:R0:W1:Y:S01]  /*5350*/  I2F.F64 R24, R2 ;  /* 0x0000000200187312 */ /* 0x0040620000201c00 */
[----:B------:R-:W-:Y:S05]  /*5360*/  BRA `(.L_x_2066) ;  /* 0x0000000c00307947 */ /* 0x000fea0003800000 */
.L_x_2067:
[----:B------:R-:W2:Y:S02]  /*5370*/  LDG.E.U16 R2, desc[UR36][R2.64] ;  /* 0x0000002402027981 */ /* 0x000ea4000c1e1500 */
[----:B--2---:R0:W1:Y:S01]  /*5380*/  I2F.F64.S16 R24, R2 ;  /* 0x0000000200187312 */ /* 0x0040620000101c00 */
[----:B------:R-:W-:Y:S05]  /*5390*/  BRA `(.L_x_2066) ;  /* 0x0000000c00247947 */ /* 0x000fea0003800000 */
.L_x_2062:
        /* <DEDUP_REMOVED lines=10> */
.L_x_2070:
[----:B------:R-:W2:Y:S02]  /*5440*/  LDG.E.U16 R0, desc[UR36][R2.64] ;  /* 0x0000002402007981 */ /* 0x000ea4000c1e1500 */
[----:B--2---:R-:W-:-:S05]  /*5450*/  HADD2.F32 R0, -RZ, R0.H0_H0 ;  /* 0x20000000ff007230 */ /* 0x004fca0000004100 */
[----:B------:R-:W-:-:S04]  /*5460*/  FMUL.FTZ R0, R0, 1 ;  /* 0x3f80000000007820 */ /* 0x000fc80000410000 */
[----:B------:R0:W1:Y:S01]  /*5470*/  F2F.F64.F32 R24, R0 ;  /* 0x0000000000187310 */ /* 0x0000620000201800 */
[----:B------:R-:W-:Y:S05]  /*5480*/  BRA `(.L_x_2066) ;  /* 0x0000000800e87947 */ /* 0x000fea0003800000 */
.L_x_2069:
        /* <DEDUP_REMOVED lines=10> */
.L_x_2072:
[----:B------:R-:W2:Y:S02]  /*5530*/  LDG.E.U16 R2, desc[UR36][R2.64] ;  /* 0x0000002402027981 */ /* 0x000ea4000c1e1500 */
[----:B--2---:R-:W-:-:S05]  /*5540*/  HADD2.F32 R0, -RZ, R2.H0_H0 ;  /* 0x20000002ff007230 */ /* 0x004fca0000004100 */
[----:B------:R-:W-:-:S04]  /*5550*/  FMUL.FTZ R0, R0, 1 ;  /* 0x3f80000000007820 */ /* 0x000fc80000410000 */
[----:B------:R0:W1:Y:S01]  /*5560*/  F2F.F64.F32 R24, R0 ;  /* 0x0000000000187310 */ /* 0x0000620000201800 */
[----:B------:R-:W-:Y:S05]  /*5570*/  BRA `(.L_x_2066) ;  /* 0x0000000800ac7947 */ /* 0x000fea0003800000 */
.L_x_2071:
[----:B------:R0:W5:Y:S01]  /*5580*/  LDG.E.64 R24, desc[UR36][R2.64] ;  /* 0x0000002402187981 */ /* 0x000162000c1e1b00 */
[----:B------:R-:W-:Y:S05]  /*5590*/  BRA `(.L_x_2066) ;  /* 0x0000000800a47947 */ /* 0x000fea0003800000 */
.L_x_2061:
        /* <DEDUP_REMOVED lines=9> */
[----:B------:R-:W-:Y:S01]  /*5630*/  IMAD.MOV.U32 R24, RZ, RZ, RZ ;  /* 0x000000ffff187224 */ /* 0x000fe200078e00ff */
[----:B--2---:R-:W-:-:S04]  /*5640*/  ISETP.NE.AND P0, PT, R2, RZ, PT ;  /* 0x000000ff0200720c */ /* 0x004fc80003f05270 */
[----:B------:R-:W-:Y:S01]  /*5650*/  FSEL R25, RZ, 1.875, !P0 ;  /* 0x3ff00000ff197808 */ /* 0x000fe20004000000 */
[----:B------:R-:W-:Y:S08]  /*5660*/  BRA `(.L_x_2066) ;  /* 0x0000000800707947 */ /* 0x000ff00003800000 */
.L_x_2075:
[----:B------:R0:W5:Y:S01]  /*5670*/  LDG.E.64 R24, desc[UR36][R2.64] ;  /* 0x0000002402187981 */ /* 0x000162000c1e1b00 */
[----:B------:R-:W-:Y:S05]  /*5680*/  BRA `(.L_x_2066) ;  /* 0x0000000800687947 */ /* 0x000fea0003800000 */
.L_x_2074:
        /* <DEDUP_REMOVED lines=27> */
.L_x_2077:
        /* <DEDUP_REMOVED lines=10> */
[----:B------:R-:W-:-:S05]  /*58e0*/  LOP3.LUT R0, R0, 0x80000000, R5, 0xf8, !PT ;  /* 0x8000000000007812 */ /* 0x000fca00078ef805 */
[----:B------:R-:W-:-:S04]  /*58f0*/  FMUL.FTZ R0, R0, 1 ;  /* 0x3f80000000007820 */ /* 0x000fc80000410000 */
[----:B------:R2:W3:Y:S01]  /*5900*/  F2F.F64.F32 R24, R0 ;  /* 0x0000000000187310 */ /* 0x0004e20000201800 */
[----:B------:R-:W-:Y:S05]  /*5910*/  BRA `(.L_x_2066) ;  /* 0x0000000400c47947 */ /* 0x000fea0003800000 */
.L_x_2076:
[----:B------:R-:W2:Y:S02]  /*5920*/  LDG.E.U16 R0, desc[UR36][R2.64] ;  /* 0x0000002402007981 */ /* 0x000ea4000c1e1500 */
[----:B--2---:R-:W-:-:S04]  /*5930*/  IMAD.U32 R0, R0, 0x10000, RZ ;  /* 0x0001000000007824 */ /* 0x004fc800078e00ff */
[----:B------:R-:W-:-:S04]  /*5940*/  FMUL.FTZ R0, R0, 1 ;  /* 0x3f80000000007820 */ /* 0x000fc80000410000 */
[----:B------:R4:W0:Y:S01]  /*5950*/  F2F.F64.F32 R24, R0 ;  /* 0x0000000000187310 */ /* 0x0008220000201800 */
[----:B------:R-:W-:Y:S05]  /*5960*/  BRA `(.L_x_2066) ;  /* 0x0000000400b07947 */ /* 0x000fea0003800000 */
.L_x_2073:
        /* <DEDUP_REMOVED lines=11> */
.L_x_2080:
[----:B------:R-:W2:Y:S01]  /*5a20*/  LDG.E.U8 R3, desc[UR36][R2.64] ;  /* 0x0000002402037981 */ /* 0x000ea2000c1e1100 */
[----:B------:R-:W-:Y:S02]  /*5a30*/  CS2R R24, SRZ ;  /* 0x0000000000187805 */ /* 0x000fe4000001ff00 */
[----:B--2---:R-:W-:-:S13]  /*5a40*/  ISETP.NE.AND P0, PT, R3, RZ, PT ;  /* 0x000000ff0300720c */ /* 0x004fda0003f05270 */
[----:B------:R-:W-:Y:S05]  /*5a50*/  @!P0 BRA `(.L_x_2066) ;  /* 0x0000000400748947 */ /* 0x000fea0003800000 */
[----:B------:R-:W-:-:S13]  /*5a60*/  ISETP.NE.AND P0, PT, R3, 0x80, PT ;  /* 0x000000800300780c */ /* 0x000fda0003f05270 */
[----:B------:R-:W-:Y:S01]  /*5a70*/  @!P0 MOV R24, 0x20000000 ;  /* 0x2000000000188802 */ /* 0x000fe20000000f00 */
        /* <DEDUP_REMOVED lines=15> */
.L_x_2082:
[----:B------:R-:W-:Y:S05]  /*5b70*/  BSYNC.RECONVERGENT B0 ;  /* 0x0000000000007941 */ /* 0x000fea0003800200 */
.L_x_2081:
[----:B------:R-:W-:Y:S01]  /*5b80*/  IMAD.SHL.U32 R0, R0, 0x100000, RZ ;  /* 0x0010000000007824 */ /* 0x000fe200078e00ff */
[----:B------:R-:W-:-:S04]  /*5b90*/  LEA R2, R2, 0x3b800000, 0x17 ;  /* 0x3b80000002027811 */ /* 0x000fc800078eb8ff */
[----:B------:R-:W-:-:S05]  /*5ba0*/  LOP3.LUT R0, R2, R0, R7, 0xfe, !PT ;  /* 0x0000000002007212 */ /* 0x000fca00078efe07 */
[----:B------:R-:W-:-:S04]  /*5bb0*/  FMUL.FTZ R0, R0, 1 ;  /* 0x3f80000000007820 */ /* 0x000fc80000410000 */
[----:B------:R0:W1:Y:S01]  /*5bc0*/  F2F.F64.F32 R24, R0 ;  /* 0x0000000000187310 */ /* 0x0000620000201800 */
[----:B------:R-:W-:Y:S05]  /*5bd0*/  BRA `(.L_x_2066) ;  /* 0x0000000400147947 */ /* 0x000fea0003800000 */
.L_x_2079:
        /* <DEDUP_REMOVED lines=21> */
.L_x_2084:
[----:B------:R-:W-:Y:S05]  /*5d30*/  BSYNC.RECONVERGENT B0 ;  /* 0x0000000000007941 */ /* 0x000fea0003800200 */
.L_x_2083:
[----:B------:R-:W-:Y:S02]  /*5d40*/  SHF.L.U32 R0, R0, 0x15, RZ ;  /* 0x0000001500007819 */ /* 0x000fe400000006ff */
[----:B------:R-:W-:-:S04]  /*5d50*/  LEA R2, R2, 0x37800000, 0x17 ;  /* 0x3780000002027811 */ /* 0x000fc800078eb8ff */
[----:B------:R-:W-:-:S05]  /*5d60*/  LOP3.LUT R0, R2, R0, R7, 0xfe, !PT ;  /* 0x0000000002007212 */ /* 0x000fca00078efe07 */
[----:B------:R-:W-:-:S04]  /*5d70*/  FMUL.FTZ R0, R0, 1 ;  /* 0x3f80000000007820 */ /* 0x000fc80000410000 */
[----:B------:R0:W1:Y:S01]  /*5d80*/  F2F.F64.F32 R24, R0 ;  /* 0x0000000000187310 */ /* 0x0000620000201800 */
[----:B------:R-:W-:Y:S05]  /*5d90*/  BRA `(.L_x_2066) ;  /* 0x0000000000a47947 */ /* 0x000fea0003800000 */
.L_x_2078:
        /* <DEDUP_REMOVED lines=8> */
[----:B------:R-:W-:Y:S01]  /*5e20*/  IMAD.MOV.U32 R25, RZ, RZ, 0x38000000 ;  /* 0x38000000ff197424 */ /* 0x000fe200078e00ff */
[----:B--2---:R-:W-:-:S13]  /*5e30*/  ISETP.NE.AND P0, PT, R0, RZ, PT ;  /* 0x000000ff0000720c */ /* 0x004fda0003f05270 */
[----:B------:R-:W-:Y:S05]  /*5e40*/  @!P0 BRA `(.L_x_2066) ;  /* 0x0000000000788947 */ /* 0x000fea0003800000 */
[----:B------:R-:W-:-:S13]  /*5e50*/  ISETP.NE.AND P0, PT, R0, 0xff, PT ;  /* 0x000000ff0000780c */ /* 0x000fda0003f05270 */
[----:B------:R-:W-:Y:S01]  /*5e60*/  @P0 SHF.L.U32 R0, R0, 0x17, RZ ;  /* 0x0000001700000819 */ /* 0x000fe200000006ff */
[----:B------:R-:W-:Y:S02]  /*5e70*/  @!P0 IMAD.MOV.U32 R24, RZ, RZ, 0x20000000 ;  /* 0x20000000ff188424 */ /* 0x000fe400078e00ff */
[----:B------:R-:W-:Y:S02]  /*5e80*/  @!P0 IMAD.MOV.U32 R25, RZ, RZ, 0x7ff80000 ;  /* 0x7ff80000ff198424 */ /* 0x000fe400078e00ff */
[----:B------:R-:W-:-:S04]  /*5e90*/  @P0 FMUL.FTZ R0, R0, 1 ;  /* 0x3f80000000000820 */ /* 0x000fc80000410000 */
[----:B------:R0:W1:Y:S01]  /*5ea0*/  @P0 F2F.F64.F32 R24, R0 ;  /* 0x0000000000180310 */ /* 0x0000620000201800 */
[----:B------:R-:W-:Y:S05]  /*5eb0*/  BRA `(.L_x_2066) ;  /* 0x00000000005c7947 */ /* 0x000fea0003800000 */
.L_x_2065:
        /* <DEDUP_REMOVED lines=16> */
.L_x_2087:
[----:B------:R-:W-:Y:S01]  /*5fc0*/  CS2R R24, SRZ ;  /* 0x0000000000187805 */ /* 0x000fe2000001ff00 */
[----:B------:R-:W-:Y:S06]  /*5fd0*/  BRA `(.L_x_2066) ;  /* 0x0000000000147947 */ /* 0x000fec0003800000 */
.L_x_2086:
[----:B------:R-:W2:Y:S02]  /*5fe0*/  LDG.E.64 R24, desc[UR36][R2.64] ;  /* 0x0000002402187981 */ /* 0x000ea4000c1e1b00 */
[----:B--2---:R-:W0:Y:S01]  /*5ff0*/  I2F.F64.U64 R24, R24 ;  /* 0x0000001800187312 */ /* 0x004e220000301800 */
[----:B------:R-:W-:Y:S05]  /*6000*/  BRA `(.L_x_2066) ;  /* 0x0000000000087947 */ /* 0x000fea0003800000 */
.L_x_2085:
[----:B------:R-:W2:Y:S02]  /*6010*/  LDG.E R2, desc[UR36][R2.64] ;  /* 0x0000002402027981 */ /* 0x000ea4000c1e1900 */
[----:B--2---:R0:W1:Y:S02]  /*6020*/  I2F.F64.U32 R24, R2 ;  /* 0x0000000200187312 */ /* 0x0040640000201800 */
.L_x_2066:
[----:B------:R-:W-:Y:S05]  /*6030*/  BSYNC.RECONVERGENT B7 ;  /* 0x0000000000077941 */ /* 0x000fea0003800200 */
.L_x_2060:
[C---:B01-3-5:R-:W-:Y:S01]  /*6040*/  DADD R10, -|R24|.reuse, 1 ;  /* 0x3ff00000180a7429 */ /* 0x06bfe20000000300 */
[----:B------:R-:W-:Y:S01]  /*6050*/  MOV R2, 0x1 ;  /* 0x0000000100027802 */ /* 0x000fe20000000f00 */
        /* <DEDUP_REMOVED lines=12> */
[----:B--2-4-:R-:W-:-:S05]  /*6120*/  FFMA R0, RZ, R11, R3 ;  /* 0x0000000bff007223 */ /* 0x014fca0000000003 */
[----:B------:R-:W-:-:S13]  /*6130*/  FSETP.GT.AND P0, PT, |R0|, 1.469367938527859385e-39, PT ;  /* 0x001000000000780b */ /* 0x000fda0003f04200 */
[----:B------:R-:W-:Y:S05]  /*6140*/  @P0 BRA P1, `(.L_x_2089) ;  /* 0x0000000000100947 */ /* 0x000fea0000800000 */
[----:B------:R-:W-:-:S07]  /*6150*/  MOV R0, 0x6170 ;  /* 0x0000617000007802 */ /* 0x000fce0000000f00 */
[----:B------:R-:W-:Y:S05]  /*6160*/  CALL.REL.NOINC `($__internal_0_$__cuda_sm20_div_rn_f64_full) ;  /* 0x0000009400207944 */ /* 0x000fea0003c00000 */
[----:B------:R-:W-:Y:S02]  /*6170*/  IMAD.MOV.U32 R2, RZ, RZ, R6 ;  /* 0x000000ffff027224 */ /* 0x000fe400078e0006 */
[----:B------:R-:W-:-:S07]  /*6180*/  IMAD.MOV.U32 R3, RZ, RZ, R7 ;  /* 0x000000ffff037224 */ /* 0x000fce00078e0007 */
.L_x_2089:
[----:B------:R-:W-:Y:S05]  /*6190*/  BSYNC.RECONVERGENT B1 ;  /* 0x0000000000017941 */ /* 0x000fea0003800200 */
.L_x_2088:
[C---:B------:R-:W-:Y:S01]  /*61a0*/  FSETP.GEU.FTZ.AND P1, PT, R3.reuse, 1.7916666269302368164, PT ;  /* 0x3fe555550300780b */ /* 0x040fe20003f3e000 */
[----:B------:R-:W-:Y:S01]  /*61b0*/  BSSY.RECONVERGENT B1, `(.L_x_2090) ;  /* 0x000008a000017945 */ /* 0x000fe20003800200 */
[----:B------:R-:W-:-:S13]  /*61c0*/  FSETP.GT.FTZ.AND P0, PT, R3, -1.6999999284744262695, PT ;  /* 0xbfd999990300780b */ /* 0x000fda0003f14000 */
[----:B------:R-:W-:Y:S05]  /*61d0*/  @P0 BRA !P1, `(.L_x_2091) ;  /* 0x00000004004c0947 */ /* 0x000fea0004800000 */
[----:B------:R-:W-:-:S10]  /*61e0*/  DADD R2, R2, 1 ;  /* 0x3ff0000002027429 */ /* 0x000fd40000000000 */
[----:B------:R-:W-:Y:S01]  /*61f0*/  ISETP.GT.AND P0, PT, R3, 0xfffff, PT ;  /* 0x000fffff0300780c */ /* 0x000fe20003f04270 */
[----:B------:R-:W-:Y:S01]  /*6200*/  IMAD.MOV.U32 R5, RZ, RZ, R3 ;  /* 0x000000ffff057224 */ /* 0x000fe200078e0003 */
[----:B------:R-:W-:-:S11]  /*6210*/  MOV R4, R2 ;  /* 0x0000000200047202 */ /* 0x000fd60000000f00 */
[----:B------:R-:W-:-:S10]  /*6220*/  @!P0 DMUL R4, R4, 1.80143985094819840000e+16 ;  /* 0x4350000004048828 */ /* 0x000fd40000000000 */
[----:B------:R-:W-:Y:S02]  /*6230*/  @!P0 IMAD.MOV.U32 R3, RZ, RZ, R5 ;  /* 0x000000ffff038224 */ /* 0x000fe400078e0005 */
[----:B------:R-:W-:-:S03]  /*6240*/  @!P0 IMAD.MOV.U32 R2, RZ, RZ, R4 ;  /* 0x000000ffff028224 */ /* 0x000fc600078e0004 */
[----:B------:R-:W-:-:S04]  /*6250*/  IADD3 R0, PT, PT, R3, -0x1, RZ ;  /* 0xffffffff03007810 */ /* 0x000fc80007ffe0ff */
[----:B------:R-:W-:Y:S02]  /*6260*/  ISETP.GE.U32.AND P1, PT, R0, 0x7fefffff, PT ;  /* 0x7fefffff0000780c */ /* 0x000fe40003f26070 */
[----:B------:R-:W-:Y:S01]  /*6270*/  MOV R0, 0xfffffc01 ;  /* 0xfffffc0100007802 */ /* 0x000fe20000000f00 */
[----:B------:R-:W-:-:S10]  /*6280*/  @!P0 IMAD.MOV.U32 R0, RZ, RZ, -0x435 ;  /* 0xfffffbcbff008424 */ /* 0x000fd400078e00ff */
[----:B------:R-:W-:Y:S01]  /*6290*/  @P1 IMAD.MOV.U32 R6, RZ, RZ, 0x0 ;  /* 0x00000000ff061424 */ /* 0x000fe200078e00ff */
[----:B------:R-:W-:Y:S01]  /*62a0*/  @P1 LOP3.LUT P2, RZ, R5, 0x7fffffff, RZ, 0xc0, !PT ;  /* 0x7fffffff05ff1812 */ /* 0x000fe2000784c0ff */
[----:B------:R-:W-:-:S06]  /*62b0*/  @P1 IMAD.MOV.U32 R7, RZ, RZ, 0x7ff00000 ;  /* 0x7ff00000ff071424 */ /* 0x000fcc00078e00ff */
[----:B------:R-:W-:-:S10]  /*62c0*/  @P1 DFMA R6, R4, R6, +INF ;  /* 0x7ff000000406142b */ /* 0x000fd40000000006 */
[----:B------:R-:W-:Y:S02]  /*62d0*/  @P1 FSEL R6, R6, RZ, P2 ;  /* 0x000000ff06061208 */ /* 0x000fe40001000000 */
[----:B------:R-:W-:Y:S01]  /*62e0*/  @P1 FSEL R7, R7, -QNAN , P2 ;  /* 0xfff0000007071808 */ /* 0x000fe20001000000 */
[----:B------:R-:W-:Y:S06]  /*62f0*/  @P1 BRA `(.L_x_2092) ;  /* 0x0000000400d41947 */ /* 0x000fec0003800000 */
[----:B------:R-:W-:Y:S01]  /*6300*/  LOP3.LUT R4, R3, 0xfffff, RZ, 0xc0, !PT ;  /* 0x000fffff03047812 */ /* 0x000fe200078ec0ff */
[----:B------:R-:W-:Y:S01]  /*6310*/  IMAD.MOV.U32 R14, RZ, RZ, -0x748574fc ;  /* 0x8b7a8b04ff0e7424 */ /* 0x000fe200078e00ff */
[----:B------:R-:W-:Y:S01]  /*6320*/  MOV R6, RZ ;  /* 0x000000ff00067202 */ /* 0x000fe20000000f00 */
[----:B------:R-:W-:Y:S01]  /*6330*/  IMAD.MOV.U32 R15, RZ, RZ, 0x3ed0ee25 ;  /* 0x3ed0ee25ff0f7424 */ /* 0x000fe200078e00ff */
[----:B------:R-:W-:Y:S01]  /*6340*/  LOP3.LUT R5, R4, 0x3ff00000, RZ, 0xfc, !PT ;  /* 0x3ff0000004057812 */ /* 0x000fe200078efcff */
[----:B------:R-:W-:Y:S01]  /*6350*/  UMOV UR4, 0x3ae80f1e ;  /* 0x3ae80f1e00047882 */ /* 0x000fe20000000000 */
[----:B------:R-:W-:Y:S01]  /*6360*/  MOV R4, R2 ;  /* 0x0000000200047202 */ /* 0x000fe20000000f00 */
[----:B------:R-:W-:Y:S01]  /*6370*/  UMOV UR5, 0x3eb1380b ;  /* 0x3eb1380b00057882 */ /* 0x000fe20000000000 */
[----:B------:R-:W-:Y:S01]  /*6380*/  ISETP.GE.U32.AND P0, PT, R5, 0x3ff6a09f, PT ;  /* 0x3ff6a09f0500780c */ /* 0x000fe20003f06070 */
[----:B------:R-:W-:Y:S01]  /*6390*/  IMAD.MOV.U32 R19, RZ, RZ, 0x43300000 ;  /* 0x43300000ff137424 */ /* 0x000fe200078e00ff */
[----:B------:R-:W-:Y:S01]  /*63a0*/  LEA.HI R0, R3, R0, RZ, 0xc ;  /* 0x0000000003007211 */ /* 0x000fe200078f60ff */
[----:B------:R-:W-:Y:S01]  /*63b0*/  UMOV UR6, 0x80000000 ;  /* 0x8000000000067882 */ /* 0x000fe20000000000 */
[----:B------:R-:W-:-:S09]  /*63c0*/  UMOV UR7, 0x43300000 ;  /* 0x4330000000077882 */ /* 0x000fd20000000000 */
[----:B------:R-:W-:Y:S01]  /*63d0*/  @P0 VIADD R7, R5, 0xfff00000 ;  /* 0xfff0000005070836 */ /* 0x000fe20000000000 */
[----:B------:R-:W-:-:S03]  /*63e0*/  @P0 IADD3 R0, PT, PT, R0, 0x1, RZ ;  /* 0x0000000100000810 */ /* 0x000fc60007ffe0ff */
[----:B------:R-:W-:Y:S01]  /*63f0*/  @P0 IMAD.MOV.U32 R5, RZ, RZ, R7 ;  /* 0x000000ffff050224 */ /* 0x000fe200078e0007 */
[----:B------:R-:W-:-:S05]  /*6400*/  LOP3.LUT R18, R0, 0x80000000, RZ, 0x3c, !PT ;  /* 0x8000000000127812 */ /* 0x000fca00078e3cff */
        /* <DEDUP_REMOVED lines=48> */
.L_x_2091:
        /* <DEDUP_REMOVED lines=22> */
.L_x_2094:
[----:B------:R-:W-:Y:S05]  /*6870*/  BSYNC.RECONVERGENT B2 ;  /* 0x0000000000027941 */ /* 0x000fea0003800200 */
.L_x_2093:
        /* <DEDUP_REMOVED lines=28> */
[----:B------:R-:W-:-:S11]  /*6a40*/  DADD R6, R6, R2 ;  /* 0x0000000006067229 */ /* 0x000fd60000000002 */
.L_x_2092:
[----:B------:R-:W-:Y:S05]  /*6a50*/  BSYNC.RECONVERGENT B1 ;  /* 0x0000000000017941 */ /* 0x000fea0003800200 */
.L_x_2090:
[----:B------:R-:W0:Y:S01]  /*6a60*/  LDCU.64 UR6, c[0x0][0x580] ;  /* 0x0000b000ff0677ac */ /* 0x000e220008000a00 */
[----:B------:R-:W-:Y:S01]  /*6a70*/  DMUL R6, R6, 0.5 ;  /* 0x3fe0000006067828 */ /* 0x000fe20000000000 */
[----:B------:R-:W-:-:S04]  /*6a80*/  UPRMT UR4, UR42, 0x9910, URZ ;  /* 0x000099102a047896 */ /* 0x000fc800080000ff */
[----:B------:R-:W-:-:S05]  /*6a90*/  UISETP.GT.AND UP0, UPT, UR4, 0x9, UPT ;  /* 0x000000090400788c */ /* 0x000fca000bf04270 */
[----:B------:R-:W-:Y:S01]  /*6aa0*/  LOP3.LUT R5, R7, 0x80000000, R25, 0xb8, !PT ;  /* 0x8000000007057812 */ /* 0x000fe200078eb819 */
[----:B------:R-:W-:Y:S01]  /*6ab0*/  IMAD.MOV.U32 R4, RZ, RZ, R6 ;  /* 0x000000ffff047224 */ /* 0x000fe200078e0006 */
[----:B0-----:R-:W-:-:S04]  /*6ac0*/  IADD3 R2, P0, PT, R16, UR6, RZ ;  /* 0x0000000610027c10 */ /* 0x001fc8000ff1e0ff */
        /* <DEDUP_REMOVED lines=13> */
.L_x_2098:
[----:B------:R-:W0:Y:S02]  /*6ba0*/  F2I.S64.F64.TRUNC R4, R4 ;  /* 0x0000000400047311 */ /* 0x000e24000030d900 */
[----:B0-----:R-:W-:-:S05]  /*6bb0*/  IMAD.MOV.U32 R7, RZ, RZ, R4 ;  /* 0x000000ffff077224 */ /* 0x001fca00078e0004 */
[----:B------:R0:W-:Y:S01]  /*6bc0*/  STG.E.U8 desc[UR36][R2.64], R7 ;  /* 0x0000000702007986 */ /* 0x0001e2000c101124 */
[----:B------:R-:W-:Y:S05]  /*6bd0*/  BRA `(.L_x_2100) ;  /* 0x0000000c00e07947 */ /* 0x000fea0003800000 */
.L_x_2097:
        /* <DEDUP_REMOVED lines=9> */
.L_x_2102:
[----:B------:R-:W0:Y:S02]  /*6c70*/  F2I.F64.TRUNC R5, R4 ;  /* 0x0000000400057311 */ /* 0x000e24000030d100 */
[----:B0-----:R0:W-:Y:S01]  /*6c80*/  STG.E desc[UR36][R2.64], R5 ;  /* 0x0000000502007986 */ /* 0x0011e2000c101924 */
[----:B------:R-:W-:Y:S05]  /*6c90*/  BRA `(.L_x_2100) ;  /* 0x0000000c00b07947 */ /* 0x000fea0003800000 */
.L_x_2101:
[----:B------:R-:W0:Y:S02]  /*6ca0*/  F2I.F64.TRUNC R5, R4 ;  /* 0x0000000400057311 */ /* 0x000e24000030d100 */
[----:B0-----:R0:W-:Y:S01]  /*6cb0*/  STG.E.U16 desc[UR36][R2.64], R5 ;  /* 0x0000000502007986 */ /* 0x0011e2000c101524 */
[----:B------:R-:W-:Y:S05]  /*6cc0*/  BRA `(.L_x_2100) ;  /* 0x0000000c00a47947 */ /* 0x000fea0003800000 */
.L_x_2096:
        /* <DEDUP_REMOVED lines=13> */
.L_x_2104:
        /* <DEDUP_REMOVED lines=8> */
.L_x_2103:
        /* <DEDUP_REMOVED lines=10> */
[----:B------:R-:W-:-:S13]  /*6ec0*/  MOV R7, RZ ;  /* 0x000000ff00077202 */ /* 0x000fda0000000f00 */
[----:B0-----:R-:W-:-:S05]  /*6ed0*/  @!P0 FMUL R6, R6, 1.175494350822287508e-38 ;  /* 0x0080000006068820 */ /* 0x001fca0000400000 */
[----:B------:R0:W-:Y:S01]  /*6ee0*/  STG.E.64 desc[UR36][R2.64], R6 ;  /* 0x0000000602007986 */ /* 0x0001e2000c101b24 */
[----:B------:R-:W-:Y:S05]  /*6ef0*/  BRA `(.L_x_2100) ;  /* 0x0000000c00187947 */ /* 0x000fea0003800000 */
.L_x_2106:
        /* <DEDUP_REMOVED lines=9> */
.L_x_2105:
[----:B------:R0:W-:Y:S01]  /*6f90*/  STG.E.64 desc[UR36][R2.64], R4 ;  /* 0x0000000402007986 */ /* 0x0001e2000c101b24 */
[----:B------:R-:W-:Y:S05]  /*6fa0*/  BRA `(.L_x_2100) ;  /* 0x0000000800ec7947 */ /* 0x000fea0003800000 */
.L_x_2095:
        /* <DEDUP_REMOVED lines=13> */
.L_x_2110:
        /* <DEDUP_REMOVED lines=22> */
.L_x_2113:
[----:B------:R-:W-:-:S04]  /*71e0*/  SHF.R.U32.HI R5, RZ, 0x18, R7 ;  /* 0x00000018ff057819 */ /* 0x000fc80000011607 */
[----:B------:R-:W-:-:S07]  /*71f0*/  LOP3.LUT R0, R0, 0x80, R5, 0xf8, !PT ;  /* 0x0000008000007812 */ /* 0x000fce00078ef805 */
.L_x_2112:
[----:B------:R-:W-:Y:S05]  /*7200*/  BSYNC.RECONVERGENT B0 ;  /* 0x0000000000007941 */ /* 0x000fea0003800200 */
.L_x_2111:
[----:B------:R0:W-:Y:S01]  /*7210*/  STG.E.U8 desc[UR36][R2.64], R0 ;  /* 0x0000000002007986 */ /* 0x0001e2000c101124 */
[----:B------:R-:W-:Y:S05]  /*7220*/  BRA `(.L_x_2100) ;  /* 0x00000008004c7947 */ /* 0x000fea0003800000 */
.L_x_2109:
[----:B------:R-:W-:Y:S01]  /*7230*/  UMOV UR4, 0xf0000000 ;  /* 0xf000000000047882 */ /* 0x000fe20000000000 */
[----:B------:R-:W-:Y:S01]  /*7240*/  UMOV UR5, 0x380fffff ;  /* 0x380fffff00057882 */ /* 0x000fe20000000000 */
[----:B------:R-:W0:Y:S01]  /*7250*/  F2F.F32.F64 R7, R4 ;  /* 0x0000000400077310 */ /* 0x000e220000301000 */
[----:B------:R-:W-:Y:S01]  /*7260*/  DSETP.GEU.AND P0, PT, |R4|, UR4, PT ;  /* 0x0000000404007e2a */ /* 0x000fe2000bf0e200 */
[----:B------:R-:W-:Y:S01]  /*7270*/  BSSY.RECONVERGENT B0, `(.L_x_2114) ;  /* 0x0000014000007945 */ /* 0x000fe20003800200 */
[----:B------:R-:W-:-:S12]  /*7280*/  MOV R0, 0x80 ;  /* 0x0000008000007802 */ /* 0x000fd80000000f00 */
        /* <DEDUP_REMOVED lines=16> */
.L_x_2116:
[----:B------:R-:W-:-:S04]  /*7390*/  SHF.R.U32.HI R5, RZ, 0x18, R7 ;  /* 0x00000018ff057819 */ /* 0x000fc80000011607 */
[----:B------:R-:W-:-:S07]  /*73a0*/  LOP3.LUT R0, R0, 0x80, R5, 0xf8, !PT ;  /* 0x0000008000007812 */ /* 0x000fce00078ef805 */
.L_x_2115:
[----:B------:R-:W-:Y:S05]  /*73b0*/  BSYNC.RECONVERGENT B0 ;  /* 0x0000000000007941 */ /* 0x000fea0003800200 */
.L_x_2114:
[----:B------:R0:W-:Y:S01]  /*73c0*/  STG.E.U8 desc[UR36][R2.64], R0 ;  /* 0x0000000002007986 */ /* 0x0001e2000c101124 */
[----:B------:R-:W-:Y:S05]  /*73d0*/  BRA `(.L_x_2100) ;  /* 0x0000000400e07947 */ /* 0x000fea0003800000 */
.L_x_2108:
        /* <DEDUP_REMOVED lines=8> */
[----:B------:R0:W1:Y:S01]  /*7460*/  F2F.F32.F64 R8, R4 ;  /* 0x0000000400087310 */ /* 0x0000620000301000 */
[----:B------:R-:W-:Y:S01]  /*7470*/  DSETP.GEU.AND P0, PT, |R4|, UR4, PT ;  /* 0x0000000404007e2a */ /* 0x000fe2000bf0e200 */
[----:B0-----:R-:W-:-:S13]  /*7480*/  IMAD.MOV.U32 R5, RZ, RZ, 0xff ;  /* 0x000000ffff057424 */ /* 0x001fda00078e00ff */
[----:B-1----:R-:W-:-:S05]  /*7490*/  @!P0 FMUL R8, R8, 1.175494350822287508e-38 ;  /* 0x0080000008088820 */ /* 0x002fca0000400000 */
[----:B------:R-:W-:-:S04]  /*74a0*/  SHF.R.U32.HI R6, RZ, 0x17, R8 ;  /* 0x00000017ff067819 */ /* 0x000fc80000011608 */
[----:B------:R-:W-:-:S04]  /*74b0*/  LOP3.LUT R7, R6, 0xff, RZ, 0xc0, !PT ;  /* 0x000000ff06077812 */ /* 0x000fc800078ec0ff */
[----:B------:R-:W-:-:S13]  /*74c0*/  ISETP.NE.AND P2, PT, R7, 0xff, PT ;  /* 0x000000ff0700780c */ /* 0x000fda0003f45270 */
[--C-:B------:R-:W-:Y:S02]  /*74d0*/  @P2 SHF.R.U32.HI R0, RZ, 0x16, R8.reuse ;  /* 0x00000016ff002819 */ /* 0x100fe40000011608 */
[----:B------:R-:W-:Y:S02]  /*74e0*/  @P2 LOP3.LUT P0, RZ, R7, 0x3fffff, R8, 0xf8, !PT ;  /* 0x003fffff07ff2812 */ /* 0x000fe4000780f808 */
        /* <DEDUP_REMOVED lines=9> */
.L_x_2118:
[----:B------:R-:W0:Y:S02]  /*7580*/  F2I.U64.F64.TRUNC R4, R4 ;  /* 0x0000000400047311 */ /* 0x000e24000030d800 */
[----:B0-----:R0:W-:Y:S01]  /*7590*/  STG.E.64 desc[UR36][R2.64], R4 ;  /* 0x0000000402007986 */ /* 0x0011e2000c101b24 */
[----:B------:R-:W-:Y:S05]  /*75a0*/  BRA `(.L_x_2100) ;  /* 0x00000004006c7947 */ /* 0x000fea0003800000 */
.L_x_2117:
[----:B------:R-:W0:Y:S02]  /*75b0*/  F2I.U32.F64.TRUNC R5, R4 ;  /* 0x0000000400057311 */ /* 0x000e24000030d000 */
[----:B0-----:R0:W-:Y:S01]  /*75c0*/  STG.E desc[UR36][R2.64], R5 ;  /* 0x0000000502007986 */ /* 0x0011e2000c101924 */
[----:B------:R-:W-:Y:S05]  /*75d0*/  BRA `(.L_x_2100) ;  /* 0x0000000400607947 */ /* 0x000fea0003800000 */
.L_x_2107:
        /* <DEDUP_REMOVED lines=10> */
.L_x_2120:
[----:B------:R-:W-:-:S05]  /*7680*/  CS2R R6, SRZ ;  /* 0x0000000000067805 */ /* 0x000fca000001ff00 */
[----:B------:R3:W-:Y:S01]  /*7690*/  STG.E.128 desc[UR36][R2.64], R4 ;  /* 0x0000000402007986 */ /* 0x0007e2000c101d24 */
[----:B------:R-:W-:Y:S05]  /*76a0*/  BRA `(.L_x_2100) ;  /* 0x00000004002c7947 */ /* 0x000fea0003800000 */
.L_x_2119:
[----:B------:R-:W-:-:S09]  /*76b0*/  UISETP.NE.AND UP0, UPT, UR4, 0xf, UPT ;  /* 0x0000000f0400788c */ /* 0x000fd2000bf05270 */
[----:B------:R-:W-:Y:S05]  /*76c0*/  BRA.U !UP0, `(.L_x_2121) ;  /* 0x0000000508087547 */ /* 0x000fea000b800000 */
[----:B------:R-:W-:-:S09]  /*76d0*/  UISETP.NE.AND UP0, UPT, UR4, 0x17, UPT ;  /* 0x000000170400788c */ /* 0x000fd2000bf05270 */
[----:B------:R-:W-:Y:S05]  /*76e0*/  BRA.U !UP0, `(.L_x_2122) ;  /* 0x0000000108a07547 */ /* 0x000fea000b800000 */
[----:B------:R-:W-:-:S09]  /*76f0*/  UISETP.NE.AND UP0, UPT, UR4, 0x18, UPT ;  /* 0x000000180400788c */ /* 0x000fd2000bf05270 */
[----:B------:R-:W-:Y:S05]  /*7700*/  BRA.U !UP0, `(.L_x_2123) ;  /* 0x0000000108447547 */ /* 0x000fea000b800000 */
.L_x_2099:
        /* <DEDUP_REMOVED lines=16> */
.L_x_2124:
[----:B------:R-:W-:Y:S05]  /*7810*/  BRA `(.L_x_2100) ;  /* 0x0000000000d07947 */ /* 0x000fea0003800000 */
.L_x_2123:
[----:B------:R-:W-:Y:S01]  /*7820*/  UMOV UR4, 0xf0000000 ;  /* 0xf000000000047882 */ /* 0x000fe20000000000 */
[----:B------:R-:W-:Y:S01]  /*7830*/  UMOV UR5, 0x380fffff ;  /* 0x380fffff00057882 */ /* 0x000fe20000000000 */
[----:B------:R-:W0:Y:S01]  /*7840*/  F2F.F32.F64 R9, R4 ;  /* 0x0000000400097310 */ /* 0x000e220000301000 */
[----:B------:R-:W-:Y:S01]  /*7850*/  DSETP.GEU.AND P0, PT, |R4|, UR4, PT ;  /* 0x0000000404007e2a */ /* 0x000fe2000bf0e200 */
[----:B------:R-:W-:Y:S01]  /*7860*/  BSSY.RECONVERGENT B0, `(.L_x_2125) ;  /* 0x000000d000007945 */ /* 0x000fe20003800200 */
[----:B------:R-:W-:-:S12]  /*7870*/  MOV R0, 0x7f ;  /* 0x0000007f00007802 */ /* 0x000fd80000000f00 */
[----:B0-----:R-:W-:-:S05]  /*7880*/  @!P0 FMUL R9, R9, 1.175494350822287508e-38 ;  /* 0x0080000009098820 */ /* 0x001fca0000400000 */
        /* <DEDUP_REMOVED lines=10> */
.L_x_2126:
[----:B------:R-:W-:Y:S05]  /*7930*/  BSYNC.RECONVERGENT B0 ;  /* 0x0000000000007941 */ /* 0x000fea0003800200 */
.L_x_2125:
[----:B------:R-:W-:-:S05]  /*7940*/  LOP3.LUT R7, R0, 0x80, R7, 0xf8, !PT ;  /* 0x0000008000077812 */ /* 0x000fca00078ef807 */
[----:B------:R2:W-:Y:S01]  /*7950*/  STG.E.U8 desc[UR36][R2.64], R7 ;  /* 0x0000000702007986 */ /* 0x0005e2000c101124 */
[----:B------:R-:W-:Y:S05]  /*7960*/  BRA `(.L_x_2100) ;  /* 0x00000000007c7947 */ /* 0x000fea0003800000 */
.L_x_2122:
[----:B------:R-:W-:Y:S01]  /*7970*/  UMOV UR4, 0xf0000000 ;  /* 0xf000000000047882 */ /* 0x000fe20000000000 */
[----:B------:R-:W-:Y:S01]  /*7980*/  UMOV UR5, 0x380fffff ;  /* 0x380fffff00057882 */ /* 0x000fe20000000000 */
[----:B------:R-:W0:Y:S01]  /*7990*/  F2F.F32.F64 R7, R4 ;  /* 0x0000000400077310 */ /* 0x000e220000301000 */
[----:B------:R-:W-:Y:S01]  /*79a0*/  DSETP.GEU.AND P0, PT, |R4|, UR4, PT ;  /* 0x0000000404007e2a */ /* 0x000fe2000bf0e200 */
[----:B------:R-:W-:-:S13]  /*79b0*/  BSSY.RECONVERGENT B0, `(.L_x_2127) ;  /* 0x000000f000007945 */ /* 0x000fda0003800200 */
        /* <DEDUP_REMOVED lines=11> */
.L_x_2128:
[----:B------:R-:W-:Y:S01]  /*7a70*/  IMAD.MOV.U32 R0, RZ, RZ, 0x7f ;  /* 0x0000007fff007424 */ /* 0x000fe200078e00ff */
[----:B------:R-:W-:-:S04]  /*7a80*/  ISETP.GT.U32.AND P0, PT, R6, 0x7f800000, PT ;  /* 0x7f8000000600780c */ /* 0x000fc80003f04070 */
[----:B------:R-:W-:-:S09]  /*7a90*/  SEL R0, R0, 0x7c, P0 ;  /* 0x0000007c00007807 */ /* 0x000fd20000000000 */
.L_x_2129:
[----:B------:R-:W-:Y:S05]  /*7aa0*/  BSYNC.RECONVERGENT B0 ;  /* 0x0000000000007941 */ /* 0x000fea0003800200 */
.L_x_2127:
[----:B------:R-:W-:-:S04]  /*7ab0*/  SHF.R.U32.HI R5, RZ, 0x18, R7 ;  /* 0x00000018ff057819 */ /* 0x000fc80000011607 */
[----:B------:R-:W-:-:S05]  /*7ac0*/  LOP3.LUT R5, R0, 0x80, R5, 0xf8, !PT ;  /* 0x0000008000057812 */ /* 0x000fca00078ef805 */
[----:B------:R1:W-:Y:S01]  /*7ad0*/  STG.E.U8 desc[UR36][R2.64], R5 ;  /* 0x0000000502007986 */ /* 0x0003e2000c101124 */
[----:B------:R-:W-:Y:S05]  /*7ae0*/  BRA `(.L_x_2100) ;  /* 0x00000000001c7947 */ /* 0x000fea0003800000 */
.L_x_2121:
[----:B------:R-:W-:Y:S01]  /*7af0*/  UMOV UR4, 0xf0000000 ;  /* 0xf000000000047882 */ /* 0x000fe20000000000 */
[----:B------:R-:W-:Y:S01]  /*7b00*/  UMOV UR5, 0x380fffff ;  /* 0x380fffff00057882 */ /* 0x000fe20000000000 */
[----:B------:R-:W0:Y:S01]  /*7b10*/  F2F.F32.F64 R0, R4 ;  /* 0x0000000400007310 */ /* 0x000e220000301000 */
[----:B------:R-:W-:-:S14]  /*7b20*/  DSETP.GEU.AND P0, PT, |R4|, UR4, PT ;  /* 0x0000000404007e2a */ /* 0x000fdc000bf0e200 */
[----:B0-----:R-:W-:-:S05]  /*7b30*/  @!P0 FMUL R0, R0, 1.175494350822287508e-38 ;  /* 0x0080000000008820 */ /* 0x001fca0000400000 */
[----:B------:R-:W-:-:S05]  /*7b40*/  F2FP.BF16.F32.PACK_AB R0, RZ, R0 ;  /* 0x00000000ff00723e */ /* 0x000fca00000010ff */
[----:B------:R0:W-:Y:S02]  /*7b50*/  STG.E.U16 desc[UR36][R2.64], R0 ;  /* 0x0000000002007986 */ /* 0x0001e4000c101524 */
.L_x_2100:
[----:B------:R-:W-:-:S07]  /*7b60*/  VIADD R17, R17, 0x80 ;  /* 0x0000008011117836 */ /* 0x000fce0000000000 */
.L_x_2058:
[----:B------:R-:W-:Y:S05]  /*7b70*/  BSYNC.RECONVERGENT B6 ;  /* 0x0000000000067941 */ /* 0x000fea0003800200 */
.L_x_2057:
        /* <DEDUP_REMOVED lines=307> */
.L_x_2132:
[----:B------:R-:W1:Y:S01]  /*8eb0*/  LDCU.64 UR6, c[0x0][0x588] ;  /* 0x0000b100ff0677ac */ /* 0x000e620008000a00 */
[----:B------:R-:W-:Y:S01]  /*8ec0*/  BSSY.RECONVERGENT B7, `(.L_x_2133) ;  /* 0x00000ec000077945 */ /* 0x000fe20003800200 */
[----:B------:R-:W-:-:S04]  /*8ed0*/  UPRMT UR4, UR41, 0x9910, URZ ;  /* 0x0000991029047896 */ /* 0x000fc800080000ff */
[----:B------:R-:W-:Y:S01]  /*8ee0*/  UISETP.GT.AND UP0, UPT, UR4, 0x9, UPT ;  /* 0x000000090400788c */ /* 0x000fe2000bf04270 */
[----:B-12---:R-:W-:-:S05]  /*8ef0*/  IADD3 R2, P0, PT, R0, UR6, RZ ;  /* 0x0000000600027c10 */ /* 0x006fca000ff1e0ff */
        /* <DEDUP_REMOVED lines=13> */
.L_x_2137:
[----:B------:R-:W2:Y:S02]  /*8fd0*/  LDG.E.U8 R2, desc[UR36][R2.64] ;  /* 0x0000002402027981 */ /* 0x000ea4000c1e1100 */
[----:B--2---:R0:W1:Y:S01]  /*8fe0*/  I2F.F64.U16 R24, R2 ;  /* 0x0000000200187312 */ /* 0x0040620000101800 */
[----:B------:R-:W-:Y:S05]  /*8ff0*/  BRA `(.L_x_2139) ;  /* 0x0000000c00607947 */ /* 0x000fea0003800000 */
.L_x_2136:
        /* <DEDUP_REMOVED lines=9> */
.L_x_2141:
[----:B------:R-:W2:Y:S02]  /*9090*/  LDG.E R2, desc[UR36][R2.64] ;  /* 0x0000002402027981 */ /* 0x000ea4000c1e1900 */
[----:B--2---:R0:W1:Y:S01]  /*90a0*/  I2F.F64 R24, R2 ;  /* 0x0000000200187312 */ /* 0x0040620000201c00 */
[----:B------:R-:W-:Y:S05]  /*90b0*/  BRA `(.L_x_2139) ;  /* 0x0000000c00307947 */ /* 0x000fea0003800000 */
.L_x_2140:
[----:B------:R-:W2:Y:S02]  /*90c0*/  LDG.E.U16 R2, desc[UR36][R2.64] ;  /* 0x0000002402027981 */ /* 0x000ea4000c1e1500 */
[----:B--2---:R0:W1:Y:S01]  /*90d0*/  I2F.F64.S16 R24, R2 ;  /* 0x0000000200187312 */ /* 0x0040620000101c00 */
[----:B------:R-:W-:Y:S05]  /*90e0*/  BRA `(.L_x_2139) ;  /* 0x0000000c00247947 */ /* 0x000fea0003800000 */
.L_x_2135:
        /* <DEDUP_REMOVED lines=10> */
.L_x_2143:
[----:B------:R-:W2:Y:S02]  /*9190*/  LDG.E.U16 R0, desc[UR36][R2.64] ;  /* 0x0000002402007981 */ /* 0x000ea4000c1e1500 */
[----:B--2---:R-:W-:-:S05]  /*91a0*/  HADD2.F32 R0, -RZ, R0.H0_H0 ;  /* 0x20000000ff007230 */ /* 0x004fca0000004100 */
[----:B------:R-:W-:-:S04]  /*91b0*/  FMUL.FTZ R0, R0, 1 ;  /* 0x3f80000000007820 */ /* 0x000fc80000410000 */
[----:B------:R0:W1:Y:S01]  /*91c0*/  F2F.F64.F32 R24, R0 ;  /* 0x0000000000187310 */ /* 0x0000620000201800 */
[----:B------:R-:W-:Y:S05]  /*91d0*/  BRA `(.L_x_2139) ;  /* 0x0000000800e87947 */ /* 0x000fea0003800000 */
.L_x_2142:
        /* <DEDUP_REMOVED lines=10> */
.L_x_2145:
[----:B------:R-:W2:Y:S02]  /*9280*/  LDG.E.U16 R2, desc[UR36][R2.64] ;  /* 0x0000002402027981 */ /* 0x000ea4000c1e1500 */
[----:B--2---:R-:W-:-:S05]  /*9290*/  HADD2.F32 R0, -RZ, R2.H0_H0 ;  /* 0x20000002ff007230 */ /* 0x004fca0000004100 */
[----:B------:R-:W-:-:S04]  /*92a0*/  FMUL.FTZ R0, R0, 1 ;  /* 0x3f80000000007820 */ /* 0x000fc80000410000 */
[----:B------:R0:W1:Y:S01]  /*92b0*/  F2F.F64.F32 R24, R0 ;  /* 0x0000000000187310 */ /* 0x0000620000201800 */
[----:B------:R-:W-:Y:S05]  /*92c0*/  BRA `(.L_x_2139) ;  /* 0x0000000800ac7947 */ /* 0x000fea0003800000 */
.L_x_2144:
[----:B------:R0:W5:Y:S01]  /*92d0*/  LDG.E.64 R24, desc[UR36][R2.64] ;  /* 0x0000002402187981 */ /* 0x000162000c1e1b00 */
[----:B------:R-:W-:Y:S05]  /*92e0*/  BRA `(.L_x_2139) ;  /* 0x0000000800a47947 */ /* 0x000fea0003800000 */
.L_x_2134:
        /* <DEDUP_REMOVED lines=13> */
.L_x_2148:
[----:B------:R0:W5:Y:S01]  /*93c0*/  LDG.E.64 R24, desc[UR36][R2.64] ;  /* 0x0000002402187981 */ /* 0x000162000c1e1b00 */
[----:B------:R-:W-:Y:S05]  /*93d0*/  BRA `(.L_x_2139) ;  /* 0x0000000800687947 */ /* 0x000fea0003800000 */
.L_x_2147:
        /* <DEDUP_REMOVED lines=23> */
[----:B------:R-:W-:-:S05]  /*9550*/  LOP3.LUT R5, R5, 0x80000000, R0, 0xf8, !PT ;  /* 0x8000000005057812 */ /* 0x000fca00078ef800 */
[----:B------:R-:W-:-:S04]  /*9560*/  FMUL.FTZ R5, R5, 1 ;  /* 0x3f80000005057820 */ /* 0x000fc80000410000 */
[----:B------:R0:W1:Y:S01]  /*9570*/  F2F.F64.F32 R24, R5 ;  /* 0x0000000500187310 */ /* 0x0000620000201800 */
[----:B------:R-:W-:Y:S05]  /*9580*/  BRA `(.L_x_2139) ;  /* 0x0000000400fc7947 */ /* 0x000fea0003800000 */
.L_x_2150:
        /* <DEDUP_REMOVED lines=12> */
[----:B------:R3:W4:Y:S01]  /*9650*/  F2F.F64.F32 R24, R0 ;  /* 0x0000000000187310 */ /* 0x0007220000201800 */
[----:B------:R-:W-:Y:S05]  /*9660*/  BRA `(.L_x_2139) ;  /* 0x0000000400c47947 */ /* 0x000fea0003800000 */
.L_x_2149:
[----:B------:R-:W2:Y:S02]  /*9670*/  LDG.E.U16 R0, desc[UR36][R2.64] ;  /* 0x0000002402007981 */ /* 0x000ea4000c1e1500 */
[----:B--2---:R-:W-:-:S05]  /*9680*/  SHF.L.U32 R0, R0, 0x10, RZ ;  /* 0x0000001000007819 */ /* 0x004fca00000006ff */
[----:B------:R-:W-:-:S04]  /*9690*/  FMUL.FTZ R0, R0, 1 ;  /* 0x3f80000000007820 */ /* 0x000fc80000410000 */
[----:B------:R1:W2:Y:S01]  /*96a0*/  F2F.F64.F32 R24, R0 ;  /* 0x0000000000187310 */ /* 0x0002a20000201800 */
[----:B------:R-:W-:Y:S05]  /*96b0*/  BRA `(.L_x_2139) ;  /* 0x0000000400b07947 */ /* 0x000fea0003800000 */
.L_x_2146:
        /* <DEDUP_REMOVED lines=11> */
.L_x_2153:
        /* <DEDUP_REMOVED lines=21> */
.L_x_2155:
[----:B------:R-:W-:Y:S05]  /*98c0*/  BSYNC.RECONVERGENT B0 ;  /* 0x0000000000007941 */ /* 0x000fea0003800200 */
.L_x_2154:
[----:B------:R-:W-:Y:S01]  /*98d0*/  IMAD.SHL.U32 R0, R0, 0x100000, RZ ;  /* 0x0010000000007824 */ /* 0x000fe200078e00ff */
[----:B------:R-:W-:-:S04]  /*98e0*/  LEA R2, R2, 0x3b800000, 0x17 ;  /* 0x3b80000002027811 */ /* 0x000fc800078eb8ff */
[----:B------:R-:W-:-:S05]  /*98f0*/  LOP3.LUT R0, R2, R0, R7, 0xfe, !PT ;  /* 0x0000000002007212 */ /* 0x000fca00078efe07 */
[----:B------:R-:W-:-:S04]  /*9900*/  FMUL.FTZ R0, R0, 1 ;  /* 0x3f80000000007820 */ /* 0x000fc80000410000 */
[----:B------:R0:W1:Y:S01]  /*9910*/  F2F.F64.F32 R24, R0 ;  /* 0x0000000000187310 */ /* 0x0000620000201800 */
[----:B------:R-:W-:Y:S05]  /*9920*/  BRA `(.L_x_2139) ;  /* 0x0000000400147947 */ /* 0x000fea0003800000 */
.L_x_2152:
        /* <DEDUP_REMOVED lines=21> */
.L_x_2157:
[----:B------:R-:W-:Y:S05]  /*9a80*/  BSYNC.RECONVERGENT B0 ;  /* 0x0000000000007941 */ /* 0x000fea0003800200 */
.L_x_2156:
[----:B------:R-:W-:Y:S01]  /*9a90*/  IMAD.SHL.U32 R0, R0, 0x200000, RZ ;  /* 0x0020000000007824 */ /* 0x000fe200078e00ff */
[----:B------:R-:W-:-:S04]  /*9aa0*/  LEA R2, R2, 0x37800000, 0x17 ;  /* 0x3780000002027811 */ /* 0x000fc800078eb8ff */
[----:B------:R-:W-:-:S05]  /*9ab0*/  LOP3.LUT R0, R2, R0, R7, 0xfe, !PT ;  /* 0x0000000002007212 */ /* 0x000fca00078efe07 */
[----:B------:R-:W-:-:S04]  /*9ac0*/  FMUL.FTZ R0, R0, 1 ;  /* 0x3f80000000007820 */ /* 0x000fc80000410000 */
[----:B------:R0:W1:Y:S01]  /*9ad0*/  F2F.F64.F32 R24, R0 ;  /* 0x0000000000187310 */ /* 0x0000620000201800 */
[----:B------:R-:W-:Y:S05]  /*9ae0*/  BRA `(.L_x_2139) ;  /* 0x0000000000a47947 */ /* 0x000fea0003800000 */
.L_x_2151:
[----:B------:R-:W-:-:S09]  /*9af0*/  UISETP.NE.AND UP0, UPT, UR4, 0x1c, UPT ;  /* 0x0000001c0400788c */ /* 0x000fd2000bf05270 */
[----:B------:R-:W-:Y:S05]  /*9b00*/  BRA.U !UP0, `(.L_x_2158) ;  /* 0x0000000108947547 */ /* 0x000fea000b800000 */
[----:B------:R-:W-:-:S09]  /*9b10*/  UISETP.NE.AND UP0, UPT, UR4, 0x1d, UPT ;  /* 0x0000001d0400788c */ /* 0x000fd2000bf05270 */
[----:B------:R-:W-:Y:S05]  /*9b20*/  BRA.U !UP0, `(.L_x_2159) ;  /* 0x0000000108807547 */ /* 0x000fea000b800000 */
[----:B------:R-:W-:-:S09]  /*9b30*/  UISETP.NE.AND UP0, UPT, UR4, 0x2c, UPT ;  /* 0x0000002c0400788c */ /* 0x000fd2000bf05270 */
[----:B------:R-:W-:Y:S05]  /*9b40*/  BRA.U UP0, `(.L_x_2138) ;  /* 0x0000000100307547 */ /* 0x000fea000b800000 */
[----:B------:R-:W2:Y:S01]  /*9b50*/  LDG.E.U8 R0, desc[UR36][R2.64] ;  /* 0x0000002402007981 */ /* 0x000ea2000c1e1100 */
[----:B------:R-:W-:Y:S02]  /*9b60*/  HFMA2 R25, -RZ, RZ, 0.5, 0 ;  /* 0x38000000ff197431 */ /* 0x000fe400000001ff */
        /* <DEDUP_REMOVED lines=8> */
[----:B------:R0:W1:Y:S01]  /*9bf0*/  @P0 F2F.F64.F32 R24, R0 ;  /* 0x0000000000180310 */ /* 0x0000620000201800 */
[----:B------:R-:W-:Y:S05]  /*9c00*/  BRA `(.L_x_2139) ;  /* 0x00000000005c7947 */ /* 0x000fea0003800000 */
.L_x_2138:
        /* <DEDUP_REMOVED lines=16> */
.L_x_2160:
[----:B------:R-:W-:Y:S01]  /*9d10*/  CS2R R24, SRZ ;  /* 0x0000000000187805 */ /* 0x000fe2000001ff00 */
[----:B------:R-:W-:Y:S06]  /*9d20*/  BRA `(.L_x_2139) ;  /* 0x0000000000147947 */ /* 0x000fec0003800000 */
.L_x_2159:
[----:B------:R-:W2:Y:S02]  /*9d30*/  LDG.E.64 R24, desc[UR36][R2.64] ;  /* 0x0000002402187981 */ /* 0x000ea4000c1e1b00 */
[----:B--2---:R-:W0:Y:S01]  /*9d40*/  I2F.F64.U64 R24, R24 ;  /* 0x0000001800187312 */ /* 0x004e220000301800 */
[----:B------:R-:W-:Y:S05]  /*9d50*/  BRA `(.L_x_2139) ;  /* 0x0000000000087947 */ /* 0x000fea0003800000 */
.L_x_2158:
[----:B------:R-:W2:Y:S02]  /*9d60*/  LDG.E R2, desc[UR36][R2.64] ;  /* 0x0000002402027981 */ /* 0x000ea4000c1e1900 */
[----:B--2---:R0:W1:Y:S02]  /*9d70*/  I2F.F64.U32 R24, R2 ;  /* 0x0000000200187312 */ /* 0x0040640000201800 */
.L_x_2139:
[----:B------:R-:W-:Y:S05]  /*9d80*/  BSYNC.RECONVERGENT B7 ;  /* 0x0000000000077941 */ /* 0x000fea0003800200 */
.L_x_2133:
        /* <DEDUP_REMOVED lines=14> */
[----:B---3--:R-:W-:-:S05]  /*9e70*/  FFMA R0, RZ, R11, R3 ;  /* 0x0000000bff007223 */ /* 0x008fca0000000003 */
[----:B------:R-:W-:-:S13]  /*9e80*/  FSETP.GT.AND P0, PT, |R0|, 1.469367938527859385e-39, PT ;  /* 0x001000000000780b */ /* 0x000fda0003f04200 */
[----:B------:R-:W-:Y:S05]  /*9e90*/  @P0 BRA P1, `(.L_x_2162) ;  /* 0x0000000000100947 */ /* 0x000fea0000800000 */
[----:B------:R-:W-:-:S07]  /*9ea0*/  MOV R0, 0x9ec0 ;  /* 0x00009ec000007802 */ /* 0x000fce0000000f00 */
[----:B------:R-:W-:Y:S05]  /*9eb0*/  CALL.REL.NOINC `($__internal_0_$__cuda_sm20_div_rn_f64_full) ;  /* 0x0000005400cc7944 */ /* 0x000fea0003c00000 */
[----:B------:R-:W-:Y:S01]  /*9ec0*/  IMAD.MOV.U32 R2, RZ, RZ, R6 ;  /* 0x000000ffff027224 */ /* 0x000fe200078e0006 */
[----:B------:R-:W-:-:S07]  /*9ed0*/  MOV R3, R7 ;  /* 0x0000000700037202 */ /* 0x000fce0000000f00 */
.L_x_2162:
[----:B------:R-:W-:Y:S05]  /*9ee0*/  BSYNC.RECONVERGENT B1 ;  /* 0x0000000000017941 */ /* 0x000fea0003800200 */
.L_x_2161:
[C---:B------:R-:W-:Y:S01]  /*9ef0*/  FSETP.GEU.FTZ.AND P1, PT, R3.reuse, 1.7916666269302368164, PT ;  /* 0x3fe555550300780b */ /* 0x040fe20003f3e000 */
[----:B------:R-:W-:Y:S01]  /*9f00*/  BSSY.RECONVERGENT B1, `(.L_x_2163) ;  /* 0x000008a000017945 */ /* 0x000fe20003800200 */
[----:B------:R-:W-:-:S13]  /*9f10*/  FSETP.GT.FTZ.AND P0, PT, R3, -1.6999999284744262695, PT ;  /* 0xbfd999990300780b */ /* 0x000fda0003f14000 */
[----:B------:R-:W-:Y:S05]  /*9f20*/  @P0 BRA !P1, `(.L_x_2164) ;  /* 0x00000004004c0947 */ /* 0x000fea0004800000 */
[----:B------:R-:W-:-:S10]  /*9f30*/  DADD R2, R2, 1 ;  /* 0x3ff0000002027429 */ /* 0x000fd40000000000 */
[----:B------:R-:W-:Y:S01]  /*9f40*/  ISETP.GT.AND P0, PT, R3, 0xfffff, PT ;  /* 0x000fffff0300780c */ /* 0x000fe20003f04270 */
[----:B------:R-:W-:Y:S02]  /*9f50*/  IMAD.MOV.U32 R4, RZ, RZ, R2 ;  /* 0x000000ffff047224 */ /* 0x000fe400078e0002 */
[----:B------:R-:W-:-:S10]  /*9f60*/  IMAD.MOV.U32 R5, RZ, RZ, R3 ;  /* 0x000000ffff057224 */ /* 0x000fd400078e0003 */
[----:B------:R-:W-:-:S10]  /*9f70*/  @!P0 DMUL R4, R4, 1.80143985094819840000e+16 ;  /* 0x4350000004048828 */ /* 0x000fd40000000000 */
[----:B------:R-:W-:Y:S01]  /*9f80*/  @!P0 MOV R3, R5 ;  /* 0x0000000500038202 */ /* 0x000fe20000000f00 */
[----:B------:R-:W-:-:S04]  /*9f90*/  @!P0 IMAD.MOV.U32 R2, RZ, RZ, R4 ;  /* 0x000000ffff028224 */ /* 0x000fc800078e0004 */
[----:B------:R-:W-:-:S05]  /*9fa0*/  VIADD R0, R3, 0xffffffff ;  /* 0xffffffff03007836 */ /* 0x000fca0000000000 */
[----:B------:R-:W-:Y:S01]  /*9fb0*/  ISETP.GE.U32.AND P1, PT, R0, 0x7fefffff, PT ;  /* 0x7fefffff0000780c */ /* 0x000fe20003f26070 */
[----:B------:R-:W-:Y:S01]  /*9fc0*/  IMAD.MOV.U32 R0, RZ, RZ, -0x3ff ;  /* 0xfffffc01ff007424 */ /* 0x000fe200078e00ff */
[----:B------:R-:W-:-:S11]  /*9fd0*/  @!P0 MOV R0, 0xfffffbcb ;  /* 0xfffffbcb00008802 */ /* 0x000fd60000000f00 */
[----:B------:R-:W-:Y:S01]  /*9fe0*/  @P1 IMAD.MOV.U32 R6, RZ, RZ, 0x0 ;  /* 0x00000000ff061424 */ /* 0x000fe200078e00ff */
[----:B------:R-:W-:Y:S02]  /*9ff0*/  @P1 MOV R7, 0x7ff00000 ;  /* 0x7ff0000000071802 */ /* 0x000fe40000000f00 */
[----:B------:R-:W-:-:S04]  /*a000*/  @P1 LOP3.LUT P2, RZ, R5, 0x7fffffff, RZ, 0xc0, !PT ;  /* 0x7fffffff05ff1812 */ /* 0x000fc8000784c0ff */
[----:B------:R-:W-:-:S10]  /*a010*/  @P1 DFMA R6, R4, R6, +INF ;  /* 0x7ff000000406142b */ /* 0x000fd40000000006 */
[----:B------:R-:W-:Y:S02]  /*a020*/  @P1 FSEL R6, R6, RZ, P2 ;  /* 0x000000ff06061208 */ /* 0x000fe40001000000 */
[----:B------:R-:W-:Y:S01]  /*a030*/  @P1 FSEL R7, R7, -QNAN , P2 ;  /* 0xfff0000007071808 */ /* 0x000fe20001000000 */
[----:B------:R-:W-:Y:S06]  /*a040*/  @P1 BRA `(.L_x_2165) ;  /* 0x0000000400d41947 */ /* 0x000fec0003800000 */
        /* <DEDUP_REMOVED lines=65> */
.L_x_2164:
[----:B------:R-:W-:Y:S01]  /*a460*/  DADD R10, R2, 2 ;  /* 0x40000000020a7429 */ /* 0x000fe20000000000 */
[----:B------:R-:W-:Y:S01]  /*a470*/  MOV R4, 0x1 ;  /* 0x0000000100047802 */ /* 0x000fe20000000f00 */
[----:B------:R-:W-:Y:S01]  /*a480*/  BSSY.RECONVERGENT B2, `(.L_x_2166) ;  /* 0x0000014000027945 */ /* 0x000fe20003800200 */
[----:B------:R-:W-:-:S03]  /*a490*/  FSETP.GEU.AND P1, PT, |R3|, 6.5827683646048100446e-37, PT ;  /* 0x036000000300780b */ /* 0x000fc60003f2e200 */
        /* <DEDUP_REMOVED lines=12> */
[----:B------:R-:W-:Y:S01]  /*a560*/  IMAD.MOV.U32 R12, RZ, RZ, R2 ;  /* 0x000000ffff0c7224 */ /* 0x000fe200078e0002 */
[----:B------:R-:W-:Y:S01]  /*a570*/  MOV R0, 0xa5a0 ;  /* 0x0000a5a000007802 */ /* 0x000fe20000000f00 */
[----:B------:R-:W-:-:S07]  /*a580*/  IMAD.MOV.U32 R13, RZ, RZ, R3 ;  /* 0x000000ffff0d7224 */ /* 0x000fce00078e0003 */
[----:B------:R-:W-:Y:S05]  /*a590*/  CALL.REL.NOINC `($__internal_0_$__cuda_sm20_div_rn_f64_full) ;  /* 0x0000005000147944 */ /* 0x000fea0003c00000 */
[----:B------:R-:W-:Y:S01]  /*a5a0*/  MOV R4, R6 ;  /* 0x0000000600047202 */ /* 0x000fe20000000f00 */
[----:B------:R-:W-:-:S07]  /*a5b0*/  IMAD.MOV.U32 R5, RZ, RZ, R7 ;  /* 0x000000ffff057224 */ /* 0x000fce00078e0007 */
.L_x_2167:
[----:B------:R-:W-:Y:S05]  /*a5c0*/  BSYNC.RECONVERGENT B2 ;  /* 0x0000000000027941 */ /* 0x000fea0003800200 */
.L_x_2166:
[----:B------:R-:W-:Y:S01]  /*a5d0*/  DMUL R4, R4, -R2 ;  /* 0x8000000204047228 */ /* 0x000fe20000000000 */
[----:B------:R-:W-:Y:S01]  /*a5e0*/  IMAD.MOV.U32 R10, RZ, RZ, -0x314d23bc ;  /* 0xceb2dc44ff0a7424 */ /* 0x000fe200078e00ff */
[----:B------:R-:W-:Y:S01]  /*a5f0*/  MOV R11, 0x3ed087ff ;  /* 0x3ed087ff000b7802 */ /* 0x000fe20000000f00 */
[----:B------:R-:W-:Y:S01]  /*a600*/  UMOV UR4, 0x2fbe14b5 ;  /* 0x2fbe14b500047882 */ /* 0x000fe20000000000 */
        /* <DEDUP_REMOVED lines=25> */
.L_x_2165:
[----:B------:R-:W-:Y:S05]  /*a7a0*/  BSYNC.RECONVERGENT B1 ;  /* 0x0000000000017941 */ /* 0x000fea0003800200 */
.L_x_2163:
[----:B------:R-:W0:Y:S01]  /*a7b0*/  LDCU.64 UR6, c[0x0][0x580] ;  /* 0x0000b000ff0677ac */ /* 0x000e220008000a00 */
[----:B------:R-:W-:Y:S01]  /*a7c0*/  DMUL R6, R6, 0.5 ;  /* 0x3fe0000006067828 */ /* 0x000fe20000000000 */
[----:B------:R-:W-:-:S04]  /*a7d0*/  UPRMT UR4, UR42, 0x9910, URZ ;  /* 0x000099102a047896 */ /* 0x000fc800080000ff */
[----:B------:R-:W-:-:S05]  /*a7e0*/  UISETP.GT.AND UP0, UPT, UR4, 0x9, UPT ;  /* 0x000000090400788c */ /* 0x000fca000bf04270 */
[----:B------:R-:W-:Y:S01]  /*a7f0*/  LOP3.LUT R5, R7, 0x80000000, R25, 0xb8, !PT ;  /* 0x8000000007057812 */ /* 0x000fe200078eb819 */
[----:B------:R-:W-:Y:S01]  /*a800*/  IMAD.MOV.U32 R4, RZ, RZ, R6 ;  /* 0x000000ffff047224 */ /* 0x000fe200078e0006 */
        /* <DEDUP_REMOVED lines=14> */
.L_x_2171:
[----:B------:R-:W0:Y:S02]  /*a8f0*/  F2I.S64.F64.TRUNC R4, R4 ;  /* 0x0000000400047311 */ /* 0x000e24000030d900 */
[----:B0-----:R-:W-:-:S05]  /*a900*/  MOV R7, R4 ;  /* 0x0000000400077202 */ /* 0x001fca0000000f00 */
[----:B------:R0:W-:Y:S01]  /*a910*/  STG.E.U8 desc[UR36][R2.64], R7 ;  /* 0x0000000702007986 */ /* 0x0001e2000c101124 */
[----:B------:R-:W-:Y:S05]  /*a920*/  BRA `(.L_x_2173) ;  /* 0x0000000c00e07947 */ /* 0x000fea0003800000 */
.L_x_2170:
        /* <DEDUP_REMOVED lines=9> */
.L_x_2175:
[----:B------:R-:W0:Y:S02]  /*a9c0*/  F2I.F64.TRUNC R5, R4 ;  /* 0x0000000400057311 */ /* 0x000e24000030d100 */
[----:B0-----:R0:W-:Y:S01]  /*a9d0*/  STG.E desc[UR36][R2.64], R5 ;  /* 0x0000000502007986 */ /* 0x0011e2000c101924 */
[----:B------:R-:W-:Y:S05]  /*a9e0*/  BRA `(.L_x_2173) ;  /* 0x0000000c00b07947 */ /* 0x000fea0003800000 */
.L_x_2174:
[----:B------:R-:W0:Y:S02]  /*a9f0*/  F2I.F64.TRUNC R5, R4 ;  /* 0x0000000400057311 */ /* 0x000e24000030d100 */
[----:B0-----:R0:W-:Y:S01]  /*aa00*/  STG.E.U16 desc[UR36][R2.64], R5 ;  /* 0x0000000502007986 */ /* 0x0011e2000c101524 */
[----:B------:R-:W-:Y:S05]  /*aa10*/  BRA `(.L_x_2173) ;  /* 0x0000000c00a47947 */ /* 0x000fea0003800000 */
.L_x_2169:
        /* <DEDUP_REMOVED lines=13> */
.L_x_2177:
        /* <DEDUP_REMOVED lines=8> */
.L_x_2176:
        /* <DEDUP_REMOVED lines=14> */
.L_x_2179:
        /* <DEDUP_REMOVED lines=9> */
.L_x_2178:
[----:B------:R0:W-:Y:S01]  /*ace0*/  STG.E.64 desc[UR36][R2.64], R4 ;  /* 0x0000000402007986 */ /* 0x0001e2000c101b24 */
[----:B------:R-:W-:Y:S05]  /*acf0*/  BRA `(.L_x_2173) ;  /* 0x0000000800ec7947 */ /* 0x000fea0003800000 */
.L_x_2168:
        /* <DEDUP_REMOVED lines=13> */
.L_x_2183:
        /* <DEDUP_REMOVED lines=22> */
.L_x_2186:
[----:B------:R-:W-:-:S04]  /*af30*/  SHF.R.U32.HI R5, RZ, 0x18, R7 ;  /* 0x00000018ff057819 */ /* 0x000fc80000011607 */
[----:B------:R-:W-:-:S07]  /*af40*/  LOP3.LUT R0, R0, 0x80, R5, 0xf8, !PT ;  /* 0x0000008000007812 */ /* 0x000fce00078ef805 */
.L_x_2185:
[----:B------:R-:W-:Y:S05]  /*af50*/  BSYNC.RECONVERGENT B0 ;  /* 0x0000000000007941 */ /* 0x000fea0003800200 */
.L_x_2184:
[----:B------:R0:W-:Y:S01]  /*af60*/  STG.E.U8 desc[UR36][R2.64], R0 ;  /* 0x0000000002007986 */ /* 0x0001e2000c101124 */
[----:B------:R-:W-:Y:S05]  /*af70*/  BRA `(.L_x_2173) ;  /* 0x00000008004c7947 */ /* 0x000fea0003800000 */
.L_x_2182:
        /* <DEDUP_REMOVED lines=22> */
.L_x_2189:
[----:B------:R-:W-:-:S04]  /*b0e0*/  SHF.R.U32.HI R5, RZ, 0x18, R7 ;  /* 0x00000018ff057819 */ /* 0x000fc80000011607 */
[----:B------:R-:W-:-:S07]  /*b0f0*/  LOP3.LUT R0, R0, 0x80, R5, 0xf8, !PT ;  /* 0x0000008000007812 */ /* 0x000fce00078ef805 */
.L_x_2188:
[----:B------:R-:W-:Y:S05]  /*b100*/  BSYNC.RECONVERGENT B0 ;  /* 0x0000000000007941 */ /* 0x000fea0003800200 */
.L_x_2187:
[----:B------:R0:W-:Y:S01]  /*b110*/  STG.E.U8 desc[UR36][R2.64], R0 ;  /* 0x0000000002007986 */ /* 0x0001e2000c101124 */
[----:B------:R-:W-:Y:S05]  /*b120*/  BRA `(.L_x_2173) ;  /* 0x0000000400e07947 */ /* 0x000fea0003800000 */
.L_x_2181:
        /* <DEDUP_REMOVED lines=26> */
.L_x_2191:
[----:B------:R-:W0:Y:S02]  /*b2d0*/  F2I.U64.F64.TRUNC R4, R4 ;  /* 0x0000000400047311 */ /* 0x000e24000030d800 */
[----:B0-----:R0:W-:Y:S01]  /*b2e0*/  STG.E.64 desc[UR36][R2.64], R4 ;  /* 0x0000000402007986 */ /* 0x0011e2000c101b24 */
[----:B------:R-:W-:Y:S05]  /*b2f0*/  BRA `(.L_x_2173) ;  /* 0x00000004006c7947 */ /* 0x000fea0003800000 */
.L_x_2190:
[----:B------:R-:W0:Y:S02]  /*b300*/  F2I.U32.F64.TRUNC R5, R4 ;  /* 0x0000000400057311 */ /* 0x000e24000030d000 */
[----:B0-----:R0:W-:Y:S01]  /*b310*/  STG.E desc[UR36][R2.64], R5 ;  /* 0x0000000502007986 */ /* 0x0011e2000c101924 */
[----:B------:R-:W-:Y:S05]  /*b320*/  BRA `(.L_x_2173) ;  /* 0x0000000400607947 */ /* 0x000fea0003800000 */
.L_x_2180:
        /* <DEDUP_REMOVED lines=10> */
.L_x_2193:
[----:B------:R-:W-:-:S05]  /*b3d0*/  CS2R R6, SRZ ;  /* 0x0000000000067805 */ /* 0x000fca000001ff00 */
[----:B------:R0:W-:Y:S01]  /*b3e0*/  STG.E.128 desc[UR36][R2.64], R4 ;  /* 0x0000000402007986 */ /* 0x0001e2000c101d24 */
[----:B------:R-:W-:Y:S05]  /*b3f0*/  BRA `(.L_x_2173) ;  /* 0x00000004002c7947 */ /* 0x000fea0003800000 */
.L_x_2192:
[----:B------:R-:W-:-:S09]  /*b400*/  UISETP.NE.AND UP0, UPT, UR4, 0xf, UPT ;  /* 0x0000000f0400788c */ /* 0x000fd2000bf05270 */
[----:B------:R-:W-:Y:S05]  /*b410*/  BRA.U !UP0, `(.L_x_2194) ;  /* 0x0000000508087547 */ /* 0x000fea000b800000 */
[----:B------:R-:W-:-:S09]  /*b420*/  UISETP.NE.AND UP0, UPT, UR4, 0x17, UPT ;  /* 0x000000170400788c */ /* 0x000fd2000bf05270 */
[----:B------:R-:W-:Y:S05]  /*b430*/  BRA.U !UP0, `(.L_x_2195) ;  /* 0x0000000108a07547 */ /* 0x000fea000b800000 */
[----:B------:R-:W-:-:S09]  /*b440*/  UISETP.NE.AND UP0, UPT, UR4, 0x18, UPT ;  /* 0x000000180400788c */ /* 0x000fd2000bf05270 */
[----:B------:R-:W-:Y:S05]  /*b450*/  BRA.U !UP0, `(.L_x_2196) ;  /* 0x0000000108447547 */ /* 0x000fea000b800000 */
.L_x_2172:
        /* <DEDUP_REMOVED lines=16> */
.L_x_2197:
[----:B------:R-:W-:Y:S05]  /*b560*/  BRA `(.L_x_2173) ;  /* 0x0000000000d07947 */ /* 0x000fea0003800000 */
.L_x_2196:
        /* <DEDUP_REMOVED lines=17> */
.L_x_2199:
[----:B------:R-:W-:Y:S05]  /*b680*/  BSYNC.RECONVERGENT B0 ;  /* 0x0000000000007941 */ /* 0x000fea0003800200 */
.L_x_2198:
[----:B------:R-:W-:-:S05]  /*b690*/  LOP3.LUT R7, R0, 0x80, R7, 0xf8, !PT ;  /* 0x0000008000077812 */ /* 0x000fca00078ef807 */
[----:B------:R2:W-:Y:S01]  /*b6a0*/  STG.E.U8 desc[UR36][R2.64], R7 ;  /* 0x0000000702007986 */ /* 0x0005e2000c101124 */
[----:B------:R-:W-:Y:S05]  /*b6b0*/  BRA `(.L_x_2173) ;  /* 0x00000000007c7947 */ /* 0x000fea0003800000 */
.L_x_2195:
        /* <DEDUP_REMOVED lines=16> */
.L_x_2201:
[----:B------:R-:W-:Y:S01]  /*b7c0*/  IMAD.MOV.U32 R0, RZ, RZ, 0x7f ;  /* 0x0000007fff007424 */ /* 0x000fe200078e00ff */
[----:B------:R-:W-:-:S04]  /*b7d0*/  ISETP.GT.U32.AND P0, PT, R6, 0x7f800000, PT ;  /* 0x7f8000000600780c */ /* 0x000fc80003f04070 */
[----:B------:R-:W-:-:S09]  /*b7e0*/  SEL R0, R0, 0x7c, P0 ;  /* 0x0000007c00007807 */ /* 0x000fd20000000000 */
.L_x_2202:
[----:B------:R-:W-:Y:S05]  /*b7f0*/  BSYNC.RECONVERGENT B0 ;  /* 0x0000000000007941 */ /* 0x000fea0003800200 */
.L_x_2200:
[----:B------:R-:W-:-:S04]  /*b800*/  SHF.R.U32.HI R5, RZ, 0x18, R7 ;  /* 0x00000018ff057819 */ /* 0x000fc80000011607 */
[----:B------:R-:W-:-:S05]  /*b810*/  LOP3.LUT R5, R0, 0x80, R5, 0xf8, !PT ;  /* 0x0000008000057812 */ /* 0x000fca00078ef805 */
[----:B------:R3:W-:Y:S01]  /*b820*/  STG.E.U8 desc[UR36][R2.64], R5 ;  /* 0x0000000502007986 */ /* 0x0007e2000c101124 */
[----:B------:R-:W-:Y:S05]  /*b830*/  BRA `(.L_x_2173) ;  /* 0x00000000001c7947 */ /* 0x000fea0003800000 */
.L_x_2194:
[----:B------:R-:W-:Y:S01]  /*b840*/  UMOV UR4, 0xf0000000 ;  /* 0xf000000000047882 */ /* 0x000fe20000000000 */
[----:B------:R-:W-:Y:S01]  /*b850*/  UMOV UR5, 0x380fffff ;  /* 0x380fffff00057882 */ /* 0x000fe20000000000 */
[----:B------:R-:W0:Y:S01]  /*b860*/  F2F.F32.F64 R0, R4 ;  /* 0x0000000400007310 */ /* 0x000e220000301000 */
[----:B------:R-:W-:-:S14]  /*b870*/  DSETP.GEU.AND P0, PT, |R4|, UR4, PT ;  /* 0x0000000404007e2a */ /* 0x000fdc000bf0e200 */
[----:B0-----:R-:W-:-:S05]  /*b880*/  @!P0 FMUL R0, R0, 1.175494350822287508e-38 ;  /* 0x0080000000008820 */ /* 0x001fca0000400000 */
[----:B------:R-:W-:-:S05]  /*b890*/  F2FP.BF16.F32.PACK_AB R0, RZ, R0 ;  /* 0x00000000ff00723e */ /* 0x000fca00000010ff */
[----:B------:R4:W-:Y:S02]  /*b8a0*/  STG.E.U16 desc[UR36][R2.64], R0 ;  /* 0x0000000002007986 */ /* 0x0009e4000c101524 */
.L_x_2173:
[----:B------:R-:W-:-:S07]  /*b8b0*/  IADD3 R17, PT, PT, R17, 0x80, RZ ;  /* 0x0000008011117810 */ /* 0x000fce0007ffe0ff */
.L_x_2131:
[----:B------:R-:W-:Y:S05]  /*b8c0*/  BSYNC.RECONVERGENT B6 ;  /* 0x0000000000067941 */ /* 0x000fea0003800200 */
.L_x_2130:
[----:B------:R-:W5:Y:S02]  /*b8d0*/  LDCU UR4, c[0x0][0x380] ;  /* 0x00007000ff0477ac */ /* 0x000f640008000800 */
[----:B-----5:R-:W-:-:S13]  /*b8e0*/  ISETP.GE.AND P0, PT, R17, UR4, PT ;  /* 0x0000000411007c0c */ /* 0x020fda000bf06270 */
[----:B------:R-:W-:Y:S05]  /*b8f0*/  @P0 EXIT ;  /* 0x000000000000094d */ /* 0x000fea0003800000 */
[----:B------:R-:W5:Y:S01]  /*b900*/  LDCU UR4, c[0x0][0x388] ;  /* 0x00007100ff0477ac */ /* 0x000f620008000800 */
[----:B0--34-:R-:W-:Y:S02]  /*b910*/  IMAD.MOV.U32 R0, RZ, RZ, RZ ;  /* 0x000000ffff007224 */ /* 0x019fe400078e00ff */
[----:B------:R-:W-:Y:S01]  /*b920*/  IMAD.MOV.U32 R16, RZ, RZ, RZ ;  /* 0x000000ffff107224 */ /* 0x000fe200078e00ff */
[----:B-----5:R-:W-:-:S09]  /*b930*/  UISETP.NE.AND UP0, UPT, UR4, URZ, UPT ;  /* 0x000000ff0400728c */ /* 0x020fd2000bf05270 */
[----:B------:R-:W-:Y:S05]  /*b940*/  BRA.U !UP0, `(.L_x_2203) ;  /* 0x0000001108a87547 */ /* 0x000fea000b800000 */
[----:B------:R-:W1:Y:S01]  /*b950*/  LDCU.64 UR4, c[0x0][0x390] ;  /* 0x00007200ff0477ac */ /* 0x000e620008000a00 */
[----:B------:R-:W-:Y:S01]  /*b960*/  MOV R16, RZ ;  /* 0x000000ff00107202 */ /* 0x000fe20000000f00 */
        /* <DEDUP_REMOVED lines=296> */
.L_x_2203:
[----:B------:R-:W1:Y:S01]  /*cbf0*/  LDCU.128 UR8, c[0x0][0x580] ;  /* 0x0000b000ff0877ac */ /* 0x000e620008000c00 */
[----:B------:R-:W-:Y:S01]  /*cc00*/  BSSY.RECONVERGENT B6, `(.L_x_2204) ;  /* 0x00000ee000067945 */ /* 0x000fe20003800200 */
[----:B------:R-:W-:-:S04]  /*cc10*/  UPRMT UR4, UR41, 0x9910, URZ ;  /* 0x0000991029047896 */ /* 0x000fc800080000ff */
[----:B------:R-:W-:Y:S01]  /*cc20*/  UISETP.GT.AND UP0, UPT, UR4, 0x9, UPT ;  /* 0x000000090400788c */ /* 0x000fe2000bf04270 */
[----:B-12---:R-:W-:Y:S02]  /*cc30*/  IADD3 R2, P1, PT, R0, UR10, RZ ;  /* 0x0000000a00027c10 */ /* 0x006fe4000ff3e0ff */
        /* <DEDUP_REMOVED lines=15> */
.L_x_2208:
[----:B------:R-:W2:Y:S02]  /*cd30*/  LDG.E.U8 R2, desc[UR36][R2.64] ;  /* 0x0000002402027981 */ /* 0x000ea4000c1e1100 */
[----:B--2---:R0:W1:Y:S01]  /*cd40*/  I2F.F64.U16 R24, R2 ;  /* 0x0000000200187312 */ /* 0x0040620000101800 */
[----:B------:R-:W-:Y:S05]  /*cd50*/  BRA `(.L_x_2210) ;  /* 0x0000000c00607947 */ /* 0x000fea0003800000 */
.L_x_2207:
        /* <DEDUP_REMOVED lines=9> */
.L_x_2212:
[----:B------:R-:W2:Y:S02]  /*cdf0*/  LDG.E R2, desc[UR36][R2.64] ;  /* 0x0000002402027981 */ /* 0x000ea4000c1e1900 */
[----:B--2---:R0:W1:Y:S01]  /*ce00*/  I2F.F64 R24, R2 ;  /* 0x0000000200187312 */ /* 0x0040620000201c00 */
[----:B------:R-:W-:Y:S05]  /*ce10*/  BRA `(.L_x_2210) ;  /* 0x0000000c00307947 */ /* 0x000fea0003800000 */
.L_x_2211:
[----:B------:R-:W2:Y:S02]  /*ce20*/  LDG.E.U16 R2, desc[UR36][R2.64] ;  /* 0x0000002402027981 */ /* 0x000ea4000c1e1500 */
[----:B--2---:R0:W1:Y:S01]  /*ce30*/  I2F.F64.S16 R24, R2 ;  /* 0x0000000200187312 */ /* 0x0040620000101c00 */
[----:B------:R-:W-:Y:S05]  /*ce40*/  BRA `(.L_x_2210) ;  /* 0x0000000c00247947 */ /* 0x000fea0003800000 */
.L_x_2206:
        /* <DEDUP_REMOVED lines=8> */
[----:B------:R-:W2:Y:S01]  /*ced0*/  F2F.F64.F32 R24, R24 ;  /* 0x0000001800187310 */ /* 0x000ea20000201800 */
[----:B------:R-:W-:Y:S05]  /*cee0*/  BRA `(.L_x_2210) ;  /* 0x0000000800fc7947 */ /* 0x000fea0003800000 */
.L_x_2214:
[----:B------:R-:W2:Y:S02]  /*cef0*/  LDG.E.U16 R0, desc[UR36][R2.64] ;  /* 0x0000002402007981 */ /* 0x000ea4000c1e1500 */
[----:B--2---:R-:W-:-:S05]  /*cf00*/  HADD2.F32 R0, -RZ, R0.H0_H0 ;  /* 0x20000000ff007230 */ /* 0x004fca0000004100 */
[----:B------:R-:W-:-:S04]  /*cf10*/  FMUL.FTZ R0, R0, 1 ;  /* 0x3f80000000007820 */ /* 0x000fc80000410000 */
[----:B------:R0:W1:Y:S01]  /*cf20*/  F2F.F64.F32 R24, R0 ;  /* 0x0000000000187310 */ /* 0x0000620000201800 */
[----:B------:R-:W-:Y:S05]  /*cf30*/  BRA `(.L_x_2210) ;  /* 0x0000000800e87947 */ /* 0x000fea0003800000 */
.L_x_2213:
        /* <DEDUP_REMOVED lines=8> */
[----:B------:R-:W3:Y:S01]  /*cfc0*/  F2F.F64.F32 R24, R24 ;  /* 0x0000001800187310 */ /* 0x000ee20000201800 */
[----:B------:R-:W-:Y:S05]  /*cfd0*/  BRA `(.L_x_2210) ;  /* 0x0000000800c07947 */ /* 0x000fea0003800000 */
.L_x_2216:
[----:B------:R-:W2:Y:S02]  /*cfe0*/  LDG.E.U16 R2, desc[UR36][R2.64] ;  /* 0x0000002402027981 */ /* 0x000ea4000c1e1500 */
[----:B--2---:R-:W-:-:S05]  /*cff0*/  HADD2.F32 R0, -RZ, R2.H0_H0 ;  /* 0x20000002ff007230 */ /* 0x004fca0000004100 */
[----:B------:R-:W-:-:S04]  /*d000*/  FMUL.FTZ R0, R0, 1 ;  /* 0x3f80000000007820 */ /* 0x000fc80000410000 */
[----:B------:R4:W0:Y:S01]  /*d010*/  F2F.F64.F32 R24, R0 ;  /* 0x0000000000187310 */ /* 0x0008220000201800 */
[----:B------:R-:W-:Y:S05]  /*d020*/  BRA `(.L_x_2210) ;  /* 0x0000000800ac7947 */ /* 0x000fea0003800000 */
.L_x_2215:
[----:B------:R0:W5:Y:S01]  /*d030*/  LDG.E.64 R24, desc[UR36][R2.64] ;  /* 0x0000002402187981 */ /* 0x000162000c1e1b00 */
[----:B------:R-:W-:Y:S05]  /*d040*/  BRA `(.L_x_2210) ;  /* 0x0000000800a47947 */ /* 0x000fea0003800000 */
.L_x_2205:
        /* <DEDUP_REMOVED lines=9> */
[----:B------:R-:W-:Y:S01]  /*d0e0*/  HFMA2 R24, -RZ, RZ, 0, 0 ;  /* 0x00000000ff187431 */ /* 0x000fe200000001ff */
[----:B--2---:R-:W-:-:S04]  /*d0f0*/  ISETP.NE.AND P0, PT, R2, RZ, PT ;  /* 0x000000ff0200720c */ /* 0x004fc80003f05270 */
[----:B------:R-:W-:Y:S01]  /*d100*/  FSEL R25, RZ, 1.875, !P0 ;  /* 0x3ff00000ff197808 */ /* 0x000fe20004000000 */
[----:B------:R-:W-:Y:S08]  /*d110*/  BRA `(.L_x_2210) ;  /* 0x0000000800707947 */ /* 0x000ff00003800000 */
.L_x_2219:
[----:B------:R0:W5:Y:S01]  /*d120*/  LDG.E.64 R24, desc[UR36][R2.64] ;  /* 0x0000002402187981 */ /* 0x000162000c1e1b00 */
[----:B------:R-:W-:Y:S05]  /*d130*/  BRA `(.L_x_2210) ;  /* 0x0000000800687947 */ /* 0x000fea0003800000 */
.L_x_2218:
        /* <DEDUP_REMOVED lines=27> */
.L_x_2221:
        /* <DEDUP_REMOVED lines=12> */
[----:B------:R0:W1:Y:S01]  /*d3b0*/  F2F.F64.F32 R24, R0 ;  /* 0x0000000000187310 */ /* 0x0000620000201800 */
[----:B------:R-:W-:Y:S05]  /*d3c0*/  BRA `(.L_x_2210) ;  /* 0x0000000400c47947 */ /* 0x000fea0003800000 */
.L_x_2220:
[----:B------:R-:W2:Y:S02]  /*d3d0*/  LDG.E.U16 R0, desc[UR36][R2.64] ;  /* 0x0000002402007981 */ /* 0x000ea4000c1e1500 */
[----:B--2---:R-:W-:-:S05]  /*d3e0*/  SHF.L.U32 R0, R0, 0x10, RZ ;  /* 0x0000001000007819 */ /* 0x004fca00000006ff */
[----:B------:R-:W-:-:S04]  /*d3f0*/  FMUL.FTZ R0, R0, 1 ;  /* 0x3f80000000007820 */ /* 0x000fc80000410000 */
[----:B------:R0:W1:Y:S01]  /*d400*/  F2F.F64.F32 R24, R0 ;  /* 0x0000000000187310 */ /* 0x0000620000201800 */
[----:B------:R-:W-:Y:S05]  /*d410*/  BRA `(.L_x_2210) ;  /* 0x0000000400b07947 */ /* 0x000fea0003800000 */
.L_x_2217:
        /* <DEDUP_REMOVED lines=11> */
.L_x_2224:
        /* <DEDUP_REMOVED lines=21> */
.L_x_2226:
[----:B------:R-:W-:Y:S05]  /*d620*/  BSYNC.RECONVERGENT B0 ;  /* 0x0000000000007941 */ /* 0x000fea0003800200 */
.L_x_2225:
[----:B------:R-:W-:Y:S01]  /*d630*/  IMAD.SHL.U32 R0, R0, 0x100000, RZ ;  /* 0x0010000000007824 */ /* 0x000fe200078e00ff */
[----:B------:R-:W-:-:S04]  /*d640*/  LEA R2, R2, 0x3b800000, 0x17 ;  /* 0x3b80000002027811 */ /* 0x000fc800078eb8ff */
[----:B------:R-:W-:-:S05]  /*d650*/  LOP3.LUT R0, R2, R0, R7, 0xfe, !PT ;  /* 0x0000000002007212 */ /* 0x000fca00078efe07 */
[----:B------:R-:W-:-:S04]  /*d660*/  FMUL.FTZ R0, R0, 1 ;  /* 0x3f80000000007820 */ /* 0x000fc80000410000 */
[----:B------:R0:W1:Y:S01]  /*d670*/  F2F.F64.F32 R24, R0 ;  /* 0x0000000000187310 */ /* 0x0000620000201800 */
[----:B------:R-:W-:Y:S05]  /*d680*/  BRA `(.L_x_2210) ;  /* 0x0000000400147947 */ /* 0x000fea0003800000 */
.L_x_2223:
        /* <DEDUP_REMOVED lines=21> */
.L_x_2228:
[----:B------:R-:W-:Y:S05]  /*d7e0*/  BSYNC.RECONVERGENT B0 ;  /* 0x0000000000007941 */ /* 0x000fea0003800200 */
.L_x_2227:
[----:B------:R-:W-:Y:S02]  /*d7f0*/  SHF.L.U32 R0, R0, 0x15, RZ ;  /* 0x0000001500007819 */ /* 0x000fe400000006ff */
[----:B------:R-:W-:-:S04]  /*d800*/  LEA R2, R2, 0x37800000, 0x17 ;  /* 0x3780000002027811 */ /* 0x000fc800078eb8ff */
[----:B------:R-:W-:-:S05]  /*d810*/  LOP3.LUT R0, R2, R0, R7, 0xfe, !PT ;  /* 0x0000000002007212 */ /* 0x000fca00078efe07 */
[----:B------:R-:W-:-:S04]  /*d820*/  FMUL.FTZ R0, R0, 1 ;  /* 0x3f80000000007820 */ /* 0x000fc80000410000 */
[----:B------:R0:W1:Y:S01]  /*d830*/  F2F.F64.F32 R24, R0 ;  /* 0x0000000000187310 */ /* 0x0000620000201800 */
[----:B------:R-:W-:Y:S05]  /*d840*/  BRA `(.L_x_2210) ;  /* 0x0000000000a47947 */ /* 0x000fea0003800000 */
.L_x_2222:
        /* <DEDUP_REMOVED lines=18> */
.L_x_2209:
        /* <DEDUP_REMOVED lines=16> */
.L_x_2231:
[----:B------:R-:W-:Y:S01]  /*da70*/  CS2R R24, SRZ ;  /* 0x0000000000187805 */ /* 0x000fe2000001ff00 */
[----:B------:R-:W-:Y:S06]  /*da80*/  BRA `(.L_x_2210) ;  /* 0x0000000000147947 */ /* 0x000fec0003800000 */
.L_x_2230:
[----:B------:R-:W2:Y:S02]  /*da90*/  LDG.E.64 R24, desc[UR36][R2.64] ;  /* 0x0000002402187981 */ /* 0x000ea4000c1e1b00 */
[----:B--2---:R-:W0:Y:S01]  /*daa0*/  I2F.F64.U64 R24, R24 ;  /* 0x0000001800187312 */ /* 0x004e220000301800 */
[----:B------:R-:W-:Y:S05]  /*dab0*/  BRA `(.L_x_2210) ;  /* 0x0000000000087947 */ /* 0x000fea0003800000 */
.L_x_2229:
[----:B------:R-:W2:Y:S02]  /*dac0*/  LDG.E R2, desc[UR36][R2.64] ;  /* 0x0000002402027981 */ /* 0x000ea4000c1e1900 */
[----:B--2---:R0:W1:Y:S02]  /*dad0*/  I2F.F64.U32 R24, R2 ;  /* 0x0000000200187312 */ /* 0x0040640000201800 */
.L_x_2210:
[----:B------:R-:W-:Y:S05]  /*dae0*/  BSYNC.RECONVERGENT B6 ;  /* 0x0000000000067941 */ /* 0x000fea0003800200 */
.L_x_2204:
        /* <DEDUP_REMOVED lines=14> */
[----:B----4-:R-:W-:-:S05]  /*dbd0*/  FFMA R0, RZ, R11, R3 ;  /* 0x0000000bff007223 */ /* 0x010fca0000000003 */
[----:B------:R-:W-:-:S13]  /*dbe0*/  FSETP.GT.AND P0, PT, |R0|, 1.469367938527859385e-39, PT ;  /* 0x001000000000780b */ /* 0x000fda0003f04200 */
[----:B------:R-:W-:Y:S05]  /*dbf0*/  @P0 BRA P1, `(.L_x_2233) ;  /* 0x0000000000100947 */ /* 0x000fea0000800000 */
[----:B------:R-:W-:-:S07]  /*dc00*/  MOV R0, 0xdc20 ;  /* 0x0000dc2000007802 */ /* 0x000fce0000000f00 */
[----:B------:R-:W-:Y:S05]  /*dc10*/  CALL.REL.NOINC `($__internal_0_$__cuda_sm20_div_rn_f64_full) ;  /* 0x0000001800747944 */ /* 0x000fea0003c00000 */
[----:B------:R-:W-:Y:S01]  /*dc20*/  MOV R2, R6 ;  /* 0x0000000600027202 */ /* 0x000fe20000000f00 */
[----:B------:R-:W-:-:S07]  /*dc30*/  IMAD.MOV.U32 R3, RZ, RZ, R7 ;  /* 0x000000ffff037224 */ /* 0x000fce00078e0007 */
.L_x_2233:
[----:B------:R-:W-:Y:S05]  /*dc40*/  BSYNC.RECONVERGENT B1 ;  /* 0x0000000000017941 */ /* 0x000fea0003800200 */
.L_x_2232:
        /* <DEDUP_REMOVED lines=9> */
[----:B------:R-:W-:Y:S01]  /*dce0*/  @!P0 MOV R3, R5 ;  /* 0x0000000500038202 */ /* 0x000fe20000000f00 */
[----:B------:R-:W-:-:S04]  /*dcf0*/  @!P0 IMAD.MOV.U32 R2, RZ, RZ, R4 ;  /* 0x000000ffff028224 */ /* 0x000fc800078e0004 */
[----:B------:R-:W-:-:S05]  /*dd00*/  VIADD R0, R3, 0xffffffff ;  /* 0xffffffff03007836 */ /* 0x000fca0000000000 */
[----:B------:R-:W-:Y:S02]  /*dd10*/  ISETP.GE.U32.AND P1, PT, R0, 0x7fefffff, PT ;  /* 0x7fefffff0000780c */ /* 0x000fe40003f26070 */
[----:B------:R-:W-:Y:S02]  /*dd20*/  MOV R0, 0xfffffc01 ;  /* 0xfffffc0100007802 */ /* 0x000fe40000000f00 */
[----:B------:R-:W-:-:S09]  /*dd30*/  @!P0 MOV R0, 0xfffffbcb ;  /* 0xfffffbcb00008802 */ /* 0x000fd20000000f00 */
[----:B------:R-:W-:Y:S01]  /*dd40*/  @P1 MOV R6, 0x0 ;  /* 0x0000000000061802 */ /* 0x000fe20000000f00 */
[----:B------:R-:W-:Y:S01]  /*dd50*/  @P1 IMAD.MOV.U32 R7, RZ, RZ, 0x7ff00000 ;  /* 0x7ff00000ff071424 */ /* 0x000fe200078e00ff */
[----:B------:R-:W-:-:S05]  /*dd60*/  @P1 LOP3.LUT P2, RZ, R5, 0x7fffffff, RZ, 0xc0, !PT ;  /* 0x7fffffff05ff1812 */ /* 0x000fca000784c0ff */
[----:B------:R-:W-:-:S10]  /*dd70*/  @P1 DFMA R6, R4, R6, +INF ;  /* 0x7ff000000406142b */ /* 0x000fd40000000006 */
[----:B------:R-:W-:Y:S02]  /*dd80*/  @P1 FSEL R6, R6, RZ, P2 ;  /* 0x000000ff06061208 */ /* 0x000fe40001000000 */
[----:B------:R-:W-:Y:S01]  /*dd90*/  @P1 FSEL R7, R7, -QNAN , P2 ;  /* 0xfff0000007071808 */ /* 0x000fe20001000000 */
[----:B------:R-:W-:Y:S06]  /*dda0*/  @P1 BRA `(.L_x_2236) ;  /* 0x0000000400d41947 */ /* 0x000fec0003800000 */
[----:B------:R-:W-:Y:S01]  /*ddb0*/  LOP3.LUT R4, R3, 0xfffff, RZ, 0xc0, !PT ;  /* 0x000fffff03047812 */ /* 0x000fe200078ec0ff */
[----:B------:R-:W-:Y:S01]  /*ddc0*/  IMAD.MOV.U32 R14, RZ, RZ, -0x748574fc ;  /* 0x8b7a8b04ff0e7424 */ /* 0x000fe200078e00ff */
[----:B------:R-:W-:Y:S01]  /*ddd0*/  MOV R6, RZ ;  /* 0x000000ff00067202 */ /* 0x000fe20000000f00 */
[----:B------:R-:W-:Y:S01]  /*dde0*/  UMOV UR4, 0x3ae80f1e ;  /* 0x3ae80f1e00047882 */ /* 0x000fe20000000000 */
[----:B------:R-:W-:Y:S01]  /*ddf0*/  LOP3.LUT R5, R4, 0x3ff00000, RZ, 0xfc, !PT ;  /* 0x3ff0000004057812 */ /* 0x000fe200078efcff */
[----:B------:R-:W-:Y:S01]  /*de00*/  IMAD.MOV.U32 R4, RZ, RZ, R2 ;  /* 0x000000ffff047224 */ /* 0x000fe200078e0002 */
[----:B------:R-:W-:Y:S01]  /*de10*/  MOV R15, 0x3ed0ee25 ;  /* 0x3ed0ee25000f7802 */ /* 0x000fe20000000f00 */
[----:B------:R-:W-:Y:S01]  /*de20*/  UMOV UR5, 0x3eb1380b ;  /* 0x3eb1380b00057882 */ /* 0x000fe20000000000 */
[----:B------:R-:W-:Y:S01]  /*de30*/  ISETP.GE.U32.AND P0, PT, R5, 0x3ff6a09f, PT ;  /* 0x3ff6a09f0500780c */ /* 0x000fe20003f06070 */
[----:B------:R-:W-:Y:S01]  /*de40*/  UMOV UR6, 0x80000000 ;  /* 0x8000000000067882 */ /* 0x000fe20000000000 */
[----:B------:R-:W-:Y:S01]  /*de50*/  LEA.HI R0, R3, R0, RZ, 0xc ;  /* 0x0000000003007211 */ /* 0x000fe200078f60ff */
[----:B------:R-:W-:Y:S01]  /*de60*/  UMOV UR7, 0x43300000 ;  /* 0x4330000000077882 */ /* 0x000fe20000000000 */
[----:B------:R-:W-:-:S09]  /*de70*/  MOV R19, 0x43300000 ;  /* 0x4330000000137802 */ /* 0x000fd20000000f00 */
[----:B------:R-:W-:Y:S01]  /*de80*/  @P0 IADD3 R7, PT, PT, R5, -0x100000, RZ ;  /* 0xfff0000005070810 */ /* 0x000fe20007ffe0ff */
[----:B------:R-:W-:-:S04]  /*de90*/  @P0 VIADD R0, R0, 0x1 ;  /* 0x0000000100000836 */ /* 0x000fc80000000000 */
        /* <DEDUP_REMOVED lines=50> */
.L_x_2235:
        /* <DEDUP_REMOVED lines=20> */
[----:B------:R-:W-:Y:S01]  /*e300*/  MOV R4, R6 ;  /* 0x0000000600047202 */ /* 0x000fe20000000f00 */
[----:B------:R-:W-:-:S07]  /*e310*/  IMAD.MOV.U32 R5, RZ, RZ, R7 ;  /* 0x000000ffff057224 */ /* 0x000fce00078e0007 */
.L_x_2238:
[----:B------:R-:W-:Y:S05]  /*e320*/  BSYNC.RECONVERGENT B2 ;  /* 0x0000000000027941 */ /* 0x000fea0003800200 */
.L_x_2237:
[----:B------:R-:W-:Y:S01]  /*e330*/  DMUL R4, R4, -R2 ;  /* 0x8000000204047228 */ /* 0x000fe20000000000 */
[----:B------:R-:W-:Y:S01]  /*e340*/  MOV R10, 0xceb2dc44 ;  /* 0xceb2dc44000a7802 */ /* 0x000fe20000000f00 */
[----:B------:R-:W-:Y:S01]  /*e350*/  IMAD.MOV.U32 R11, RZ, RZ, 0x3ed087ff ;  /* 0x3ed087ffff0b7424 */ /* 0x000fe200078e00ff */
        /* <DEDUP_REMOVED lines=26> */
.L_x_2236:
[----:B------:R-:W-:Y:S05]  /*e500*/  BSYNC.RECONVERGENT B1 ;  /* 0x0000000000017941 */ /* 0x000fea0003800200 */
.L_x_2234:
[----:B------:R-:W-:Y:S01]  /*e510*/  UPRMT UR4, UR42, 0x9910, URZ ;  /* 0x000099102a047896 */ /* 0x000fe200080000ff */
[----:B------:R-:W-:-:S03]  /*e520*/  DMUL R6, R6, 0.5 ;  /* 0x3fe0000006067828 */ /* 0x000fc60000000000 */
[----:B------:R-:W-:-:S07]  /*e530*/  UISETP.GT.AND UP0, UPT, UR4, 0x9, UPT ;  /* 0x000000090400788c */ /* 0x000fce000bf04270 */
[----:B------:R-:W-:Y:S02]  /*e540*/  LOP3.LUT R5, R7, 0x80000000, R25, 0xb8, !PT ;  /* 0x8000000007057812 */ /* 0x000fe400078eb819 */
[----:B------:R-:W-:Y:S01]  /*e550*/  MOV R4, R6 ;  /* 0x0000000600047202 */ /* 0x000fe20000000f00 */
        /* <DEDUP_REMOVED lines=10> */
[----:B0-----:R-:W-:Y:S01]  /*e600*/  STG.E.U8 desc[UR36][R16.64], R5 ;  /* 0x0000000510007986 */ /* 0x001fe2000c101124 */
[----:B------:R-:W-:Y:S05]  /*e610*/  EXIT ;  /* 0x000000000000794d */ /* 0x000fea0003800000 */
.L_x_2242:
[----:B------:R-:W0:Y:S02]  /*e620*/  F2I.S64.F64.TRUNC R4, R4 ;  /* 0x0000000400047311 */ /* 0x000e24000030d900 */
[----:B0-----:R-:W-:-:S05]  /*e630*/  IMAD.MOV.U32 R3, RZ, RZ, R4 ;  /* 0x000000ffff037224 */ /* 0x001fca00078e0004 */
[----:B------:R-:W-:Y:S01]  /*e640*/  STG.E.U8 desc[UR36][R16.64], R3 ;  /* 0x0000000310007986 */ /* 0x000fe2000c101124 */
[----:B------:R-:W-:Y:S05]  /*e650*/  EXIT ;  /* 0x000000000000794d */ /* 0x000fea0003800000 */
.L_x_2241:
[----:B------:R-:W-:-:S09]  /*e660*/  UISETP.NE.AND UP0, UPT, UR4, 0x2, UPT ;  /* 0x000000020400788c */ /* 0x000fd2000bf05270 */
[----:B------:R-:W-:Y:S05]  /*e670*/  BRA.U !UP0, `(.L_x_2244) ;  /* 0x0000000108287547 */ /* 0x000fea000b800000 */
[----:B------:R-:W-:-:S09]  /*e680*/  UISETP.NE.AND UP0, UPT, UR4, 0x3, UPT ;  /* 0x000000030400788c */ /* 0x000fd2000bf05270 */
[----:B------:R-:W-:Y:S05]  /*e690*/  BRA.U !UP0, `(.L_x_2245) ;  /* 0x0000000108147547 */ /* 0x000fea000b800000 */
[----:B------:R-:W-:-:S09]  /*e6a0*/  UISETP.NE.AND UP0, UPT, UR4, 0x4, UPT ;  /* 0x000000040400788c */ /* 0x000fd2000bf05270 */
[----:B------:R-:W-:Y:S05]  /*e6b0*/  BRA.U UP0, `(.L_x_2243) ;  /* 0x0000000900b47547 */ /* 0x000fea000b800000 */
[----:B------:R-:W0:Y:S02]  /*e6c0*/  F2I.S64.F64.TRUNC R4, R4 ;  /* 0x0000000400047311 */ /* 0x000e24000030d900 */
[----:B0-----:R-:W-:Y:S01]  /*e6d0*/  STG.E.64 desc[UR36][R16.64], R4 ;  /* 0x0000000410007986 */ /* 0x001fe2000c101b24 */
[----:B------:R-:W-:Y:S05]  /*e6e0*/  EXIT ;  /* 0x000000000000794d */ /* 0x000fea0003800000 */
.L_x_2245:
[----:B------:R-:W0:Y:S02]  /*e6f0*/  F2I.F64.TRUNC R5, R4 ;  /* 0x0000000400057311 */ /* 0x000e24000030d100 */
[----:B0-----:R-:W-:Y:S01]  /*e700*/  STG.E desc[UR36][R16.64], R5 ;  /* 0x0000000510007986 */ /* 0x001fe2000c101924 */
[----:B------:R-:W-:Y:S05]  /*e710*/  EXIT ;  /* 0x000000000000794d */ /* 0x000fea0003800000 */
.L_x_2244:
[----:B------:R-:W0:Y:S02]  /*e720*/  F2I.F64.TRUNC R5, R4 ;  /* 0x0000000400057311 */ /* 0x000e24000030d100 */
[----:B0-----:R-:W-:Y:S01]  /*e730*/  STG.E.U16 desc[UR36][R16.64], R5 ;  /* 0x0000000510007986 */ /* 0x001fe2000c101524 */
[----:B------:R-:W-:Y:S05]  /*e740*/  EXIT ;  /* 0x000000000000794d */ /* 0x000fea0003800000 */
.L_x_2240:
        /* <DEDUP_REMOVED lines=11> */
[----:B------:R-:W-:Y:S01]  /*e800*/  STG.E desc[UR36][R16.64], R3 ;  /* 0x0000000310007986 */ /* 0x000fe2000c101924 */
[----:B------:R-:W-:Y:S05]  /*e810*/  EXIT ;  /* 0x000000000000794d */ /* 0x000fea0003800000 */
.L_x_2247:
[----:B------:R-:W-:Y:S01]  /*e820*/  UMOV UR4, 0xf0000000 ;  /* 0xf000000000047882 */ /* 0x000fe20000000000 */
[----:B------:R-:W-:Y:S01]  /*e830*/  UMOV UR5, 0x380fffff ;  /* 0x380fffff00057882 */ /* 0x000fe20000000000 */
[----:B------:R-:W0:Y:S01]  /*e840*/  F2F.F32.F64 R0, R4 ;  /* 0x0000000400007310 */ /* 0x000e220000301000 */
[----:B------:R-:W-:-:S14]  /*e850*/  DSETP.GEU.AND P0, PT, |R4|, UR4, PT ;  /* 0x0000000404007e2a */ /* 0x000fdc000bf0e200 */
[----:B0-----:R-:W-:-:S05]  /*e860*/  @!P0 FMUL R0, R0, 1.175494350822287508e-38 ;  /* 0x0080000000008820 */ /* 0x001fca0000400000 */
[----:B------:R-:W-:-:S05]  /*e870*/  F2FP.F16.F32.PACK_AB R0, RZ, R0 ;  /* 0x00000000ff00723e */ /* 0x000fca00000000ff */
[----:B------:R-:W-:Y:S01]  /*e880*/  STG.E.U16 desc[UR36][R16.64], R0 ;  /* 0x0000000010007986 */ /* 0x000fe2000c101524 */
[----:B------:R-:W-:Y:S05]  /*e890*/  EXIT ;  /* 0x000000000000794d */ /* 0x000fea0003800000 */
.L_x_2246:
        /* <DEDUP_REMOVED lines=12> */
[----:B------:R-:W-:Y:S01]  /*e960*/  STG.E.64 desc[UR36][R16.64], R2 ;  /* 0x0000000210007986 */ /* 0x000fe2000c101b24 */
[----:B------:R-:W-:Y:S05]  /*e970*/  EXIT ;  /* 0x000000000000794d */ /* 0x000fea0003800000 */
.L_x_2249:
[----:B------:R-:W-:Y:S01]  /*e980*/  UMOV UR4, 0xf0000000 ;  /* 0xf000000000047882 */ /* 0x000fe20000000000 */
[----:B------:R-:W-:Y:S01]  /*e990*/  UMOV UR5, 0x380fffff ;  /* 0x380fffff00057882 */ /* 0x000fe20000000000 */
[----:B------:R-:W0:Y:S01]  /*e9a0*/  F2F.F32.F64 R0, R4 ;  /* 0x0000000400007310 */ /* 0x000e220000301000 */
[----:B------:R-:W-:-:S14]  /*e9b0*/  DSETP.GEU.AND P0, PT, |R4|, UR4, PT ;  /* 0x0000000404007e2a */ /* 0x000fdc000bf0e200 */
[----:B0-----:R-:W-:-:S05]  /*e9c0*/  @!P0 FMUL R0, R0, 1.175494350822287508e-38 ;  /* 0x0080000000008820 */ /* 0x001fca0000400000 */
[----:B------:R-:W-:-:S04]  /*e9d0*/  F2FP.F16.F32.PACK_AB R3, RZ, R0 ;  /* 0x00000000ff03723e */ /* 0x000fc800000000ff */
[----:B------:R-:W-:-:S05]  /*e9e0*/  PRMT R3, R3, 0x5410, RZ ;  /* 0x0000541003037816 */ /* 0x000fca00000000ff */
[----:B------:R-:W-:Y:S01]  /*e9f0*/  STG.E desc[UR36][R16.64], R3 ;  /* 0x0000000310007986 */ /* 0x000fe2000c101924 */
[----:B------:R-:W-:Y:S05]  /*ea00*/  EXIT ;  /* 0x000000000000794d */ /* 0x000fea0003800000 */
.L_x_2248:
[----:B------:R-:W-:Y:S01]  /*ea10*/  STG.E.64 desc[UR36][R16.64], R4 ;  /* 0x0000000410007986 */ /* 0x000fe2000c101b24 */
[----:B------:R-:W-:Y:S05]  /*ea20*/  EXIT ;  /* 0x000000000000794d */ /* 0x000fea0003800000 */
.L_x_2239:
        /* <DEDUP_REMOVED lines=11> */
[----:B0-----:R-:W-:Y:S01]  /*eae0*/  STG.E.U16 desc[UR36][R16.64], R5 ;  /* 0x0000000510007986 */ /* 0x001fe2000c101524 */
[----:B------:R-:W-:Y:S05]  /*eaf0*/  EXIT ;  /* 0x000000000000794d */ /* 0x000fea0003800000 */
.L_x_2253:
        /* <DEDUP_REMOVED lines=21> */
.L_x_2256:
[----:B------:R-:W-:-:S04]  /*ec50*/  SHF.R.U32.HI R3, RZ, 0x18, R3 ;  /* 0x00000018ff037819 */ /* 0x000fc80000011603 */
[----:B------:R-:W-:-:S04]  /*ec60*/  LOP3.LUT R0, R0, 0x80, R3, 0xf8, !PT ;  /* 0x0000008000007812 */ /* 0x000fc800078ef803 */
[----:B------:R-:W-:-:S07]  /*ec70*/  PRMT R8, R0, 0x7610, R8 ;  /* 0x0000761000087816 */ /* 0x000fce0000000008 */
.L_x_2255:
[----:B------:R-:W-:Y:S05]  /*ec80*/  BSYNC.RECONVERGENT B0 ;  /* 0x0000000000007941 */ /* 0x000fea0003800200 */
.L_x_2254:
[----:B------:R-:W-:Y:S01]  /*ec90*/  STG.E.U8 desc[UR36][R16.64], R8 ;  /* 0x0000000810007986 */ /* 0x000fe2000c101124 */
[----:B------:R-:W-:Y:S05]  /*eca0*/  EXIT ;  /* 0x000000000000794d */ /* 0x000fea0003800000 */
.L_x_2252:
        /* <DEDUP_REMOVED lines=21> */
.L_x_2259:
[----:B------:R-:W-:-:S04]  /*ee00*/  SHF.R.U32.HI R3, RZ, 0x18, R3 ;  /* 0x00000018ff037819 */ /* 0x000fc80000011603 */
[----:B------:R-:W-:-:S04]  /*ee10*/  LOP3.LUT R0, R0, 0x80, R3, 0xf8, !PT ;  /* 0x0000008000007812 */ /* 0x000fc800078ef803 */
[----:B------:R-:W-:-:S07]  /*ee20*/  PRMT R8, R0, 0x7610, R8 ;  /* 0x0000761000087816 */ /* 0x000fce0000000008 */
.L_x_2258:
[----:B------:R-:W-:Y:S05]  /*ee30*/  BSYNC.RECONVERGENT B0 ;  /* 0x0000000000007941 */ /* 0x000fea0003800200 */
.L_x_2257:
[----:B------:R-:W-:Y:S01]  /*ee40*/  STG.E.U8 desc[UR36][R16.64], R8 ;  /* 0x0000000810007986 */ /* 0x000fe2000c101124 */
[----:B------:R-:W-:Y:S05]  /*ee50*/  EXIT ;  /* 0x000000000000794d */ /* 0x000fea0003800000 */
.L_x_2251:
        /* <DEDUP_REMOVED lines=24> */
[----:B------:R-:W-:Y:S01]  /*efe0*/  STG.E.U8 desc[UR36][R16.64], R3 ;  /* 0x0000000310007986 */ /* 0x000fe2000c101124 */
[----:B------:R-:W-:Y:S05]  /*eff0*/  EXIT ;  /* 0x000000000000794d */ /* 0x000fea0003800000 */
.L_x_2261:
[----:B------:R-:W0:Y:S02]  /*f000*/  F2I.U64.F64.TRUNC R4, R4 ;  /* 0x0000000400047311 */ /* 0x000e24000030d800 */
[----:B0-----:R-:W-:Y:S01]  /*f010*/  STG.E.64 desc[UR36][R16.64], R4 ;  /* 0x0000000410007986 */ /* 0x001fe2000c101b24 */
[----:B------:R-:W-:Y:S05]  /*f020*/  EXIT ;  /* 0x000000000000794d */ /* 0x000fea0003800000 */
.L_x_2260:
[----:B------:R-:W0:Y:S02]  /*f030*/  F2I.U32.F64.TRUNC R5, R4 ;  /* 0x0000000400057311 */ /* 0x000e24000030d000 */
[----:B0-----:R-:W-:Y:S01]  /*f040*/  STG.E desc[UR36][R16.64], R5 ;  /* 0x0000000510007986 */ /* 0x001fe2000c101924 */
[----:B------:R-:W-:Y:S05]  /*f050*/  EXIT ;  /* 0x000000000000794d */ /* 0x000fea0003800000 */
.L_x_2250:
        /* <DEDUP_REMOVED lines=8> */
[----:B------:R-:W-:Y:S01]  /*f0e0*/  STG.E.U8 desc[UR36][R16.64], R3 ;  /* 0x0000000310007986 */ /* 0x000fe2000c101124 */
[----:B------:R-:W-:Y:S05]  /*f0f0*/  EXIT ;  /* 0x000000000000794d */ /* 0x000fea0003800000 */
.L_x_2263:
[----:B------:R-:W-:-:S05]  /*f100*/  CS2R R6, SRZ ;  /* 0x0000000000067805 */ /* 0x000fca000001ff00 */
[----:B------:R-:W-:Y:S01]  /*f110*/  STG.E.128 desc[UR36][R16.64], R4 ;  /* 0x0000000410007986 */ /* 0x000fe2000c101d24 */
[----:B------:R-:W-:Y:S05]  /*f120*/  EXIT ;  /* 0x000000000000794d */ /* 0x000fea0003800000 */
.L_x_2262:
[----:B------:R-:W-:-:S09]  /*f130*/  UISETP.NE.AND UP0, UPT, UR4, 0xf, UPT ;  /* 0x0000000f0400788c */ /* 0x000fd2000bf05270 */
[----:B------:R-:W-:Y:S05]  /*f140*/  BRA.U !UP0, `(.L_x_2264) ;  /* 0x0000000508087547 */ /* 0x000fea000b800000 */
[----:B------:R-:W-:-:S09]  /*f150*/  UISETP.NE.AND UP0, UPT, UR4, 0x17, UPT ;  /* 0x000000170400788c */ /* 0x000fd2000bf05270 */
[----:B------:R-:W-:Y:S05]  /*f160*/  BRA.U !UP0, `(.L_x_2265) ;  /* 0x0000000108a07547 */ /* 0x000fea000b800000 */
[----:B------:R-:W-:-:S09]  /*f170*/  UISETP.NE.AND UP0, UPT, UR4, 0x18, UPT ;  /* 0x000000180400788c */ /* 0x000fd2000bf05270 */
[----:B------:R-:W-:Y:S05]  /*f180*/  BRA.U !UP0, `(.L_x_2266) ;  /* 0x0000000108447547 */ /* 0x000fea000b800000 */
.L_x_2243:
        /* <DEDUP_REMOVED lines=16> */
.L_x_2267:
[----:B------:R-:W-:Y:S05]  /*f290*/  EXIT ;  /* 0x000000000000794d */ /* 0x000fea0003800000 */
.L_x_2266:
        /* <DEDUP_REMOVED lines=17> */
.L_x_2269:
[----:B------:R-:W-:Y:S05]  /*f3b0*/  BSYNC.RECONVERGENT B0 ;  /* 0x0000000000007941 */ /* 0x000fea0003800200 */
.L_x_2268:
[----:B------:R-:W-:-:S05]  /*f3c0*/  LOP3.LUT R3, R0, 0x80, R3, 0xf8, !PT ;  /* 0x0000008000037812 */ /* 0x000fca00078ef803 */
[----:B------:R-:W-:Y:S01]  /*f3d0*/  STG.E.U8 desc[UR36][R16.64], R3 ;  /* 0x0000000310007986 */ /* 0x000fe2000c101124 */
[----:B------:R-:W-:Y:S05]  /*f3e0*/  EXIT ;  /* 0x000000000000794d */ /* 0x000fea0003800000 */
.L_x_2265:
        /* <DEDUP_REMOVED lines=16> */
.L_x_2271:
[----:B------:R-:W-:Y:S01]  /*f4f0*/  IMAD.MOV.U32 R0, RZ, RZ, 0x7f ;  /* 0x0000007fff007424 */ /* 0x000fe200078e00ff */
[----:B------:R-:W-:-:S04]  /*f500*/  ISETP.GT.U32.AND P0, PT, R2, 0x7f800000, PT ;  /* 0x7f8000000200780c */ /* 0x000fc80003f04070 */
[----:B------:R-:W-:-:S09]  /*f510*/  SEL R0, R0, 0x7c, P0 ;  /* 0x0000007c00007807 */ /* 0x000fd20000000000 */
.L_x_2272:
[----:B------:R-:W-:Y:S05]  /*f520*/  BSYNC.RECONVERGENT B0 ;  /* 0x0000000000007941 */ /* 0x000fea0003800200 */
.L_x_2270:
[----:B------:R-:W-:-:S04]  /*f530*/  SHF.R.U32.HI R3, RZ, 0x18, R3 ;  /* 0x00000018ff037819 */ /* 0x000fc80000011603 */
[----:B------:R-:W-:-:S05]  /*f540*/  LOP3.LUT R3, R0, 0x80, R3, 0xf8, !PT ;  /* 0x0000008000037812 */ /* 0x000fca00078ef803 */
[----:B------:R-:W-:Y:S01]  /*f550*/  STG.E.U8 desc[UR36][R16.64], R3 ;  /* 0x0000000310007986 */ /* 0x000fe2000c101124 */
[----:B------:R-:W-:Y:S05]  /*f560*/  EXIT ;  /* 0x000000000000794d */ /* 0x000fea0003800000 */
.L_x_2264:
[----:B------:R-:W-:Y:S01]  /*f570*/  UMOV UR4, 0xf0000000 ;  /* 0xf000000000047882 */ /* 0x000fe20000000000 */
[----:B------:R-:W-:Y:S01]  /*f580*/  UMOV UR5, 0x380fffff ;  /* 0x380fffff00057882 */ /* 0x000fe20000000000 */
[----:B------:R-:W0:Y:S01]  /*f590*/  F2F.F32.F64 R0, R4 ;  /* 0x0000000400007310 */ /* 0x000e220000301000 */
[----:B------:R-:W-:-:S14]  /*f5a0*/  DSETP.GEU.AND P0, PT, |R4|, UR4, PT ;  /* 0x0000000404007e2a */ /* 0x000fdc000bf0e200 */
[----:B0-----:R-:W-:-:S05]  /*f5b0*/  @!P0 FMUL R0, R0, 1.175494350822287508e-38 ;  /* 0x0080000000008820 */ /* 0x001fca0000400000 */
[----:B------:R-:W-:-:S05]  /*f5c0*/  F2FP.BF16.F32.PACK_AB R0, RZ, R0 ;  /* 0x00000000ff00723e */ /* 0x000fca00000010ff */
[----:B------:R-:W-:Y:S01]  /*f5d0*/  STG.E.U16 desc[UR36][R16.64], R0 ;  /* 0x0000000010007986 */ /* 0x000fe2000c101524 */
[----:B------:R-:W-:Y:S05]  /*f5e0*/  EXIT ;  /* 0x000000000000794d */ /* 0x000fea0003800000 */
        .weak           $__internal_0_$__cuda_sm20_div_rn_f64_full
        .type           $__internal_0_$__cuda_sm20_div_rn_f64_full,@function
        .size           $__internal_0_$__cuda_sm20_div_rn_f64_full,(.L_x_3104 - $__internal_0_$__cuda_sm20_div_rn_f64_full)
$__internal_0_$__cuda_sm20_div_rn_f64_full:
[C---:B------:R-:W-:Y:S01]  /*f5f0*/  FSETP.GEU.AND P0, PT, |R11|.reuse, 1.469367938527859385e-39, PT ;  /* 0x001000000b00780b */ /* 0x040fe20003f0e200 */
[----:B------:R-:W-:Y:S01]  /*f600*/  IMAD.MOV.U32 R6, RZ, RZ, 0x1 ;  /* 0x00000001ff067424 */ /* 0x000fe200078e00ff */
[----:B------:R-:W-:Y:S01]  /*f610*/  LOP3.LUT R8, R11, 0x800fffff, RZ, 0xc0, !PT ;  /* 0x800fffff0b087812 */ /* 0x000fe200078ec0ff */
[----:B------:R-:W-:Y:S01]  /*f620*/  BSSY.RECONVERGENT B0, `(.L_x_2273) ;  /* 0x0000054000007945 */ /* 0x000fe20003800200 */
[C---:B------:R-:W-:Y:S02]  /*f630*/  FSETP.GEU.AND P2, PT, |R13|.reuse, 1.469367938527859385e-39, PT ;  /* 0x001000000d00780b */ /* 0x040fe40003f4e200 */
[----:B------:R-:W-:Y:S02]  /*f640*/  LOP3.LUT R9, R8, 0x3ff00000, RZ, 0xfc, !PT ;  /* 0x3ff0000008097812 */ /* 0x000fe400078efcff */
[----:B------:R-:W-:Y:S02]  /*f650*/  MOV R8, R10 ;  /* 0x0000000a00087202 */ /* 0x000fe40000000f00 */
[----:B------:R-:W-:-:S02]  /*f660*/  LOP3.LUT R4, R13, 0x7ff00000, RZ, 0xc0, !PT ;  /* 0x7ff000000d047812 */ /* 0x000fc400078ec0ff */
[C---:B------:R-:W-:Y:S01]  /*f670*/  LOP3.LUT R23, R11.reuse, 0x7ff00000, RZ, 0xc0, !PT ;  /* 0x7ff000000b177812 */ /* 0x040fe200078ec0ff */
[----:B------:R-:W-:Y:S02]  /*f680*/  @!P0 DMUL R8, R10, 8.98846567431157953865e+307 ;  /* 0x7fe000000a088828 */ /* 0x000fe40000000000 */
[----:B------:R-:W-:Y:S01]  /*f690*/  IMAD.MOV.U32 R22, RZ, RZ, R4 ;  /* 0x000000ffff167224 */ /* 0x000fe200078e0004 */
[C---:B------:R-:W-:Y:S02]  /*f6a0*/  ISETP.GE.U32.AND P1, PT, R4.reuse, R23, PT ;  /* 0x000000170400720c */ /* 0x040fe40003f26070 */
[----:B------:R-:W-:Y:S01]  /*f6b0*/  @!P2 LOP3.LUT R5, R11, 0x7ff00000, RZ, 0xc0, !PT ;  /* 0x7ff000000b05a812 */ /* 0x000fe200078ec0ff */
[----:B------:R-:W0:Y:S03]  /*f6c0*/  MUFU.RCP64H R7, R9 ;  /* 0x0000000900077308 */ /* 0x000e260000001800 */
[----:B------:R-:W-:-:S02]  /*f6d0*/  @!P2 ISETP.GE.U32.AND P3, PT, R4, R5, PT ;  /* 0x000000050400a20c */ /* 0x000fc40003f66070 */
[----:B------:R-:W-:Y:S02]  /*f6e0*/  MOV R5, 0x1ca00000 ;  /* 0x1ca0000000057802 */ /* 0x000fe40000000f00 */
[----:B------:R-:W-:Y:S02]  /*f6f0*/  @!P0 LOP3.LUT R23, R9, 0x7ff00000, RZ, 0xc0, !PT ;  /* 0x7ff0000009178812 */ /* 0x000fe400078ec0ff */
[----:B------:R-:W-:-:S03]  /*f700*/  @!P2 SEL R19, R5, 0x63400000, !P3 ;  /* 0x634000000513a807 */ /* 0x000fc60005800000 */
[----:B------:R-:W-:Y:S01]  /*f710*/  VIADD R27, R23, 0xffffffff ;  /* 0xffffffff171b7836 */ /* 0x000fe20000000000 */
[----:B------:R-:W-:Y:S01]  /*f720*/  @!P2 LOP3.LUT R20, R19, 0x80000000, R13, 0xf8, !PT ;  /* 0x800000001314a812 */ /* 0x000fe200078ef80d */
[----:B0-----:R-:W-:-:S03]  /*f730*/  DFMA R14, R6, -R8, 1 ;  /* 0x3ff00000060e742b */ /* 0x001fc60000000808 */
[----:B------:R-:W-:Y:S02]  /*f740*/  @!P2 LOP3.LUT R21, R20, 0x100000, RZ, 0xfc, !PT ;  /* 0x001000001415a812 */ /* 0x000fe400078efcff */
[----:B------:R-:W-:-:S03]  /*f750*/  @!P2 MOV R20, RZ ;  /* 0x000000ff0014a202 */ /* 0x000fc60000000f00 */
[----:B------:R-:W-:-:S08]  /*f760*/  DFMA R14, R14, R14, R14 ;  /* 0x0000000e0e0e722b */ /* 0x000fd0000000000e */
[----:B------:R-:W-:Y:S01]  /*f770*/  DFMA R14, R6, R14, R6 ;  /* 0x0000000e060e722b */ /* 0x000fe20000000006 */
[----:B------:R-:W-:Y:S01]  /*f780*/  SEL R7, R5, 0x63400000, !P1 ;  /* 0x6340000005077807 */ /* 0x000fe20004800000 */
[----:B------:R-:W-:-:S03]  /*f790*/  IMAD.MOV.U32 R6, RZ, RZ, R12 ;  /* 0x000000ffff067224 */ /* 0x000fc600078e000c */
[----:B------:R-:W-:-:S03]  /*f7a0*/  LOP3.LUT R7, R7, 0x800fffff, R13, 0xf8, !PT ;  /* 0x800fffff07077812 */ /* 0x000fc600078ef80d */
[----:B------:R-:W-:-:S03]  /*f7b0*/  DFMA R18, R14, -R8, 1 ;  /* 0x3ff000000e12742b */ /* 0x000fc60000000808 */
[----:B------:R-:W-:-:S05]  /*f7c0*/  @!P2 DFMA R6, R6, 2, -R20 ;  /* 0x400000000606a82b */ /* 0x000fca0000000814 */
[----:B------:R-:W-:-:S05]  /*f7d0*/  DFMA R18, R14, R18, R14 ;  /* 0x000000120e12722b */ /* 0x000fca000000000e */
[----:B------:R-:W-:-:S03]  /*f7e0*/  @!P2 LOP3.LUT R22, R7, 0x7ff00000, RZ, 0xc0, !PT ;  /* 0x7ff000000716a812 */ /* 0x000fc600078ec0ff */
[----:B------:R-:W-:Y:S01]  /*f7f0*/  DMUL R14, R18, R6 ;  /* 0x00000006120e7228 */ /* 0x000fe20000000000 */
[----:B------:R-:W-:-:S04]  /*f800*/  IADD3 R26, PT, PT, R22, -0x1, RZ ;  /* 0xffffffff161a7810 */ /* 0x000fc80007ffe0ff */
[----:B------:R-:W-:-:S03]  /*f810*/  ISETP.GT.U32.AND P0, PT, R26, 0x7feffffe, PT ;  /* 0x7feffffe1a00780c */ /* 0x000fc60003f04070 */
[----:B------:R-:W-:Y:S01]  /*f820*/  DFMA R20, R14, -R8, R6 ;  /* 0x800000080e14722b */ /* 0x000fe20000000006 */
[----:B------:R-:W-:-:S07]  /*f830*/  ISETP.GT.U32.OR P0, PT, R27, 0x7feffffe, P0 ;  /* 0x7feffffe1b00780c */ /* 0x000fce0000704470 */
[----:B------:R-:W-:-:S06]  /*f840*/  DFMA R20, R18, R20, R14 ;  /* 0x000000141214722b */ /* 0x000fcc000000000e */
[----:B------:R-:W-:Y:S05]  /*f850*/  @P0 BRA `(.L_x_2274) ;  /* 0x00000000006c0947 */ /* 0x000fea0003800000 */
[----:B------:R-:W-:-:S04]  /*f860*/  LOP3.LUT R13, R11, 0x7ff00000, RZ, 0xc0, !PT ;  /* 0x7ff000000b0d7812 */ /* 0x000fc800078ec0ff */
[CC--:B------:R-:W-:Y:S02]  /*f870*/  VIADDMNMX R12, R4.reuse, -R13.reuse, 0xb9600000, !PT ;  /* 0xb9600000040c7446 */ /* 0x0c0fe4000780090d */
[----:B------:R-:W-:Y:S02]  /*f880*/  ISETP.GE.U32.AND P0, PT, R4, R13, PT ;  /* 0x0000000d0400720c */ /* 0x000fe40003f06070 */
[----:B------:R-:W-:Y:S02]  /*f890*/  VIMNMX R12, PT, PT, R12, 0x46a00000, PT ;  /* 0x46a000000c0c7848 */ /* 0x000fe40003fe0100 */
[----:B------:R-:W-:-:S04]  /*f8a0*/  SEL R5, R5, 0x63400000, !P0 ;  /* 0x6340000005057807 */ /* 0x000fc80004000000 */
[----:B------:R-:W-:Y:S02]  /*f8b0*/  IADD3 R14, PT, PT, -R5, R12, RZ ;  /* 0x0000000c050e7210 */ /* 0x000fe40007ffe1ff */
[----:B------:R-:W-:-:S03]  /*f8c0*/  MOV R12, RZ ;  /* 0x000000ff000c7202 */ /* 0x000fc60000000f00 */
[----:B------:R-:W-:-:S06]  /*f8d0*/  VIADD R13, R14, 0x7fe00000 ;  /* 0x7fe000000e0d7836 */ /* 0x000fcc0000000000 */
[----:B------:R-:W-:-:S10]  /*f8e0*/  DMUL R4, R20, R12 ;  /* 0x0000000c14047228 */ /* 0x000fd40000000000 */
[----:B------:R-:W-:-:S13]  /*f8f0*/  FSETP.GTU.AND P0, PT, |R5|, 1.469367938527859385e-39, PT ;  /* 0x001000000500780b */ /* 0x000fda0003f0c200 */
[----:B------:R-:W-:Y:S05]  /*f900*/  @P0 BRA `(.L_x_2275) ;  /* 0x0000000000940947 */ /* 0x000fea0003800000 */
[----:B------:R-:W-:Y:S01]  /*f910*/  DFMA R6, R20, -R8, R6 ;  /* 0x800000081406722b */ /* 0x000fe20000000006 */
[----:B------:R-:W-:-:S09]  /*f920*/  IMAD.MOV.U32 R12, RZ, RZ, RZ ;  /* 0x000000ffff0c7224 */ /* 0x000fd200078e00ff */
[C---:B------:R-:W-:Y:S02]  /*f930*/  FSETP.NEU.AND P0, PT, R7.reuse, RZ, PT ;  /* 0x000000ff0700720b */ /* 0x040fe40003f0d000 */
[----:B------:R-:W-:-:S04]  /*f940*/  LOP3.LUT R11, R7, 0x80000000, R11, 0x48, !PT ;  /* 0x80000000070b7812 */ /* 0x000fc800078e480b */
[----:B------:R-:W-:-:S07]  /*f950*/  LOP3.LUT R13, R11, R13, RZ, 0xfc, !PT ;  /* 0x0000000d0b0d7212 */ /* 0x000fce00078efcff */
[----:B------:R-:W-:Y:S05]  /*f960*/  @!P0 BRA `(.L_x_2275) ;  /* 0x00000000007c8947 */ /* 0x000fea0003800000 */
[----:B------:R-:W-:Y:S01]  /*f970*/  IADD3 R7, PT, PT, -R14, RZ, RZ ;  /* 0x000000ff0e077210 */ /* 0x000fe20007ffe1ff */
[----:B------:R-:W-:Y:S01]  /*f980*/  IMAD.MOV.U32 R6, RZ, RZ, RZ ;  /* 0x000000ffff067224 */ /* 0x000fe200078e00ff */
[----:B------:R-:W-:-:S05]  /*f990*/  DMUL.RP R12, R20, R12 ;  /* 0x0000000c140c7228 */ /* 0x000fca0000008000 */
[----:B------:R-:W-:-:S05]  /*f9a0*/  DFMA R6, R4, -R6, R20 ;  /* 0x800000060406722b */ /* 0x000fca0000000014 */
[----:B------:R-:W-:Y:S02]  /*f9b0*/  LOP3.LUT R11, R13, R11, RZ, 0x3c, !PT ;  /* 0x0000000b0d0b7212 */ /* 0x000fe400078e3cff */
[----:B------:R-:W-:-:S04]  /*f9c0*/  IADD3 R6, PT, PT, -R14, -0x43300000, RZ ;  /* 0xbcd000000e067810 */ /* 0x000fc80007ffe1ff */
[----:B------:R-:W-:-:S04]  /*f9d0*/  FSETP.NEU.AND P0, PT, |R7|, R6, PT ;  /* 0x000000060700720b */ /* 0x000fc80003f0d200 */
[----:B------:R-:W-:Y:S02]  /*f9e0*/  FSEL R4, R12, R4, !P0 ;  /* 0x000000040c047208 */ /* 0x000fe40004000000 */
[----:B------:R-:W-:Y:S01]  /*f9f0*/  FSEL R5, R11, R5, !P0 ;  /* 0x000000050b057208 */ /* 0x000fe20004000000 */
[----:B------:R-:W-:Y:S06]  /*fa00*/  BRA `(.L_x_2275) ;  /* 0x0000000000547947 */ /* 0x000fec0003800000 */
.L_x_2274:
[----:B------:R-:W-:-:S14]  /*fa10*/  DSETP.NAN.AND P0, PT, R12, R12, PT ;  /* 0x0000000c0c00722a */ /* 0x000fdc0003f08000 */
[----:B------:R-:W-:Y:S05]  /*fa20*/  @P0 BRA `(.L_x_2276) ;  /* 0x0000000000440947 */ /* 0x000fea0003800000 */
[----:B------:R-:W-:-:S14]  /*fa30*/  DSETP.NAN.AND P0, PT, R10, R10, PT ;  /* 0x0000000a0a00722a */ /* 0x000fdc0003f08000 */
[----:B------:R-:W-:Y:S05]  /*fa40*/  @P0 BRA `(.L_x_2277) ;  /* 0x0000000000300947 */ /* 0x000fea0003800000 */
[----:B------:R-:W-:Y:S01]  /*fa50*/  ISETP.NE.AND P0, PT, R22, R23, PT ;  /* 0x000000171600720c */ /* 0x000fe20003f05270 */
[----:B------:R-:W-:Y:S01]  /*fa60*/  IMAD.MOV.U32 R5, RZ, RZ, -0x80000 ;  /* 0xfff80000ff057424 */ /* 0x000fe200078e00ff */
[----:B------:R-:W-:-:S11]  /*fa70*/  MOV R4, 0x0 ;  /* 0x0000000000047802 */ /* 0x000fd60000000f00 */
[----:B------:R-:W-:Y:S05]  /*fa80*/  @!P0 BRA `(.L_x_2275) ;  /* 0x0000000000348947 */ /* 0x000fea0003800000 */
[----:B------:R-:W-:Y:S02]  /*fa90*/  ISETP.NE.AND P0, PT, R22, 0x7ff00000, PT ;  /* 0x7ff000001600780c */ /* 0x000fe40003f05270 */
[----:B------:R-:W-:Y:S02]  /*faa0*/  LOP3.LUT R5, R13, 0x80000000, R11, 0x48, !PT ;  /* 0x800000000d057812 */ /* 0x000fe400078e480b */
[----:B------:R-:W-:-:S13]  /*fab0*/  ISETP.EQ.OR P0, PT, R23, RZ, !P0 ;  /* 0x000000ff1700720c */ /* 0x000fda0004702670 */
[----:B------:R-:W-:Y:S02]  /*fac0*/  @P0 LOP3.LUT R6, R5, 0x7ff00000, RZ, 0xfc, !PT ;  /* 0x7ff0000005060812 */ /* 0x000fe400078efcff */
[----:B------:R-:W-:Y:S01]  /*fad0*/  @!P0 MOV R4, RZ ;  /* 0x000000ff00048202 */ /* 0x000fe20000000f00 */
[----:B------:R-:W-:Y:S01]  /*fae0*/  @P0 IMAD.MOV.U32 R4, RZ, RZ, RZ ;  /* 0x000000ffff040224 */ /* 0x000fe200078e00ff */
[----:B------:R-:W-:Y:S01]  /*faf0*/  @P0 MOV R5, R6 ;  /* 0x0000000600050202 */ /* 0x000fe20000000f00 */
[----:B------:R-:W-:Y:S06]  /*fb00*/  BRA `(.L_x_2275) ;  /* 0x0000000000147947 */ /* 0x000fec0003800000 */
.L_x_2277:
[----:B------:R-:W-:Y:S01]  /*fb10*/  LOP3.LUT R5, R11, 0x80000, RZ, 0xfc, !PT ;  /* 0x000800000b057812 */ /* 0x000fe200078efcff */
[----:B------:R-:W-:Y:S01]  /*fb20*/  IMAD.MOV.U32 R4, RZ, RZ, R10 ;  /* 0x000000ffff047224 */ /* 0x000fe200078e000a */
[----:B------:R-:W-:Y:S06]  /*fb30*/  BRA `(.L_x_2275) ;  /* 0x0000000000087947 */ /* 0x000fec0003800000 */
.L_x_2276:
[----:B------:R-:W-:Y:S02]  /*fb40*/  LOP3.LUT R5, R13, 0x80000, RZ, 0xfc, !PT ;  /* 0x000800000d057812 */ /* 0x000fe400078efcff */
[----:B------:R-:W-:-:S07]  /*fb50*/  MOV R4, R12 ;  /* 0x0000000c00047202 */ /* 0x000fce0000000f00 */
.L_x_2275:
[----:B------:R-:W-:Y:S05]  /*fb60*/  BSYNC.RECONVERGENT B0 ;  /* 0x0000000000007941 */ /* 0x000fea0003800200 */
.L_x_2273:
[----:B------:R-:W-:Y:S01]  /*fb70*/  MOV R7, R5 ;  /* 0x0000000500077202 */ /* 0x000fe20000000f00 */
[----:B------:R-:W-:Y:S02]  /*fb80*/  HFMA2 R5, -RZ, RZ, 0, 0 ;  /* 0x00000000ff057431 */ /* 0x000fe400000001ff */
[----:B------:R-:W-:Y:S02]  /*fb90*/  IMAD.MOV.U32 R6, RZ, RZ, R4 ;  /* 0x000000ffff067224 */ /* 0x000fe400078e0004 */
[----:B------:R-:W-:-:S04]  /*fba0*/  IMAD.MOV.U32 R4, RZ, RZ, R0 ;  /* 0x000000ffff047224 */ /* 0x000fc800078e0000 */
[----:B------:R-:W-:Y:S05]  /*fbb0*/  RET.REL.NODEC R4 `(_ZN2at6native18elementwise_kernelILi128ELi4EZNS0_15gpu_kernel_implIZZZNS0_17atanh_kernel_cudaERNS_18TensorIteratorBaseEENKUlvE0_clEvENKUlvE_clEvEUldE_EEvS4_RKT_EUliE_EEviT1_) ;  /* 0xffffff0404107950 */ /* 0x000fea0003c3ffff */
.L_x_2278:
        /* <DEDUP_REMOVED lines=12> */
.L_x_3104:


//--------------------- .text._ZN2at6native27unrolled_elementwise_kernelIZZZNS0_17atanh_kernel_cudaERNS_18TensorIteratorBaseEENKUlvE0_clEvENKUlvE_clEvEUldE_St5arrayIPcLm2EELi4E23TrivialOffsetCalculatorILi1EjESB_NS0_6memory12LoadWithCastILi1EEENSC_13StoreWithCastILi1EEEEEviT_T0_T2_T3_T4_T5_ --------------------------
	.section	.text._ZN2at6native27unrolled_elementwise_kernelIZZZNS0_17atanh_kernel_cudaERNS_18TensorIteratorBaseEENKUlvE0_clEvENKUlvE_clEvEUldE_St5arrayIPcLm2EELi4E23TrivialOffsetCalculatorILi1EjESB_NS0_6memory12LoadWithCastILi1EEENSC_13StoreWithCastILi1EEEEEviT_T0_T2_T3_T4_T5_,"ax",@progbits
	.align	128
        .global         _ZN2at6native27unrolled_elementwise_kernelIZZZNS0_17atanh_kernel_cudaERNS_18TensorIteratorBaseEENKUlvE0_clEvENKUlvE_clEvEUldE_St5arrayIPcLm2EELi4E23TrivialOffsetCalculatorILi1EjESB_NS0_6memory12LoadWithCastILi1EEENSC_13StoreWithCastILi1EEEEEviT_T0_T2_T3_T4_T5_
        .type           _ZN2at6native27unrolled_elementwise_kernelIZZZNS0_17atanh_kernel_cudaERNS_18TensorIteratorBaseEENKUlvE0_clEvENKUlvE_clEvEUldE_St5arrayIPcLm2EELi4E23TrivialOffsetCalculatorILi1EjESB_NS0_6memory12LoadWithCastILi1EEENSC_13StoreWithCastILi1EEEEEviT_T0_T2_T3_T4_T5_,@function
        .size           _ZN2at6native27unrolled_elementwise_kernelIZZZNS0_17atanh_kernel_cudaERNS_18TensorIteratorBaseEENKUlvE0_clEvENKUlvE_clEvEUldE_St5arrayIPcLm2EELi4E23TrivialOffsetCalculatorILi1EjESB_NS0_6memory12LoadWithCastILi1EEENSC_13StoreWithCastILi1EEEEEviT_T0_T2_T3_T4_T5_,(.L_x_3105 - _ZN2at6native27unrolled_elementwise_kernelIZZZNS0_17atanh_kernel_cudaERNS_18TensorIteratorBaseEENKUlvE0_clEvENKUlvE_clEvEUldE_St5arrayIPcLm2EELi4E23TrivialOffsetCalculatorILi1EjESB_NS0_6memory12LoadWithCastILi1EEENSC_13StoreWithCastILi1EEEEEviT_T0_T2_T3_T4_T5_)
        .other          _ZN2at6native27unrolled_elementwise_kernelIZZZNS0_17atanh_kernel_cudaERNS_18TensorIteratorBaseEENKUlvE0_clEvENKUlvE_clEvEUldE_St5arrayIPcLm2EELi4E23TrivialOffsetCalculatorILi1EjESB_NS0_6memory12LoadWithCastILi1EEENSC_13StoreWithCastILi1EEEEEviT_T0_T2_T3_T4_T5_,@"STO_CUDA_ENTRY STV_DEFAULT"
_ZN2at6native27unrolled_elementwise_kernelIZZZNS0_17atanh_kernel_cudaERNS_18TensorIteratorBaseEENKUlvE0_clEvENKUlvE_clEvEUldE_St5arrayIPcLm2EELi4E23TrivialOffsetCalculatorILi1EjESB_NS0_6memory12LoadWithCastILi1EEENSC_13StoreWithCastILi1EEEEEviT_T0_T2_T3_T4_T5_:
.text._ZN2at6native27unrolled_elementwise_kernelIZZZNS0_17atanh_kernel_cudaERNS_18TensorIteratorBaseEENKUlvE0_clEvENKUlvE_clEvEUldE_St5arrayIPcLm2EELi4E23TrivialOffsetCalculatorILi1EjESB_NS0_6memory12LoadWithCastILi1EEENSC_13StoreWithCastILi1EEEEEviT_T0_T2_T3_T4_T5_:
[----:B------:R-:W0:Y:S01]  /*0000*/  LDC R1, c[0x0][0x37c] ;  /* 0x0000df00ff017b82 */ /* 0x000e220000000800 */
[----:B------:R-:W1:Y:S07]  /*0010*/  S2R R22, SR_CTAID.X ;  /* 0x0000000000167919 */ /* 0x000e6e0000002500 */
[----:B------:R-:W1:Y:S01]  /*0020*/  LDC R3, c[0x0][0x380] ;  /* 0x0000e000ff037b82 */ /* 0x000e620000000800 */
[----:B------:R-:W2:Y:S01]  /*0030*/  LDCU.64 UR36, c[0x0][0x358] ;  /* 0x00006b00ff2477ac */ /* 0x000ea20008000a00 */
[----:B------:R-:W-:Y:S01]  /*0040*/  BSSY.RECONVERGENT B6, `(.L_x_2279) ;  /* 0x00000fb000067945 */ /* 0x000fe20003800200 */
[----:B------:R-:W3:Y:S01]  /*0050*/  S2R R29, SR_TID.X ;  /* 0x00000000001d7919 */ /* 0x000ee20000002100 */
[----:B------:R-:W-:Y:S01]  /*0060*/  CS2R R26, SRZ ;  /* 0x00000000001a7805 */ /* 0x000fe2000001ff00 */
        /* <DEDUP_REMOVED lines=26> */
.L_x_2285:
[----:B------:R-:W2:Y:S02]  /*0210*/  LDG.E.U8 R4, desc[UR36][R4.64] ;  /* 0x0000002404047981 */ /* 0x000ea4000c1e1100 */
[----:B--2---:R0:W1:Y:S01]  /*0220*/  I2F.F64.U16 R26, R4 ;  /* 0x00000004001a7312 */ /* 0x0040620000101800 */
[----:B------:R-:W-:Y:S05]  /*0230*/  BRA `(.L_x_2287) ;  /* 0x0000000c00647947 */ /* 0x000fea0003800000 */
.L_x_2284:
        /* <DEDUP_REMOVED lines=9> */
.L_x_2289:
[----:B------:R-:W2:Y:S02]  /*02d0*/  LDG.E R4, desc[UR36][R4.64] ;  /* 0x0000002404047981 */ /* 0x000ea4000c1e1900 */
[----:B--2---:R1:W2:Y:S01]  /*02e0*/  I2F.F64 R26, R4 ;  /* 0x00000004001a7312 */ /* 0x0042a20000201c00 */
[----:B------:R-:W-:Y:S05]  /*02f0*/  BRA `(.L_x_2287) ;  /* 0x0000000c00347947 */ /* 0x000fea0003800000 */
.L_x_2288:
[----:B------:R-:W2:Y:S02]  /*0300*/  LDG.E.U16 R4, desc[UR36][R4.64] ;  /* 0x0000002404047981 */ /* 0x000ea4000c1e1500 */
[----:B--2---:R3:W4:Y:S01]  /*0310*/  I2F.F64.S16 R26, R4 ;  /* 0x00000004001a7312 */ /* 0x0047220000101c00 */
[----:B------:R-:W-:Y:S05]  /*0320*/  BRA `(.L_x_2287) ;  /* 0x0000000c00287947 */ /* 0x000fea0003800000 */
.L_x_2283:
        /* <DEDUP_REMOVED lines=10> */
.L_x_2291:
[----:B------:R-:W2:Y:S02]  /*03d0*/  LDG.E.U16 R0, desc[UR36][R4.64] ;  /* 0x0000002404007981 */ /* 0x000ea4000c1e1500 */
[----:B--2---:R-:W-:-:S05]  /*03e0*/  HADD2.F32 R0, -RZ, R0.H0_H0 ;  /* 0x20000000ff007230 */ /* 0x004fca0000004100 */
[----:B------:R-:W-:-:S04]  /*03f0*/  FMUL.FTZ R0, R0, 1 ;  /* 0x3f80000000007820 */ /* 0x000fc80000410000 */
[----:B------:R0:W1:Y:S01]  /*0400*/  F2F.F64.F32 R26, R0 ;  /* 0x00000000001a7310 */ /* 0x0000620000201800 */
[----:B------:R-:W-:Y:S05]  /*0410*/  BRA `(.L_x_2287) ;  /* 0x0000000800ec7947 */ /* 0x000fea0003800000 */
.L_x_2290:
        /* <DEDUP_REMOVED lines=10> */
.L_x_2293:
[----:B------:R-:W2:Y:S02]  /*04c0*/  LDG.E.U16 R4, desc[UR36][R4.64] ;  /* 0x0000002404047981 */ /* 0x000ea4000c1e1500 */
[----:B--2---:R-:W-:-:S05]  /*04d0*/  HADD2.F32 R0, -RZ, R4.H0_H0 ;  /* 0x20000004ff007230 */ /* 0x004fca0000004100 */
[----:B------:R-:W-:-:S04]  /*04e0*/  FMUL.FTZ R0, R0, 1 ;  /* 0x3f80000000007820 */ /* 0x000fc80000410000 */
[----:B------:R0:W1:Y:S01]  /*04f0*/  F2F.F64.F32 R26, R0 ;  /* 0x00000000001a7310 */ /* 0x0000620000201800 */
[----:B------:R-:W-:Y:S05]  /*0500*/  BRA `(.L_x_2287) ;  /* 0x0000000800b07947 */ /* 0x000fea0003800000 */
.L_x_2292:
[----:B------:R0:W5:Y:S01]  /*0510*/  LDG.E.64 R26, desc[UR36][R4.64] ;  /* 0x00000024041a7981 */ /* 0x000162000c1e1b00 */
[----:B------:R-:W-:Y:S05]  /*0520*/  BRA `(.L_x_2287) ;  /* 0x0000000800a87947 */ /* 0x000fea0003800000 */
.L_x_2282:
        /* <DEDUP_REMOVED lines=13> */
.L_x_2296:
[----:B------:R0:W5:Y:S01]  /*0600*/  LDG.E.64 R26, desc[UR36][R4.64] ;  /* 0x00000024041a7981 */ /* 0x000162000c1e1b00 */
[----:B------:R-:W-:Y:S05]  /*0610*/  BRA `(.L_x_2287) ;  /* 0x00000008006c7947 */ /* 0x000fea0003800000 */
.L_x_2295:
        /* <DEDUP_REMOVED lines=27> */
.L_x_2298:
        /* <DEDUP_REMOVED lines=11> */
[----:B------:R-:W-:-:S05]  /*0880*/  LOP3.LUT R0, R0, 0x80000000, R3, 0xf8, !PT ;  /* 0x8000000000007812 */ /* 0x000fca00078ef803 */
[----:B------:R-:W-:-:S04]  /*0890*/  FMUL.FTZ R0, R0, 1 ;  /* 0x3f80000000007820 */ /* 0x000fc80000410000 */
[----:B------:R0:W1:Y:S01]  /*08a0*/  F2F.F64.F32 R26, R0 ;  /* 0x00000000001a7310 */ /* 0x0000620000201800 */
[----:B------:R-:W-:Y:S05]  /*08b0*/  BRA `(.L_x_2287) ;  /* 0x0000000400c47947 */ /* 0x000fea0003800000 */
.L_x_2297:
[----:B------:R-:W2:Y:S02]  /*08c0*/  LDG.E.U16 R0, desc[UR36][R4.64] ;  /* 0x0000002404007981 */ /* 0x000ea4000c1e1500 */
[----:B--2---:R-:W-:-:S04]  /*08d0*/  IMAD.U32 R0, R0, 0x10000, RZ ;  /* 0x0001000000007824 */ /* 0x004fc800078e00ff */
[----:B------:R-:W-:-:S04]  /*08e0*/  FMUL.FTZ R0, R0, 1 ;  /* 0x3f80000000007820 */ /* 0x000fc80000410000 */
[----:B------:R0:W1:Y:S01]  /*08f0*/  F2F.F64.F32 R26, R0 ;  /* 0x00000000001a7310 */ /* 0x0000620000201800 */
[----:B------:R-:W-:Y:S05]  /*0900*/  BRA `(.L_x_2287) ;  /* 0x0000000400b07947 */ /* 0x000fea0003800000 */
.L_x_2294:
        /* <DEDUP_REMOVED lines=11> */
.L_x_2301:
        /* <DEDUP_REMOVED lines=21> */
.L_x_2303:
[----:B------:R-:W-:Y:S05]  /*0b10*/  BSYNC.RECONVERGENT B0 ;  /* 0x0000000000007941 */ /* 0x000fea0003800200 */
.L_x_2302:
[----:B------:R-:W-:Y:S01]  /*0b20*/  IMAD.SHL.U32 R0, R0, 0x100000, RZ ;  /* 0x0010000000007824 */ /* 0x000fe200078e00ff */
[----:B------:R-:W-:-:S04]  /*0b30*/  LEA R3, R3, 0x3b800000, 0x17 ;  /* 0x3b80000003037811 */ /* 0x000fc800078eb8ff */
[----:B------:R-:W-:-:S05]  /*0b40*/  LOP3.LUT R0, R3, R0, R7, 0xfe, !PT ;  /* 0x0000000003007212 */ /* 0x000fca00078efe07 */
[----:B------:R-:W-:-:S04]  /*0b50*/  FMUL.FTZ R0, R0, 1 ;  /* 0x3f80000000007820 */ /* 0x000fc80000410000 */
[----:B------:R0:W1:Y:S01]  /*0b60*/  F2F.F64.F32 R26, R0 ;  /* 0x00000000001a7310 */ /* 0x0000620000201800 */
[----:B------:R-:W-:Y:S05]  /*0b70*/  BRA `(.L_x_2287) ;  /* 0x0000000400147947 */ /* 0x000fea0003800000 */
.L_x_2300:
        /* <DEDUP_REMOVED lines=21> */
.L_x_2305:
[----:B------:R-:W-:Y:S05]  /*0cd0*/  BSYNC.RECONVERGENT B0 ;  /* 0x0000000000007941 */ /* 0x000fea0003800200 */
.L_x_2304:
[----:B------:R-:W-:Y:S01]  /*0ce0*/  IMAD.SHL.U32 R0, R0, 0x200000, RZ ;  /* 0x0020000000007824 */ /* 0x000fe200078e00ff */
[----:B------:R-:W-:-:S04]  /*0cf0*/  LEA R3, R3, 0x37800000, 0x17 ;  /* 0x3780000003037811 */ /* 0x000fc800078eb8ff */
[----:B------:R-:W-:-:S05]  /*0d00*/  LOP3.LUT R0, R3, R0, R7, 0xfe, !PT ;  /* 0x0000000003007212 */ /* 0x000fca00078efe07 */
[----:B------:R-:W-:-:S04]  /*0d10*/  FMUL.FTZ R0, R0, 1 ;  /* 0x3f80000000007820 */ /* 0x000fc80000410000 */
[----:B------:R0:W1:Y:S01]  /*0d20*/  F2F.F64.F32 R26, R0 ;  /* 0x00000000001a7310 */ /* 0x0000620000201800 */
[----:B------:R-:W-:Y:S05]  /*0d30*/  BRA `(.L_x_2287) ;  /* 0x0000000000a47947 */ /* 0x000fea0003800000 */
.L_x_2299:
[----:B------:R-:W-:-:S09]  /*0d40*/  UISETP.NE.AND UP0, UPT, UR4, 0x1c, UPT ;  /* 0x0000001c0400788c */ /* 0x000fd2000bf05270 */
[----:B------:R-:W-:Y:S05]  /*0d50*/  BRA.U !UP0, `(.L_x_2306) ;  /* 0x0000000108947547 */ /* 0x000fea000b800000 */
[----:B------:R-:W-:-:S09]  /*0d60*/  UISETP.NE.AND UP0, UPT, UR4, 0x1d, UPT ;  /* 0x0000001d0400788c */ /* 0x000fd2000bf05270 */
[----:B------:R-:W-:Y:S05]  /*0d70*/  BRA.U !UP0, `(.L_x_2307) ;  /* 0x0000000108807547 */ /* 0x000fea000b800000 */
[----:B------:R-:W-:-:S09]  /*0d80*/  UISETP.NE.AND UP0, UPT, UR4, 0x2c, UPT ;  /* 0x0000002c0400788c */ /* 0x000fd2000bf05270 */
[----:B------:R-:W-:Y:S05]  /*0d90*/  BRA.U !UP0, `(.L_x_2308) ;  /* 0x0000000108487547 */ /* 0x000fea000b800000 */
.L_x_2286:
        /* <DEDUP_REMOVED lines=16> */
.L_x_2309:
[----:B------:R-:W-:Y:S01]  /*0ea0*/  CS2R R26, SRZ ;  /* 0x00000000001a7805 */ /* 0x000fe2000001ff00 */
[----:B------:R-:W-:Y:S06]  /*0eb0*/  BRA `(.L_x_2287) ;  /* 0x0000000000447947 */ /* 0x000fec0003800000 */
.L_x_2308:
[----:B------:R-:W2:Y:S01]  /*0ec0*/  LDG.E.U8 R0, desc[UR36][R4.64] ;  /* 0x0000002404007981 */ /* 0x000ea2000c1e1100 */
[----:B------:R-:W-:Y:S02]  /*0ed0*/  IMAD.MOV.U32 R26, RZ, RZ, 0x0 ;  /* 0x00000000ff1a7424 */ /* 0x000fe400078e00ff */
[----:B------:R-:W-:Y:S01]  /*0ee0*/  IMAD.MOV.U32 R27, RZ, RZ, 0x38000000 ;  /* 0x38000000ff1b7424 */ /* 0x000fe200078e00ff */
[----:B--2---:R-:W-:-:S13]  /*0ef0*/  ISETP.NE.AND P0, PT, R0, RZ, PT ;  /* 0x000000ff0000720c */ /* 0x004fda0003f05270 */
[----:B------:R-:W-:Y:S05]  /*0f00*/  @!P0 BRA `(.L_x_2287) ;  /* 0x0000000000308947 */ /* 0x000fea0003800000 */
[----:B------:R-:W-:-:S13]  /*0f10*/  ISETP.NE.AND P0, PT, R0, 0xff, PT ;  /* 0x000000ff0000780c */ /* 0x000fda0003f05270 */
[----:B------:R-:W-:Y:S02]  /*0f20*/  @P0 IMAD.SHL.U32 R0, R0, 0x800000, RZ ;  /* 0x0080000000000824 */ /* 0x000fe400078e00ff */
[----:B------:R-:W-:Y:S02]  /*0f30*/  @!P0 IMAD.MOV.U32 R26, RZ, RZ, 0x20000000 ;  /* 0x20000000ff1a8424 */ /* 0x000fe400078e00ff */
[----:B------:R-:W-:Y:S02]  /*0f40*/  @!P0 IMAD.MOV.U32 R27, RZ, RZ, 0x7ff80000 ;  /* 0x7ff80000ff1b8424 */ /* 0x000fe400078e00ff */
[----:B------:R-:W-:-:S04]  /*0f50*/  @P0 FMUL.FTZ R0, R0, 1 ;  /* 0x3f80000000000820 */ /* 0x000fc80000410000 */
[----:B------:R0:W1:Y:S01]  /*0f60*/  @P0 F2F.F64.F32 R26, R0 ;  /* 0x00000000001a0310 */ /* 0x0000620000201800 */
[----:B------:R-:W-:Y:S05]  /*0f70*/  BRA `(.L_x_2287) ;  /* 0x0000000000147947 */ /* 0x000fea0003800000 */
.L_x_2307:
[----:B------:R-:W2:Y:S02]  /*0f80*/  LDG.E.64 R26, desc[UR36][R4.64] ;  /* 0x00000024041a7981 */ /* 0x000ea4000c1e1b00 */
[----:B--2---:R-:W0:Y:S01]  /*0f90*/  I2F.F64.U64 R26, R26 ;  /* 0x0000001a001a7312 */ /* 0x004e220000301800 */
[----:B------:R-:W-:Y:S05]  /*0fa0*/  BRA `(.L_x_2287) ;  /* 0x0000000000087947 */ /* 0x000fea0003800000 */
.L_x_2306:
[----:B------:R-:W2:Y:S02]  /*0fb0*/  LDG.E R4, desc[UR36][R4.64] ;  /* 0x0000002404047981 */ /* 0x000ea4000c1e1900 */
[----:B--2---:R0:W1:Y:S02]  /*0fc0*/  I2F.F64.U32 R26, R4 ;  /* 0x00000004001a7312 */ /* 0x0040640000201800 */
.L_x_2287:
[----:B------:R-:W-:Y:S05]  /*0fd0*/  BSYNC.RECONVERGENT B7 ;  /* 0x0000000000077941 */ /* 0x000fea0003800200 */
.L_x_2281:
[----:B------:R-:W-:-:S07]  /*0fe0*/  VIADD R29, R23, 0x80 ;  /* 0x00000080171d7836 */ /* 0x000fce0000000000 */
.L_x_2280:
[----:B------:R-:W-:Y:S05]  /*0ff0*/  BSYNC.RECONVERGENT B6 ;  /* 0x0000000000067941 */ /* 0x000fea0003800200 */
.L_x_2279:
[----:B------:R-:W-:Y:S01]  /*1000*/  ISETP.GE.AND P0, PT, R29, R2, PT ;  /* 0x000000021d00720c */ /* 0x000fe20003f06270 */
[----:B------:R-:W-:Y:S01]  /*1010*/  BSSY.RECONVERGENT B6, `(.L_x_2310) ;  /* 0x00000f6000067945 */ /* 0x000fe20003800200 */
[----:B------:R-:W-:-:S11]  /*1020*/  CS2R R24, SRZ ;  /* 0x0000000000187805 */ /* 0x000fd6000001ff00 */
[----:B------:R-:W-:Y:S05]  /*1030*/  @P0 BRA `(.L_x_2311) ;  /* 0x0000000c00cc0947 */ /* 0x000fea0003800000 */
[----:B01-3--:R-:W0:Y:S01]  /*1040*/  LDC.64 R4, c[0x0][0x390] ;  /* 0x0000e400ff047b82 */ /* 0x00be220000000a00 */
        /* <DEDUP_REMOVED lines=17> */
[----:B------:R-:W3:Y:S02]  /*1160*/  LDG.E.S8 R4, desc[UR36][R4.64] ;  /* 0x0000002404047981 */ /* 0x000ee4000c1e1300 */
[----:B---3--:R0:W1:Y:S01]  /*1170*/  I2F.F64.S16 R24, R4 ;  /* 0x0000000400187312 */ /* 0x0080620000101c00 */
[----:B------:R-:W-:Y:S05]  /*1180*/  BRA `(.L_x_2318) ;  /* 0x0000000c00707947 */ /* 0x000fea0003800000 */
.L_x_2316:
[----:B------:R-:W3:Y:S02]  /*1190*/  LDG.E.U8 R4, desc[UR36][R4.64] ;  /* 0x0000002404047981 */ /* 0x000ee4000c1e1100 */
[----:B---3--:R0:W1:Y:S01]  /*11a0*/  I2F.F64.U16 R24, R4 ;  /* 0x0000000400187312 */ /* 0x0080620000101800 */
[----:B------:R-:W-:Y:S05]  /*11b0*/  BRA `(.L_x_2318) ;  /* 0x0000000c00647947 */ /* 0x000fea0003800000 */
.L_x_2315:
[----:B------:R-:W-:-:S09]  /*11c0*/  UISETP.NE.AND UP0, UPT, UR4, 0x2, UPT ;  /* 0x000000020400788c */ /* 0x000fd2000bf05270 */
[----:B------:R-:W-:Y:S05]  /*11d0*/  BRA.U !UP0, `(.L_x_2319) ;  /* 0x0000000108287547 */ /* 0x000fea000b800000 */
[----:B------:R-:W-:-:S09]  /*11e0*/  UISETP.NE.AND UP0, UPT, UR4, 0x3, UPT ;  /* 0x000000030400788c */ /* 0x000fd2000bf05270 */
[----:B------:R-:W-:Y:S05]  /*11f0*/  BRA.U !UP0, `(.L_x_2320) ;  /* 0x0000000108147547 */ /* 0x000fea000b800000 */
[----:B------:R-:W-:-:S09]  /*1200*/  UISETP.NE.AND UP0, UPT, UR4, 0x4, UPT ;  /* 0x000000040400788c */ /* 0x000fd2000bf05270 */
[----:B------:R-:W-:Y:S05]  /*1210*/  BRA.U UP0, `(.L_x_2317) ;  /* 0x0000000900f07547 */ /* 0x000fea000b800000 */
[----:B------:R-:W3:Y:S02]  /*1220*/  LDG.E.64 R24, desc[UR36][R4.64] ;  /* 0x0000002404187981 */ /* 0x000ee4000c1e1b00 */
[----:B---3--:R-:W0:Y:S01]  /*1230*/  I2F.F64.S64 R24, R24 ;  /* 0x0000001800187312 */ /* 0x008e220000301c00 */
[----:B------:R-:W-:Y:S05]  /*1240*/  BRA `(.L_x_2318) ;  /* 0x0000000c00407947 */ /* 0x000fea0003800000 */
.L_x_2320:
[----:B------:R-:W3:Y:S02]  /*1250*/  LDG.E R4, desc[UR36][R4.64] ;  /* 0x0000002404047981 */ /* 0x000ee4000c1e1900 */
[----:B---3--:R0:W1:Y:S01]  /*1260*/  I2F.F64 R24, R4 ;  /* 0x0000000400187312 */ /* 0x0080620000201c00 */
[----:B------:R-:W-:Y:S05]  /*1270*/  BRA `(.L_x_2318) ;  /* 0x0000000c00347947 */ /* 0x000fea0003800000 */
.L_x_2319:
[----:B------:R-:W3:Y:S02]  /*1280*/  LDG.E.U16 R4, desc[UR36][R4.64] ;  /* 0x0000002404047981 */ /* 0x000ee4000c1e1500 */
[----:B---3--:R0:W1:Y:S01]  /*1290*/  I2F.F64.S16 R24, R4 ;  /* 0x0000000400187312 */ /* 0x0080620000101c00 */
[----:B------:R-:W-:Y:S05]  /*12a0*/  BRA `(.L_x_2318) ;  /* 0x0000000c00287947 */ /* 0x000fea0003800000 */
.L_x_2314:
[----:B------:R-:W-:-:S09]  /*12b0*/  UISETP.GT.AND UP0, UPT, UR4, 0x6, UPT ;  /* 0x000000060400788c */ /* 0x000fd2000bf04270 */
[----:B------:R-:W-:Y:S05]  /*12c0*/  BRA.U UP0, `(.L_x_2321) ;  /* 0x0000000100347547 */ /* 0x000fea000b800000 */
[----:B------:R-:W-:-:S09]  /*12d0*/  UISETP.NE.AND UP0, UPT, UR4, 0x5, UPT ;  /* 0x000000050400788c */ /* 0x000fd2000bf05270 */
[----:B------:R-:W-:Y:S05]  /*12e0*/  BRA.U !UP0, `(.L_x_2322) ;  /* 0x0000000108187547 */ /* 0x000fea000b800000 */
[----:B------:R-:W-:-:S09]  /*12f0*/  UISETP.NE.AND UP0, UPT, UR4, 0x6, UPT ;  /* 0x000000060400788c */ /* 0x000fd2000bf05270 */
[----:B------:R-:W-:Y:S05]  /*1300*/  BRA.U UP0, `(.L_x_2317) ;  /* 0x0000000900b47547 */ /* 0x000fea000b800000 */
[----:B------:R-:W3:Y:S02]  /*1310*/  LDG.E R24, desc[UR36][R4.64] ;  /* 0x0000002404187981 */ /* 0x000ee4000c1e1900 */
[----:B---3--:R-:W-:-:S06]  /*1320*/  FMUL.FTZ R24, R24, 1 ;  /* 0x3f80000018187820 */ /* 0x008fcc0000410000 */
[----:B------:R-:W3:Y:S01]  /*1330*/  F2F.F64.F32 R24, R24 ;  /* 0x0000001800187310 */ /* 0x000ee20000201800 */
[----:B------:R-:W-:Y:S05]  /*1340*/  BRA `(.L_x_2318) ;  /* 0x0000000c00007947 */ /* 0x000fea0003800000 */
.L_x_2322:
[----:B------:R-:W3:Y:S02]  /*1350*/  LDG.E.U16 R0, desc[UR36][R4.64] ;  /* 0x0000002404007981 */ /* 0x000ee4000c1e1500 */
[----:B---3--:R-:W-:-:S05]  /*1360*/  HADD2.F32 R0, -RZ, R0.H0_H0 ;  /* 0x20000000ff007230 */ /* 0x008fca0000004100 */
[----:B------:R-:W-:-:S04]  /*1370*/  FMUL.FTZ R0, R0, 1 ;  /* 0x3f80000000007820 */ /* 0x000fc80000410000 */
[----:B------:R0:W1:Y:S01]  /*1380*/  F2F.F64.F32 R24, R0 ;  /* 0x0000000000187310 */ /* 0x0000620000201800 */
[----:B------:R-:W-:Y:S05]  /*1390*/  BRA `(.L_x_2318) ;  /* 0x0000000800ec7947 */ /* 0x000fea0003800000 */
.L_x_2321:
[----:B------:R-:W-:-:S09]  /*13a0*/  UISETP.NE.AND UP0, UPT, UR4, 0x7, UPT ;  /* 0x000000070400788c */ /* 0x000fd2000bf05270 */
[----:B------:R-:W-:Y:S05]  /*13b0*/  BRA.U !UP0, `(.L_x_2323) ;  /* 0x0000000108347547 */ /* 0x000fea000b800000 */
[----:B------:R-:W-:-:S09]  /*13c0*/  UISETP.NE.AND UP0, UPT, UR4, 0x8, UPT ;  /* 0x000000080400788c */ /* 0x000fd2000bf05270 */
[----:B------:R-:W-:Y:S05]  /*13d0*/  BRA.U !UP0, `(.L_x_2324) ;  /* 0x0000000108187547 */ /* 0x000fea000b800000 */
[----:B------:R-:W-:-:S09]  /*13e0*/  UISETP.NE.AND UP0, UPT, UR4, 0x9, UPT ;  /* 0x000000090400788c */ /* 0x000fd2000bf05270 */
[----:B------:R-:W-:Y:S05]  /*13f0*/  BRA.U UP0, `(.L_x_2317) ;  /* 0x0000000900787547 */ /* 0x000fea000b800000 */
[----:B------:R-:W3:Y:S02]  /*1400*/  LDG.E R4, desc[UR36][R4.64] ;  /* 0x0000002404047981 */ /* 0x000ee4000c1e1900 */
[----:B---3--:R-:W-:-:S06]  /*1410*/  FMUL.FTZ R24, R4, 1 ;  /* 0x3f80000004187820 */ /* 0x008fcc0000410000 */
[----:B------:R-:W0:Y:S01]  /*1420*/  F2F.F64.F32 R24, R24 ;  /* 0x0000001800187310 */ /* 0x000e220000201800 */
[----:B------:R-:W-:Y:S05]  /*1430*/  BRA `(.L_x_2318) ;  /* 0x0000000800c47947 */ /* 0x000fea0003800000 */
.L_x_2324:
[----:B------:R-:W3:Y:S02]  /*1440*/  LDG.E.U16 R4, desc[UR36][R4.64] ;  /* 0x0000002404047981 */ /* 0x000ee4000c1e1500 */
[----:B---3--:R-:W-:-:S05]  /*1450*/  HADD2.F32 R0, -RZ, R4.H0_H0 ;  /* 0x20000004ff007230 */ /* 0x008fca0000004100 */
[----:B------:R-:W-:-:S04]  /*1460*/  FMUL.FTZ R0, R0, 1 ;  /* 0x3f80000000007820 */ /* 0x000fc80000410000 */
[----:B------:R0:W1:Y:S01]  /*1470*/  F2F.F64.F32 R24, R0 ;  /* 0x0000000000187310 */ /* 0x0000620000201800 */
[----:B------:R-:W-:Y:S05]  /*1480*/  BRA `(.L_x_2318) ;  /* 0x0000000800b07947 */ /* 0x000fea0003800000 */
.L_x_2323:
[----:B------:R0:W5:Y:S01]  /*1490*/  LDG.E.64 R24, desc[UR36][R4.64] ;  /* 0x0000002404187981 */ /* 0x000162000c1e1b00 */
[----:B------:R-:W-:Y:S05]  /*14a0*/  BRA `(.L_x_2318) ;  /* 0x0000000800a87947 */ /* 0x000fea0003800000 */
.L_x_2313:
        /* <DEDUP_REMOVED lines=8> */
[----:B------:R-:W3:Y:S01]  /*1530*/  LDG.E.U8 R4, desc[UR36][R4.64] ;  /* 0x0000002404047981 */ /* 0x000ee2000c1e1100 */
[----:B------:R-:W-:Y:S01]  /*1540*/  IMAD.MOV.U32 R24, RZ, RZ, RZ ;  /* 0x000000ffff187224 */ /* 0x000fe200078e00ff */
[----:B---3--:R-:W-:-:S04]  /*1550*/  ISETP.NE.AND P0, PT, R4, RZ, PT ;  /* 0x000000ff0400720c */ /* 0x008fc80003f05270 */
[----:B------:R-:W-:Y:S01]  /*1560*/  FSEL R25, RZ, 1.875, !P0 ;  /* 0x3ff00000ff197808 */ /* 0x000fe20004000000 */
[----:B------:R-:W-:Y:S08]  /*1570*/  BRA `(.L_x_2318) ;  /* 0x0000000800747947 */ /* 0x000ff00003800000 */
.L_x_2327:
[----:B------:R0:W5:Y:S01]  /*1580*/  LDG.E.64 R24, desc[UR36][R4.64] ;  /* 0x0000002404187981 */ /* 0x000162000c1e1b00 */
[----:B------:R-:W-:Y:S05]  /*1590*/  BRA `(.L_x_2318) ;  /* 0x00000008006c7947 */ /* 0x000fea0003800000 */
.L_x_2326:
[----:B------:R-:W-:-:S09]  /*15a0*/  UISETP.NE.AND UP0, UPT, UR4, 0xf, UPT ;  /* 0x0000000f0400788c */ /* 0x000fd2000bf05270 */
[----:B------:R-:W-:Y:S05]  /*15b0*/  BRA.U !UP0, `(.L_x_2328) ;  /* 0x0000000108a07547 */ /* 0x000fea000b800000 */
[----:B------:R-:W-:-:S09]  /*15c0*/  UISETP.NE.AND UP0, UPT, UR4, 0x17, UPT ;  /* 0x000000170400788c */ /* 0x000fd2000bf05270 */
[----:B------:R-:W-:Y:S05]  /*15d0*/  BRA.U !UP0, `(.L_x_2329) ;  /* 0x00000001085c7547 */ /* 0x000fea000b800000 */
[----:B------:R-:W-:-:S09]  /*15e0*/  UISETP.NE.AND UP0, UPT, UR4, 0x18, UPT ;  /* 0x000000180400788c */ /* 0x000fd2000bf05270 */
[----:B------:R-:W-:Y:S05]  /*15f0*/  BRA.U UP0, `(.L_x_2317) ;  /* 0x0000000500f87547 */ /* 0x000fea000b800000 */
[----:B------:R-:W3:Y:S01]  /*1600*/  LDG.E.U8 R0, desc[UR36][R4.64] ;  /* 0x0000002404007981 */ /* 0x000ee2000c1e1100 */
[----:B------:R-:W-:Y:S02]  /*1610*/  IMAD.MOV.U32 R7, RZ, RZ, 0x1f ;  /* 0x0000001fff077424 */ /* 0x000fe400078e00ff */
[----:B---3--:R-:W-:-:S05]  /*1620*/  IMAD.SHL.U32 R0, R0, 0x1000000, RZ ;  /* 0x0100000000007824 */ /* 0x008fca00078e00ff */
        /* <DEDUP_REMOVED lines=18> */
.L_x_2329:
[----:B------:R-:W3:Y:S02]  /*1750*/  LDG.E.U8 R4, desc[UR36][R4.64] ;  /* 0x0000002404047981 */ /* 0x000ee4000c1e1100 */
[C---:B---3--:R-:W-:Y:S02]  /*1760*/  IMAD.SHL.U32 R0, R4.reuse, 0x2000000, RZ ;  /* 0x0200000004007824 */ /* 0x048fe400078e00ff */
        /* <DEDUP_REMOVED lines=9> */
[----:B------:R-:W-:-:S05]  /*1800*/  LOP3.LUT R0, R0, 0x80000000, R3, 0xf8, !PT ;  /* 0x8000000000007812 */ /* 0x000fca00078ef803 */
[----:B------:R-:W-:-:S04]  /*1810*/  FMUL.FTZ R0, R0, 1 ;  /* 0x3f80000000007820 */ /* 0x000fc80000410000 */
[----:B------:R0:W1:Y:S01]  /*1820*/  F2F.F64.F32 R24, R0 ;  /* 0x0000000000187310 */ /* 0x0000620000201800 */
[----:B------:R-:W-:Y:S05]  /*1830*/  BRA `(.L_x_2318) ;  /* 0x0000000400c47947 */ /* 0x000fea0003800000 */
.L_x_2328:
[----:B------:R-:W3:Y:S02]  /*1840*/  LDG.E.U16 R0, desc[UR36][R4.64] ;  /* 0x0000002404007981 */ /* 0x000ee4000c1e1500 */
[----:B---3--:R-:W-:-:S04]  /*1850*/  IMAD.U32 R0, R0, 0x10000, RZ ;  /* 0x0001000000007824 */ /* 0x008fc800078e00ff */
[----:B------:R-:W-:-:S04]  /*1860*/  FMUL.FTZ R0, R0, 1 ;  /* 0x3f80000000007820 */ /* 0x000fc80000410000 */
[----:B------:R0:W1:Y:S01]  /*1870*/  F2F.F64.F32 R24, R0 ;  /* 0x0000000000187310 */ /* 0x0000620000201800 */
[----:B------:R-:W-:Y:S05]  /*1880*/  BRA `(.L_x_2318) ;  /* 0x0000000400b07947 */ /* 0x000fea0003800000 */
.L_x_2325:
        /* <DEDUP_REMOVED lines=8> */
[----:B------:R-:W3:Y:S02]  /*1910*/  LDG.E.U16 R4, desc[UR36][R4.64] ;  /* 0x0000002404047981 */ /* 0x000ee4000c1e1500 */
[----:B---3--:R0:W1:Y:S01]  /*1920*/  I2F.F64.U16 R24, R4 ;  /* 0x0000000400187312 */ /* 0x0080620000101800 */
[----:B------:R-:W-:Y:S05]  /*1930*/  BRA `(.L_x_2318) ;  /* 0x0000000400847947 */ /* 0x000fea0003800000 */
.L_x_2332:
[----:B------:R-:W3:Y:S01]  /*1940*/  LDG.E.U8 R4, desc[UR36][R4.64] ;  /* 0x0000002404047981 */ /* 0x000ee2000c1e1100 */
[----:B------:R-:W-:Y:S02]  /*1950*/  CS2R R24, SRZ ;  /* 0x0000000000187805 */ /* 0x000fe4000001ff00 */
[----:B---3--:R-:W-:-:S13]  /*1960*/  ISETP.NE.AND P0, PT, R4, RZ, PT ;  /* 0x000000ff0400720c */ /* 0x008fda0003f05270 */
        /* <DEDUP_REMOVED lines=18> */
.L_x_2334:
[----:B------:R-:W-:Y:S05]  /*1a90*/  BSYNC.RECONVERGENT B0 ;  /* 0x0000000000007941 */ /* 0x000fea0003800200 */
.L_x_2333:
[----:B------:R-:W-:Y:S01]  /*1aa0*/  IMAD.SHL.U32 R0, R0, 0x100000, RZ ;  /* 0x0010000000007824 */ /* 0x000fe200078e00ff */
[----:B------:R-:W-:-:S04]  /*1ab0*/  LEA R3, R3, 0x3b800000, 0x17 ;  /* 0x3b80000003037811 */ /* 0x000fc800078eb8ff */
[----:B------:R-:W-:-:S05]  /*1ac0*/  LOP3.LUT R0, R3, R0, R7, 0xfe, !PT ;  /* 0x0000000003007212 */ /* 0x000fca00078efe07 */
[----:B------:R-:W-:-:S04]  /*1ad0*/  FMUL.FTZ R0, R0, 1 ;  /* 0x3f80000000007820 */ /* 0x000fc80000410000 */
[----:B------:R0:W1:Y:S01]  /*1ae0*/  F2F.F64.F32 R24, R0 ;  /* 0x0000000000187310 */ /* 0x0000620000201800 */
[----:B------:R-:W-:Y:S05]  /*1af0*/  BRA `(.L_x_2318) ;  /* 0x0000000400147947 */ /* 0x000fea0003800000 */
.L_x_2331:
        /* <DEDUP_REMOVED lines=21> */
.L_x_2336:
[----:B------:R-:W-:Y:S05]  /*1c50*/  BSYNC.RECONVERGENT B0 ;  /* 0x0000000000007941 */ /* 0x000fea0003800200 */
.L_x_2335:
[----:B------:R-:W-:Y:S01]  /*1c60*/  IMAD.SHL.U32 R0, R0, 0x200000, RZ ;  /* 0x0020000000007824 */ /* 0x000fe200078e00ff */
[----:B------:R-:W-:-:S04]  /*1c70*/  LEA R3, R3, 0x37800000, 0x17 ;  /* 0x3780000003037811 */ /* 0x000fc800078eb8ff */
[----:B------:R-:W-:-:S05]  /*1c80*/  LOP3.LUT R0, R3, R0, R7, 0xfe, !PT ;  /* 0x0000000003007212 */ /* 0x000fca00078efe07 */
[----:B------:R-:W-:-:S04]  /*1c90*/  FMUL.FTZ R0, R0, 1 ;  /* 0x3f80000000007820 */ /* 0x000fc80000410000 */
[----:B------:R0:W1:Y:S01]  /*1ca0*/  F2F.F64.F32 R24, R0 ;  /* 0x0000000000187310 */ /* 0x0000620000201800 */
[----:B------:R-:W-:Y:S05]  /*1cb0*/  BRA `(.L_x_2318) ;  /* 0x0000000000a47947 */ /* 0x000fea0003800000 */
.L_x_2330:
        /* <DEDUP_REMOVED lines=8> */
[----:B------:R-:W-:Y:S01]  /*1d40*/  IMAD.MOV.U32 R25, RZ, RZ, 0x38000000 ;  /* 0x38000000ff197424 */ /* 0x000fe200078e00ff */
[----:B---3--:R-:W-:-:S13]  /*1d50*/  ISETP.NE.AND P0, PT, R0, RZ, PT ;  /* 0x000000ff0000720c */ /* 0x008fda0003f05270 */
        /* <DEDUP_REMOVED lines=8> */
.L_x_2317:
[----:B------:R-:W-:Y:S01]  /*1de0*/  MOV R0, 0x0 ;  /* 0x0000000000007802 */ /* 0x000fe20000000f00 */
[----:B------:R-:W0:Y:S01]  /*1df0*/  LDCU.64 UR4, c[0x4][0x128] ;  /* 0x01002500ff0477ac */ /* 0x000e220008000a00 */
[----:B------:R-:W-:Y:S02]  /*1e00*/  IMAD.MOV.U32 R8, RZ, RZ, 0x4e ;  /* 0x0000004eff087424 */ /* 0x000fe400078e00ff */
[----:B------:R1:W3:Y:S01]  /*1e10*/  LDC.64 R14, c[0x4][R0] ;  /* 0x01000000000e7b82 */ /* 0x0002e20000000a00 */
[----:B------:R-:W2:Y:S01]  /*1e20*/  LDCU.64 UR6, c[0x4][0x130] ;  /* 0x01002600ff0677ac */ /* 0x000ea20008000a00 */
[----:B------:R-:W-:Y:S02]  /*1e30*/  IMAD.MOV.U32 R12, RZ, RZ, 0x1 ;  /* 0x00000001ff0c7424 */ /* 0x000fe400078e00ff */
[----:B------:R-:W-:Y:S01]  /*1e40*/  IMAD.MOV.U32 R13, RZ, RZ, RZ ;  /* 0x000000ffff0d7224 */ /* 0x000fe200078e00ff */
[----:B------:R-:W4:Y:S01]  /*1e50*/  LDCU.64 UR8, c[0x4][0x8] ;  /* 0x01000100ff0877ac */ /* 0x000f220008000a00 */
[----:B0-----:R-:W-:-:S02]  /*1e60*/  IMAD.U32 R4, RZ, RZ, UR4 ;  /* 0x00000004ff047e24 */ /* 0x001fc4000f8e00ff */
[----:B------:R-:W-:Y:S02]  /*1e70*/  IMAD.U32 R5, RZ, RZ, UR5 ;  /* 0x00000005ff057e24 */ /* 0x000fe4000f8e00ff */
[----:B--2---:R-:W-:Y:S02]  /*1e80*/  IMAD.U32 R6, RZ, RZ, UR6 ;  /* 0x00000006ff067e24 */ /* 0x004fe4000f8e00ff */
[----:B------:R-:W-:Y:S02]  /*1e90*/  IMAD.U32 R7, RZ, RZ, UR7 ;  /* 0x00000007ff077e24 */ /* 0x000fe4000f8e00ff */
[----:B----4-:R-:W-:Y:S02]  /*1ea0*/  IMAD.U32 R10, RZ, RZ, UR8 ;  /* 0x00000008ff0a7e24 */ /* 0x010fe4000f8e00ff */
[----:B-1----:R-:W-:-:S07]  /*1eb0*/  IMAD.U32 R11, RZ, RZ, UR9 ;  /* 0x00000009ff0b7e24 */ /* 0x002fce000f8e00ff */
[----:B------:R-:W-:-:S07]  /*1ec0*/  LEPC R20, `(.L_x_2339) ;  /* 0x000000001014794e */ /* 0x000fce0000000000 */
[----:B---3-5:R-:W-:Y:S05]  /*1ed0*/  CALL.ABS.NOINC R14 ;  /* 0x000000000e007343 */ /* 0x028fea0003c00000 */
.L_x_2339:
[----:B------:R-:W-:Y:S01]  /*1ee0*/  CS2R R24, SRZ ;  /* 0x0000000000187805 */ /* 0x000fe2000001ff00 */
[----:B------:R-:W-:Y:S06]  /*1ef0*/  BRA `(.L_x_2318) ;  /* 0x0000000000147947 */ /* 0x000fec0003800000 */
.L_x_2338:
[----:B------:R-:W3:Y:S02]  /*1f00*/  LDG.E.64 R24, desc[UR36][R4.64] ;  /* 0x0000002404187981 */ /* 0x000ee4000c1e1b00 */
[----:B---3--:R-:W0:Y:S01]  /*1f10*/  I2F.F64.U64 R24, R24 ;  /* 0x0000001800187312 */ /* 0x008e220000301800 */
[----:B------:R-:W-:Y:S05]  /*1f20*/  BRA `(.L_x_2318) ;  /* 0x0000000000087947 */ /* 0x000fea0003800000 */
.L_x_2337:
[----:B------:R-:W3:Y:S02]  /*1f30*/  LDG.E R4, desc[UR36][R4.64] ;  /* 0x0000002404047981 */ /* 0x000ee4000c1e1900 */
[----:B---3--:R0:W1:Y:S02]  /*1f40*/  I2F.F64.U32 R24, R4 ;  /* 0x0000000400187312 */ /* 0x0080640000201800 */
.L_x_2318:
[----:B------:R-:W-:Y:S05]  /*1f50*/  BSYNC.RECONVERGENT B7 ;  /* 0x0000000000077941 */ /* 0x000fea0003800200 */
.L_x_2312:
[----:B------:R-:W-:-:S07]  /*1f60*/  VIADD R29, R29, 0x80 ;  /* 0x000000801d1d7836 */ /* 0x000fce0000000000 */
.L_x_2311:
[----:B------:R-:W-:Y:S05]  /*1f70*/  BSYNC.RECONVERGENT B6 ;  /* 0x0000000000067941 */ /* 0x000fea0003800200 */
.L_x_2310:
        /* <DEDUP_REMOVED lines=25> */
.L_x_2346:
[----:B------:R-:W3:Y:S02]  /*2110*/  LDG.E.U8 R4, desc[UR36][R4.64] ;  /* 0x0000002404047981 */ /* 0x000ee4000c1e1100 */
[----:B---3--:R0:W1:Y:S01]  /*2120*/  I2F.F64.U16 R18, R4 ;  /* 0x0000000400127312 */ /* 0x0080620000101800 */
[----:B------:R-:W-:Y:S05]  /*2130*/  BRA `(.L_x_2348) ;  /* 0x0000000c00647947 */ /* 0x000fea0003800000 */
.L_x_2345:
        /* <DEDUP_REMOVED lines=9> */
.L_x_2350:
[----:B------:R-:W3:Y:S02]  /*21d0*/  LDG.E R4, desc[UR36][R4.64] ;  /* 0x0000002404047981 */ /* 0x000ee4000c1e1900 */
[----:B---3--:R1:W3:Y:S01]  /*21e0*/  I2F.F64 R18, R4 ;  /* 0x0000000400127312 */ /* 0x0082e20000201c00 */
[----:B------:R-:W-:Y:S05]  /*21f0*/  BRA `(.L_x_2348) ;  /* 0x0000000c00347947 */ /* 0x000fea0003800000 */
.L_x_2349:
[----:B------:R-:W3:Y:S02]  /*2200*/  LDG.E.U16 R4, desc[UR36][R4.64] ;  /* 0x0000002404047981 */ /* 0x000ee4000c1e1500 */
[----:B---3--:R0:W1:Y:S01]  /*2210*/  I2F.F64.S16 R18, R4 ;  /* 0x0000000400127312 */ /* 0x0080620000101c00 */
[----:B------:R-:W-:Y:S05]  /*2220*/  BRA `(.L_x_2348) ;  /* 0x0000000c00287947 */ /* 0x000fea0003800000 */
.L_x_2344:
        /* <DEDUP_REMOVED lines=10> */
.L_x_2352:
[----:B------:R-:W3:Y:S02]  /*22d0*/  LDG.E.U16 R0, desc[UR36][R4.64] ;  /* 0x0000002404007981 */ /* 0x000ee4000c1e1500 */
[----:B---3--:R-:W-:-:S05]  /*22e0*/  HADD2.F32 R0, -RZ, R0.H0_H0 ;  /* 0x20000000ff007230 */ /* 0x008fca0000004100 */
[----:B------:R-:W-:-:S04]  /*22f0*/  FMUL.FTZ R0, R0, 1 ;  /* 0x3f80000000007820 */ /* 0x000fc80000410000 */
[----:B------:R0:W1:Y:S01]  /*2300*/  F2F.F64.F32 R18, R0 ;  /* 0x0000000000127310 */ /* 0x0000620000201800 */
[----:B------:R-:W-:Y:S05]  /*2310*/  BRA `(.L_x_2348) ;  /* 0x0000000800ec7947 */ /* 0x000fea0003800000 */
.L_x_2351:
        /* <DEDUP_REMOVED lines=10> */
.L_x_2354:
[----:B------:R-:W3:Y:S02]  /*23c0*/  LDG.E.U16 R4, desc[UR36][R4.64] ;  /* 0x0000002404047981 */ /* 0x000ee4000c1e1500 */
[----:B---3--:R-:W-:-:S05]  /*23d0*/  HADD2.F32 R0, -RZ, R4.H0_H0 ;  /* 0x20000004ff007230 */ /* 0x008fca0000004100 */
[----:B------:R-:W-:-:S04]  /*23e0*/  FMUL.FTZ R0, R0, 1 ;  /* 0x3f80000000007820 */ /* 0x000fc80000410000 */
[----:B------:R0:W1:Y:S01]  /*23f0*/  F2F.F64.F32 R18, R0 ;  /* 0x0000000000127310 */ /* 0x0000620000201800 */
[----:B------:R-:W-:Y:S05]  /*2400*/  BRA `(.L_x_2348) ;  /* 0x0000000800b07947 */ /* 0x000fea0003800000 */
.L_x_2353:
[----:B------:R0:W5:Y:S01]  /*2410*/  LDG.E.64 R18, desc[UR36][R4.64] ;  /* 0x0000002404127981 */ /* 0x000162000c1e1b00 */
[----:B------:R-:W-:Y:S05]  /*2420*/  BRA `(.L_x_2348) ;  /* 0x0000000800a87947 */ /* 0x000fea0003800000 */
.L_x_2343:
        /* <DEDUP_REMOVED lines=13> */
.L_x_2357:
[----:B------:R0:W5:Y:S01]  /*2500*/  LDG.E.64 R18, desc[UR36][R4.64] ;  /* 0x0000002404127981 */ /* 0x000162000c1e1b00 */
[----:B------:R-:W-:Y:S05]  /*2510*/  BRA `(.L_x_2348) ;  /* 0x00000008006c7947 */ /* 0x000fea0003800000 */
.L_x_2356:
        /* <DEDUP_REMOVED lines=27> */
.L_x_2359:
        /* <DEDUP_REMOVED lines=15> */
.L_x_2358:
[----:B------:R-:W3:Y:S02]  /*27c0*/  LDG.E.U16 R0, desc[UR36][R4.64] ;  /* 0x0000002404007981 */ /* 0x000ee4000c1e1500 */
[----:B---3--:R-:W-:-:S04]  /*27d0*/  IMAD.U32 R0, R0, 0x10000, RZ ;  /* 0x0001000000007824 */ /* 0x008fc800078e00ff */
[----:B------:R-:W-:-:S04]  /*27e0*/  FMUL.FTZ R0, R0, 1 ;  /* 0x3f80000000007820 */ /* 0x000fc80000410000 */
[----:B------:R0:W1:Y:S01]  /*27f0*/  F2F.F64.F32 R18, R0 ;  /* 0x0000000000127310 */ /* 0x0000620000201800 */
[----:B------:R-:W-:Y:S05]  /*2800*/  BRA `(.L_x_2348) ;  /* 0x0000000400b07947 */ /* 0x000fea0003800000 */
.L_x_2355:
        /* <DEDUP_REMOVED lines=11> */
.L_x_2362:
        /* <DEDUP_REMOVED lines=21> */
.L_x_2364:
[----:B------:R-:W-:Y:S05]  /*2a10*/  BSYNC.RECONVERGENT B0 ;  /* 0x0000000000007941 */ /* 0x000fea0003800200 */
.L_x_2363:
[----:B------:R-:W-:Y:S01]  /*2a20*/  IMAD.SHL.U32 R0, R0, 0x100000, RZ ;  /* 0x0010000000007824 */ /* 0x000fe200078e00ff */
[----:B------:R-:W-:-:S04]  /*2a30*/  LEA R3, R3, 0x3b800000, 0x17 ;  /* 0x3b80000003037811 */ /* 0x000fc800078eb8ff */
[----:B------:R-:W-:-:S05]  /*2a40*/  LOP3.LUT R0, R3, R0, R7, 0xfe, !PT ;  /* 0x0000000003007212 */ /* 0x000fca00078efe07 */
[----:B------:R-:W-:-:S04]  /*2a50*/  FMUL.FTZ R0, R0, 1 ;  /* 0x3f80000000007820 */ /* 0x000fc80000410000 */
[----:B------:R0:W1:Y:S01]  /*2a60*/  F2F.F64.F32 R18, R0 ;  /* 0x0000000000127310 */ /* 0x0000620000201800 */
[----:B------:R-:W-:Y:S05]  /*2a70*/  BRA `(.L_x_2348) ;  /* 0x0000000400147947 */ /* 0x000fea0003800000 */
.L_x_2361:
        /* <DEDUP_REMOVED lines=21> */
.L_x_2366:
[----:B------:R-:W-:Y:S05]  /*2bd0*/  BSYNC.RECONVERGENT B0 ;  /* 0x0000000000007941 */ /* 0x000fea0003800200 */
.L_x_2365:
[----:B------:R-:W-:Y:S01]  /*2be0*/  IMAD.SHL.U32 R0, R0, 0x200000, RZ ;  /* 0x0020000000007824 */ /* 0x000fe200078e00ff */
[----:B------:R-:W-:-:S04]  /*2bf0*/  LEA R3, R3, 0x37800000, 0x17 ;  /* 0x3780000003037811 */ /* 0x000fc800078eb8ff */
[----:B------:R-:W-:-:S05]  /*2c00*/  LOP3.LUT R0, R3, R0, R7, 0xfe, !PT ;  /* 0x0000000003007212 */ /* 0x000fca00078efe07 */
[----:B------:R-:W-:-:S04]  /*2c10*/  FMUL.FTZ R0, R0, 1 ;  /* 0x3f80000000007820 */ /* 0x000fc80000410000 */
[----:B------:R0:W1:Y:S01]  /*2c20*/  F2F.F64.F32 R18, R0 ;  /* 0x0000000000127310 */ /* 0x0000620000201800 */
[----:B------:R-:W-:Y:S05]  /*2c30*/  BRA `(.L_x_2348) ;  /* 0x0000000000a47947 */ /* 0x000fea0003800000 */
.L_x_2360:
        /* <DEDUP_REMOVED lines=18> */
.L_x_2347:
[----:B------:R-:W-:Y:S01]  /*2d60*/  MOV R14, 0x0 ;  /* 0x00000000000e7802 */ /* 0x000fe20000000f00 */
[----:B------:R-:W0:Y:S01]  /*2d70*/  LDCU.64 UR4, c[0x4][0x128] ;  /* 0x01002500ff0477ac */ /* 0x000e220008000a00 */
[----:B------:R-:W-:Y:S02]  /*2d80*/  IMAD.MOV.U32 R8, RZ, RZ, 0x4e ;  /* 0x0000004eff087424 */ /* 0x000fe400078e00ff */
[----:B------:R-:W-:Y:S01]  /*2d90*/  IMAD.MOV.U32 R12, RZ, RZ, 0x1 ;  /* 0x00000001ff0c7424 */ /* 0x000fe200078e00ff */
[----:B------:R-:W1:Y:S01]  /*2da0*/  LDCU.64 UR6, c[0x4][0x130] ;  /* 0x01002600ff0677ac */ /* 0x000e620008000a00 */
[----:B------:R-:W3:Y:S01]  /*2db0*/  LDC.64 R14, c[0x4][R14] ;  /* 0x010000000e0e7b82 */ /* 0x000ee20000000a00 */
[----:B------:R-:W-:Y:S01]  /*2dc0*/  IMAD.MOV.U32 R13, RZ, RZ, RZ ;  /* 0x000000ffff0d7224 */ /* 0x000fe200078e00ff */
[----:B------:R-:W2:Y:S01]  /*2dd0*/  LDCU.64 UR8, c[0x4][0x8] ;  /* 0x01000100ff0877ac */ /* 0x000ea20008000a00 */
[----:B0-----:R-:W-:Y:S02]  /*2de0*/  IMAD.U32 R4, RZ, RZ, UR4 ;  /* 0x00000004ff047e24 */ /* 0x001fe4000f8e00ff */
[----:B------:R-:W-:-:S02]  /*2df0*/  IMAD.U32 R5, RZ, RZ, UR5 ;  /* 0x00000005ff057e24 */ /* 0x000fc4000f8e00ff */
[----:B-1----:R-:W-:Y:S02]  /*2e00*/  IMAD.U32 R6, RZ, RZ, UR6 ;  /* 0x00000006ff067e24 */ /* 0x002fe4000f8e00ff */
[----:B------:R-:W-:Y:S02]  /*2e10*/  IMAD.U32 R7, RZ, RZ, UR7 ;  /* 0x00000007ff077e24 */ /* 0x000fe4000f8e00ff */
[----:B--2---:R-:W-:Y:S02]  /*2e20*/  IMAD.U32 R10, RZ, RZ, UR8 ;  /* 0x00000008ff0a7e24 */ /* 0x004fe4000f8e00ff */
[----:B------:R-:W-:-:S07]  /*2e30*/  IMAD.U32 R11, RZ, RZ, UR9 ;  /* 0x00000009ff0b7e24 */ /* 0x000fce000f8e00ff */
[----:B------:R-:W-:-:S07]  /*2e40*/  LEPC R20, `(.L_x_2369) ;  /* 0x000000001014794e */ /* 0x000fce0000000000 */
[----:B---345:R-:W-:Y:S05]  /*2e50*/  CALL.ABS.NOINC R14 ;  /* 0x000000000e007343 */ /* 0x038fea0003c00000 */
.L_x_2369:
[----:B------:R-:W-:Y:S01]  /*2e60*/  CS2R R18, SRZ ;  /* 0x0000000000127805 */ /* 0x000fe2000001ff00 */
[----:B------:R-:W-:Y:S06]  /*2e70*/  BRA `(.L_x_2348) ;  /* 0x0000000000147947 */ /* 0x000fec0003800000 */
.L_x_2368:
[----:B------:R-:W3:Y:S02]  /*2e80*/  LDG.E.64 R18, desc[UR36][R4.64] ;  /* 0x0000002404127981 */ /* 0x000ee4000c1e1b00 */
[----:B---3--:R-:W0:Y:S01]  /*2e90*/  I2F.F64.U64 R18, R18 ;  /* 0x0000001200127312 */ /* 0x008e220000301800 */
[----:B------:R-:W-:Y:S05]  /*2ea0*/  BRA `(.L_x_2348) ;  /* 0x0000000000087947 */ /* 0x000fea0003800000 */
.L_x_2367:
[----:B------:R-:W3:Y:S02]  /*2eb0*/  LDG.E R4, desc[UR36][R4.64] ;  /* 0x0000002404047981 */ /* 0x000ee4000c1e1900 */
[----:B---3--:R0:W1:Y:S02]  /*2ec0*/  I2F.F64.U32 R18, R4 ;  /* 0x0000000400127312 */ /* 0x0080640000201800 */
.L_x_2348:
[----:B------:R-:W-:Y:S05]  /*2ed0*/  BSYNC.RECONVERGENT B7 ;  /* 0x0000000000077941 */ /* 0x000fea0003800200 */
.L_x_2342:
[----:B------:R-:W-:-:S07]  /*2ee0*/  VIADD R29, R29, 0x80 ;  /* 0x000000801d1d7836 */ /* 0x000fce0000000000 */
.L_x_2341:
[----:B------:R-:W-:Y:S05]  /*2ef0*/  BSYNC.RECONVERGENT B6 ;  /* 0x0000000000067941 */ /* 0x000fea0003800200 */
.L_x_2340:
[----:B------:R-:W-:Y:S01]  /*2f00*/  ISETP.GE.AND P0, PT, R29, R2, PT ;  /* 0x000000021d00720c */ /* 0x000fe20003f06270 */
[----:B------:R-:W-:Y:S01]  /*2f10*/  BSSY.RECONVERGENT B6, `(.L_x_2370) ;  /* 0x00000f0000067945 */ /* 0x000fe20003800200 */
[----:B------:R-:W-:-:S11]  /*2f20*/  CS2R R16, SRZ ;  /* 0x0000000000107805 */ /* 0x000fd6000001ff00 */
[----:B------:R-:W-:Y:S05]  /*2f30*/  @P0 BRA `(.L_x_2371) ;  /* 0x0000000c00b40947 */ /* 0x000fea0003800000 */
[----:B01-3--:R-:W0:Y:S01]  /*2f40*/  LDC.64 R4, c[0x0][0x390] ;  /* 0x0000e400ff047b82 */ /* 0x00be220000000a00 */
        /* <DEDUP_REMOVED lines=19> */
.L_x_2375:
[----:B------:R-:W3:Y:S02]  /*3080*/  LDG.E.U8 R4, desc[UR36][R4.64] ;  /* 0x0000002404047981 */ /* 0x000ee4000c1e1100 */
[----:B---3--:R0:W1:Y:S01]  /*3090*/  I2F.F64.U16 R16, R4 ;  /* 0x0000000400107312 */ /* 0x0080620000101800 */
[----:B------:R-:W-:Y:S05]  /*30a0*/  BRA `(.L_x_2371) ;  /* 0x0000000c00587947 */ /* 0x000fea0003800000 */
.L_x_2374:
        /* <DEDUP_REMOVED lines=9> */
.L_x_2378:
[----:B------:R-:W3:Y:S02]  /*3140*/  LDG.E R4, desc[UR36][R4.64] ;  /* 0x0000002404047981 */ /* 0x000ee4000c1e1900 */
[----:B---3--:R0:W1:Y:S01]  /*3150*/  I2F.F64 R16, R4 ;  /* 0x0000000400107312 */ /* 0x0080620000201c00 */
[----:B------:R-:W-:Y:S05]  /*3160*/  BRA `(.L_x_2371) ;  /* 0x0000000c00287947 */ /* 0x000fea0003800000 */
.L_x_2377:
[----:B------:R-:W3:Y:S02]  /*3170*/  LDG.E.U16 R4, desc[UR36][R4.64] ;  /* 0x0000002404047981 */ /* 0x000ee4000c1e1500 */
[----:B---3--:R0:W1:Y:S01]  /*3180*/  I2F.F64.S16 R16, R4 ;  /* 0x0000000400107312 */ /* 0x0080620000101c00 */
[----:B------:R-:W-:Y:S05]  /*3190*/  BRA `(.L_x_2371) ;  /* 0x0000000c001c7947 */ /* 0x000fea0003800000 */
.L_x_2373:
        /* <DEDUP_REMOVED lines=10> */
.L_x_2380:
[----:B------:R-:W3:Y:S02]  /*3240*/  LDG.E.U16 R0, desc[UR36][R4.64] ;  /* 0x0000002404007981 */ /* 0x000ee4000c1e1500 */
[----:B---3--:R-:W-:-:S05]  /*3250*/  HADD2.F32 R0, -RZ, R0.H0_H0 ;  /* 0x20000000ff007230 */ /* 0x008fca0000004100 */
[----:B------:R-:W-:-:S04]  /*3260*/  FMUL.FTZ R0, R0, 1 ;  /* 0x3f80000000007820 */ /* 0x000fc80000410000 */
[----:B------:R0:W1:Y:S01]  /*3270*/  F2F.F64.F32 R16, R0 ;  /* 0x0000000000107310 */ /* 0x0000620000201800 */
[----:B------:R-:W-:Y:S05]  /*3280*/  BRA `(.L_x_2371) ;  /* 0x0000000800e07947 */ /* 0x000fea0003800000 */
.L_x_2379:
        /* <DEDUP_REMOVED lines=10> */
.L_x_2382:
[----:B------:R-:W3:Y:S02]  /*3330*/  LDG.E.U16 R4, desc[UR36][R4.64] ;  /* 0x0000002404047981 */ /* 0x000ee4000c1e1500 */
[----:B---3--:R-:W-:-:S05]  /*3340*/  HADD2.F32 R0, -RZ, R4.H0_H0 ;  /* 0x20000004ff007230 */ /* 0x008fca0000004100 */
[----:B------:R-:W-:-:S04]  /*3350*/  FMUL.FTZ R0, R0, 1 ;  /* 0x3f80000000007820 */ /* 0x000fc80000410000 */
[----:B------:R0:W1:Y:S01]  /*3360*/  F2F.F64.F32 R16, R0 ;  /* 0x0000000000107310 */ /* 0x0000620000201800 */
[----:B------:R-:W-:Y:S05]  /*3370*/  BRA `(.L_x_2371) ;  /* 0x0000000800a47947 */ /* 0x000fea0003800000 */
.L_x_2381:
[----:B------:R0:W5:Y:S01]  /*3380*/  LDG.E.64 R16, desc[UR36][R4.64] ;  /* 0x0000002404107981 */ /* 0x000162000c1e1b00 */
[----:B------:R-:W-:Y:S05]  /*3390*/  BRA `(.L_x_2371) ;  /* 0x00000008009c7947 */ /* 0x000fea0003800000 */
.L_x_2372:
        /* <DEDUP_REMOVED lines=13> */
.L_x_2385:
[----:B------:R0:W5:Y:S01]  /*3470*/  LDG.E.64 R16, desc[UR36][R4.64] ;  /* 0x0000002404107981 */ /* 0x000162000c1e1b00 */
[----:B------:R-:W-:Y:S05]  /*3480*/  BRA `(.L_x_2371) ;  /* 0x0000000800607947 */ /* 0x000fea0003800000 */
.L_x_2384:
        /* <DEDUP_REMOVED lines=27> */
.L_x_2387:
        /* <DEDUP_REMOVED lines=15> */
.L_x_2386:
[----:B------:R-:W3:Y:S02]  /*3730*/  LDG.E.U16 R0, desc[UR36][R4.64] ;  /* 0x0000002404007981 */ /* 0x000ee4000c1e1500 */
[----:B---3--:R-:W-:-:S04]  /*3740*/  IMAD.U32 R0, R0, 0x10000, RZ ;  /* 0x0001000000007824 */ /* 0x008fc800078e00ff */
[----:B------:R-:W-:-:S04]  /*3750*/  FMUL.FTZ R0, R0, 1 ;  /* 0x3f80000000007820 */ /* 0x000fc80000410000 */
[----:B------:R0:W1:Y:S01]  /*3760*/  F2F.F64.F32 R16, R0 ;  /* 0x0000000000107310 */ /* 0x0000620000201800 */
[----:B------:R-:W-:Y:S05]  /*3770*/  BRA `(.L_x_2371) ;  /* 0x0000000400a47947 */ /* 0x000fea0003800000 */
.L_x_2383:
        /* <DEDUP_REMOVED lines=11> */
.L_x_2390:
[----:B------:R-:W3:Y:S02]  /*3830*/  LDG.E.U8 R4, desc[UR36][R4.64] ;  /* 0x0000002404047981 */ /* 0x000ee4000c1e1100 */
        /* <DEDUP_REMOVED lines=19> */
.L_x_2392:
[----:B------:R-:W-:Y:S05]  /*3970*/  BSYNC.RECONVERGENT B0 ;  /* 0x0000000000007941 */ /* 0x000fea0003800200 */
.L_x_2391:
[----:B------:R-:W-:Y:S01]  /*3980*/  IMAD.SHL.U32 R0, R0, 0x100000, RZ ;  /* 0x0010000000007824 */ /* 0x000fe200078e00ff */
[----:B------:R-:W-:-:S04]  /*3990*/  LEA R3, R3, 0x3b800000, 0x17 ;  /* 0x3b80000003037811 */ /* 0x000fc800078eb8ff */
[----:B------:R-:W-:-:S05]  /*39a0*/  LOP3.LUT R0, R3, R0, R7, 0xfe, !PT ;  /* 0x0000000003007212 */ /* 0x000fca00078efe07 */
[----:B------:R-:W-:-:S04]  /*39b0*/  FMUL.FTZ R0, R0, 1 ;  /* 0x3f80000000007820 */ /* 0x000fc80000410000 */
[----:B------:R0:W1:Y:S01]  /*39c0*/  F2F.F64.F32 R16, R0 ;  /* 0x0000000000107310 */ /* 0x0000620000201800 */
[----:B------:R-:W-:Y:S05]  /*39d0*/  BRA `(.L_x_2371) ;  /* 0x00000004000c7947 */ /* 0x000fea0003800000 */
.L_x_2389:
        /* <DEDUP_REMOVED lines=20> */
.L_x_2394:
[----:B------:R-:W-:Y:S05]  /*3b20*/  BSYNC.RECONVERGENT B0 ;  /* 0x0000000000007941 */ /* 0x000fea0003800200 */
.L_x_2393:
[----:B------:R-:W-:Y:S01]  /*3b30*/  IMAD.SHL.U32 R0, R0, 0x200000, RZ ;  /* 0x0020000000007824 */ /* 0x000fe200078e00ff */
[----:B------:R-:W-:-:S04]  /*3b40*/  LEA R3, R3, 0x37800000, 0x17 ;  /* 0x3780000003037811 */ /* 0x000fc800078eb8ff */
[----:B------:R-:W-:-:S05]  /*3b50*/  LOP3.LUT R0, R3, R0, R7, 0xfe, !PT ;  /* 0x0000000003007212 */ /* 0x000fca00078efe07 */
[----:B------:R-:W-:-:S04]  /*3b60*/  FMUL.FTZ R0, R0, 1 ;  /* 0x3f80000000007820 */ /* 0x000fc80000410000 */
[----:B------:R0:W1:Y:S01]  /*3b70*/  F2F.F64.F32 R16, R0 ;  /* 0x0000000000107310 */ /* 0x0000620000201800 */
[----:B------:R-:W-:Y:S05]  /*3b80*/  BRA `(.L_x_2371) ;  /* 0x0000000000a07947 */ /* 0x000fea0003800000 */
.L_x_2388:
        /* <DEDUP_REMOVED lines=18> */
.L_x_2376:
        /* <DEDUP_REMOVED lines=16> */
.L_x_2397:
[----:B------:R-:W-:Y:S05]  /*3db0*/  BRA `(.L_x_2371) ;  /* 0x0000000000147947 */ /* 0x000fea0003800000 */
.L_x_2396:
[----:B------:R-:W3:Y:S02]  /*3dc0*/  LDG.E.64 R16, desc[UR36][R4.64] ;  /* 0x0000002404107981 */ /* 0x000ee4000c1e1b00 */
[----:B---3--:R-:W0:Y:S01]  /*3dd0*/  I2F.F64.U64 R16, R16 ;  /* 0x0000001000107312 */ /* 0x008e220000301800 */
[----:B------:R-:W-:Y:S05]  /*3de0*/  BRA `(.L_x_2371) ;  /* 0x0000000000087947 */ /* 0x000fea0003800000 */
.L_x_2395:
[----:B------:R-:W3:Y:S02]  /*3df0*/  LDG.E R4, desc[UR36][R4.64] ;  /* 0x0000002404047981 */ /* 0x000ee4000c1e1900 */
[----:B---3--:R0:W1:Y:S02]  /*3e00*/  I2F.F64.U32 R16, R4 ;  /* 0x0000000400107312 */ /* 0x0080640000201800 */
.L_x_2371:
[----:B------:R-:W-:Y:S05]  /*3e10*/  BSYNC.RECONVERGENT B6 ;  /* 0x0000000000067941 */ /* 0x000fea0003800200 */
.L_x_2370:
[----:B------:R-:W-:Y:S01]  /*3e20*/  ISETP.GE.AND P0, PT, R23, R2, PT ;  /* 0x000000021700720c */ /* 0x000fe20003f06270 */
[----:B------:R-:W-:-:S12]  /*3e30*/  BSSY.RECONVERGENT B1, `(.L_x_2398) ;  /* 0x00000aa000017945 */ /* 0x000fd80003800200 */
[----:B------:R-:W-:Y:S05]  /*3e40*/  @P0 BRA `(.L_x_2399) ;  /* 0x0000000800a00947 */ /* 0x000fea0003800000 */
[C---:B012-45:R-:W-:Y:S01]  /*3e50*/  DADD R10, -|R26|.reuse, 1 ;  /* 0x3ff000001a0a7429 */ /* 0x077fe20000000300 */
[----:B---3--:R-:W-:Y:S01]  /*3e60*/  IMAD.MOV.U32 R4, RZ, RZ, 0x1 ;  /* 0x00000001ff047424 */ /* 0x008fe200078e00ff */
        /* <DEDUP_REMOVED lines=18> */
[----:B------:R-:W-:Y:S05]  /*3f90*/  CALL.REL.NOINC `($__internal_1_$__cuda_sm20_div_rn_f64_full) ;  /* 0x0000007000207944 */ /* 0x000fea0003c00000 */
[----:B------:R-:W-:Y:S02]  /*3fa0*/  IMAD.MOV.U32 R4, RZ, RZ, R34 ;  /* 0x000000ffff047224 */ /* 0x000fe400078e0022 */
[----:B------:R-:W-:-:S07]  /*3fb0*/  IMAD.MOV.U32 R5, RZ, RZ, R35 ;  /* 0x000000ffff057224 */ /* 0x000fce00078e0023 */
.L_x_2401:
[----:B------:R-:W-:Y:S05]  /*3fc0*/  BSYNC.RECONVERGENT B2 ;  /* 0x0000000000027941 */ /* 0x000fea0003800200 */
.L_x_2400:
        /* <DEDUP_REMOVED lines=27> */
.L_x_2405:
[----:B------:R-:W-:Y:S05]  /*4180*/  BSYNC.RECONVERGENT B3 ;  /* 0x0000000000037941 */ /* 0x000fea0003800200 */
.L_x_2404:
        /* <DEDUP_REMOVED lines=30> */
.L_x_2403:
[----:B------:R-:W-:-:S10]  /*4370*/  DADD R4, R4, 1 ;  /* 0x3ff0000004047429 */ /* 0x000fd40000000000 */
[----:B------:R-:W-:Y:S01]  /*4380*/  ISETP.GT.AND P0, PT, R5, 0xfffff, PT ;  /* 0x000fffff0500780c */ /* 0x000fe20003f04270 */
[----:B------:R-:W-:Y:S02]  /*4390*/  IMAD.MOV.U32 R6, RZ, RZ, R4 ;  /* 0x000000ffff067224 */ /* 0x000fe400078e0004 */
[--C-:B------:R-:W-:Y:S02]  /*43a0*/  IMAD.MOV.U32 R7, RZ, RZ, R5.reuse ;  /* 0x000000ffff077224 */ /* 0x100fe400078e0005 */
[----:B------:R-:W-:-:S08]  /*43b0*/  IMAD.MOV.U32 R3, RZ, RZ, R5 ;  /* 0x000000ffff037224 */ /* 0x000fd000078e0005 */
[----:B------:R-:W-:-:S10]  /*43c0*/  @!P0 DMUL R6, R6, 1.80143985094819840000e+16 ;  /* 0x4350000006068828 */ /* 0x000fd40000000000 */
[----:B------:R-:W-:Y:S02]  /*43d0*/  @!P0 IMAD.MOV.U32 R3, RZ, RZ, R7 ;  /* 0x000000ffff038224 */ /* 0x000fe400078e0007 */
[----:B------:R-:W-:Y:S02]  /*43e0*/  @!P0 IMAD.MOV.U32 R4, RZ, RZ, R6 ;  /* 0x000000ffff048224 */ /* 0x000fe400078e0006 */
[----:B------:R-:W-:-:S05]  /*43f0*/  VIADD R0, R3, 0xffffffff ;  /* 0xffffffff03007836 */ /* 0x000fca0000000000 */
[----:B------:R-:W-:Y:S01]  /*4400*/  ISETP.GT.U32.AND P1, PT, R0, 0x7feffffe, PT ;  /* 0x7feffffe0000780c */ /* 0x000fe20003f24070 */
[----:B------:R-:W-:Y:S02]  /*4410*/  IMAD.MOV.U32 R0, RZ, RZ, -0x3ff ;  /* 0xfffffc01ff007424 */ /* 0x000fe400078e00ff */
[----:B------:R-:W-:-:S10]  /*4420*/  @!P0 IMAD.MOV.U32 R0, RZ, RZ, -0x435 ;  /* 0xfffffbcbff008424 */ /* 0x000fd400078e00ff */
[----:B------:R-:W-:Y:S05]  /*4430*/  @P1 BRA `(.L_x_2407) ;  /* 0x0000000400001947 */ /* 0x000fea0003800000 */
[----:B------:R-:W-:Y:S01]  /*4440*/  LOP3.LUT R5, R3, 0xfffff, RZ, 0xc0, !PT ;  /* 0x000fffff03057812 */ /* 0x000fe200078ec0ff */
[----:B------:R-:W-:Y:S01]  /*4450*/  IMAD.MOV.U32 R6, RZ, RZ, RZ ;  /* 0x000000ffff067224 */ /* 0x000fe200078e00ff */
[----:B------:R-:W-:Y:S01]  /*4460*/  UMOV UR4, 0x3ae80f1e ;  /* 0x3ae80f1e00047882 */ /* 0x000fe20000000000 */
[----:B------:R-:W-:Y:S01]  /*4470*/  IMAD.MOV.U32 R14, RZ, RZ, -0x748574fc ;  /* 0x8b7a8b04ff0e7424 */ /* 0x000fe200078e00ff */
[----:B------:R-:W-:Y:S01]  /*4480*/  LOP3.LUT R5, R5, 0x3ff00000, RZ, 0xfc, !PT ;  /* 0x3ff0000005057812 */ /* 0x000fe200078efcff */
[----:B------:R-:W-:Y:S01]  /*4490*/  IMAD.MOV.U32 R15, RZ, RZ, 0x3ed0ee25 ;  /* 0x3ed0ee25ff0f7424 */ /* 0x000fe200078e00ff */
[----:B------:R-:W-:Y:S01]  /*44a0*/  UMOV UR5, 0x3eb1380b ;  /* 0x3eb1380b00057882 */ /* 0x000fe20000000000 */
[----:B------:R-:W-:Y:S01]  /*44b0*/  LEA.HI R0, R3, R0, RZ, 0xc ;  /* 0x0000000003007211 */ /* 0x000fe200078f60ff */
[----:B------:R-:W-:Y:S01]  /*44c0*/  IMAD.MOV.U32 R29, RZ, RZ, 0x43300000 ;  /* 0x43300000ff1d7424 */ /* 0x000fe200078e00ff */
[----:B------:R-:W-:Y:S01]  /*44d0*/  ISETP.GE.U32.AND P0, PT, R5, 0x3ff6a09f, PT ;  /* 0x3ff6a09f0500780c */ /* 0x000fe20003f06070 */
[----:B------:R-:W-:Y:S01]  /*44e0*/  UMOV UR6, 0x80000000 ;  /* 0x8000000000067882 */ /* 0x000fe20000000000 */
[----:B------:R-:W-:-:S11]  /*44f0*/  UMOV UR7, 0x43300000 ;  /* 0x4330000000077882 */ /* 0x000fd60000000000 */
[----:B------:R-:W-:Y:S02]  /*4500*/  @P0 VIADD R7, R5, 0xfff00000 ;  /* 0xfff0000005070836 */ /* 0x000fe40000000000 */
[----:B------:R-:W-:Y:S02]  /*4510*/  @P0 VIADD R0, R0, 0x1 ;  /* 0x0000000100000836 */ /* 0x000fe40000000000 */
[----:B------:R-:W-:-:S03]  /*4520*/  @P0 IMAD.MOV.U32 R5, RZ, RZ, R7 ;  /* 0x000000ffff050224 */ /* 0x000fc600078e0007 */
[----:B------:R-:W-:-:S03]  /*4530*/  LOP3.LUT R28, R0, 0x80000000, RZ, 0x3c, !PT ;  /* 0x80000000001c7812 */ /* 0x000fc600078e3cff */
        /* <DEDUP_REMOVED lines=13> */
[----:B------:R-:W-:-:S05]  /*4610*/  DADD R20, R20, R20 ;  /* 0x0000000014147229 */ /* 0x000fca0000000014 */
[----:B------:R-:W-:Y:S01]  /*4620*/  DFMA R12, R10, R12, UR4 ;  /* 0x000000040a0c7e2b */ /* 0x000fe2000800000c */
[----:B------:R-:W-:Y:S01]  /*4630*/  UMOV UR4, 0xa9ab0956 ;  /* 0xa9ab095600047882 */ /* 0x000fe20000000000 */
[----:B------:R-:W-:Y:S01]  /*4640*/  UMOV UR5, 0x3f1745cb ;  /* 0x3f1745cb00057882 */ /* 0x000fe20000000000 */
[----:B------:R-:W-:-:S05]  /*4650*/  DFMA R20, R4, -R8, R20 ;  /* 0x800000080414722b */ /* 0x000fca0000000014 */
        /* <DEDUP_REMOVED lines=9> */
[----:B------:R-:W-:Y:S01]  /*46f0*/  UMOV UR5, 0x3f899999 ;  /* 0x3f89999900057882 */ /* 0x000fe20000000000 */
[----:B------:R-:W-:Y:S01]  /*4700*/  DADD R12, R28, -UR6 ;  /* 0x800000061c0c7e29 */ /* 0x000fe20008000000 */
[----:B------:R-:W-:Y:S01]  /*4710*/  UMOV UR6, 0xfefa39ef ;  /* 0xfefa39ef00067882 */ /* 0x000fe20000000000 */
[----:B------:R-:W-:-:S03]  /*4720*/  UMOV UR7, 0x3fe62e42 ;  /* 0x3fe62e4200077882 */ /* 0x000fc60000000000 */
[----:B------:R-:W-:Y:S01]  /*4730*/  DFMA R14, R10, R14, UR4 ;  /* 0x000000040a0e7e2b */ /* 0x000fe2000800000e */
[----:B------:R-:W-:Y:S01]  /*4740*/  UMOV UR4, 0x55555554 ;  /* 0x5555555400047882 */ /* 0x000fe20000000000 */
[----:B------:R-:W-:Y:S01]  /*4750*/  UMOV UR5, 0x3fb55555 ;  /* 0x3fb5555500057882 */ /* 0x000fe20000000000 */
[----:B------:R-:W-:-:S05]  /*4760*/  DFMA R4, R12, UR6, R8 ;  /* 0x000000060c047c2b */ /* 0x000fca0008000008 */
        /* <DEDUP_REMOVED lines=13> */
.L_x_2407:
[----:B------:R-:W-:Y:S01]  /*4840*/  IMAD.MOV.U32 R4, RZ, RZ, 0x0 ;  /* 0x00000000ff047424 */ /* 0x000fe200078e00ff */
[----:B------:R-:W-:Y:S01]  /*4850*/  LOP3.LUT P0, RZ, R7, 0x7fffffff, RZ, 0xc0, !PT ;  /* 0x7fffffff07ff7812 */ /* 0x000fe2000780c0ff */
[----:B------:R-:W-:-:S06]  /*4860*/  IMAD.MOV.U32 R5, RZ, RZ, 0x7ff00000 ;  /* 0x7ff00000ff057424 */ /* 0x000fcc00078e00ff */
[----:B------:R-:W-:-:S10]  /*4870*/  DFMA R4, R6, R4, +INF ;  /* 0x7ff000000604742b */ /* 0x000fd40000000004 */
[----:B------:R-:W-:Y:S02]  /*4880*/  FSEL R4, R4, RZ, P0 ;  /* 0x000000ff04047208 */ /* 0x000fe40000000000 */
[----:B------:R-:W-:-:S07]  /*4890*/  FSEL R5, R5, -QNAN , P0 ;  /* 0xfff0000005057808 */ /* 0x000fce0000000000 */
.L_x_2406:
[----:B------:R-:W-:Y:S05]  /*48a0*/  BSYNC.RECONVERGENT B2 ;  /* 0x0000000000027941 */ /* 0x000fea0003800200 */
.L_x_2402:
[----:B------:R-:W-:-:S10]  /*48b0*/  DMUL R4, R4, 0.5 ;  /* 0x3fe0000004047828 */ /* 0x000fd40000000000 */
[----:B------:R-:W-:-:S07]  /*48c0*/  LOP3.LUT R5, R5, 0x80000000, R27, 0xb8, !PT ;  /* 0x8000000005057812 */ /* 0x000fce00078eb81b */
.L_x_2399:
[----:B------:R-:W-:Y:S05]  /*48d0*/  BSYNC.RECONVERGENT B1 ;  /* 0x0000000000017941 */ /* 0x000fea0003800200 */
.L_x_2398:
[----:B012-45:R-:W-:Y:S01]  /*48e0*/  VIADD R27, R23, 0x80 ;  /* 0x00000080171b7836 */ /* 0x037fe20000000000 */
[----:B------:R-:W-:Y:S04]  /*48f0*/  BSSY.RECONVERGENT B1, `(.L_x_2408) ;  /* 0x00000ac000017945 */ /* 0x000fe80003800200 */
[----:B------:R-:W-:-:S13]  /*4900*/  ISETP.GE.AND P0, PT, R27, R2, PT ;  /* 0x000000021b00720c */ /* 0x000fda0003f06270 */
[----:B------:R-:W-:Y:S05]  /*4910*/  @P0 BRA `(.L_x_2409) ;  /* 0x0000000800a40947 */ /* 0x000fea0003800000 */
[C---:B---3--:R-:W-:Y:S01]  /*4920*/  DADD R10, -|R24|.reuse, 1 ;  /* 0x3ff00000180a7429 */ /* 0x048fe20000000300 */
        /* <DEDUP_REMOVED lines=22> */
.L_x_2411:
[----:B------:R-:W-:Y:S05]  /*4a90*/  BSYNC.RECONVERGENT B2 ;  /* 0x0000000000027941 */ /* 0x000fea0003800200 */
.L_x_2410:
[C---:B------:R-:W-:Y:S01]  /*4aa0*/  FSETP.GEU.FTZ.AND P1, PT, R7.reuse, 1.7916666269302368164, PT ;  /* 0x3fe555550700780b */ /* 0x040fe20003f3e000 */
[----:B------:R-:W-:Y:S01]  /*4ab0*/  BSSY.RECONVERGENT B2, `(.L_x_2412) ;  /* 0x000008c000027945 */ /* 0x000fe20003800200 */
[----:B------:R-:W-:-:S13]  /*4ac0*/  FSETP.GT.FTZ.AND P0, PT, R7, -1.6999999284744262695, PT ;  /* 0xbfd999990700780b */ /* 0x000fda0003f14000 */
[----:B------:R-:W-:Y:S05]  /*4ad0*/  @P0 BRA !P1, `(.L_x_2413) ;  /* 0x0000000400540947 */ /* 0x000fea0004800000 */
[----:B------:R-:W-:-:S10]  /*4ae0*/  DADD R6, R6, 1 ;  /* 0x3ff0000006067429 */ /* 0x000fd40000000000 */
[----:B------:R-:W-:Y:S01]  /*4af0*/  ISETP.GT.AND P0, PT, R7, 0xfffff, PT ;  /* 0x000fffff0700780c */ /* 0x000fe20003f04270 */
[----:B------:R-:W-:Y:S02]  /*4b00*/  IMAD.MOV.U32 R8, RZ, RZ, R6 ;  /* 0x000000ffff087224 */ /* 0x000fe400078e0006 */
[--C-:B------:R-:W-:Y:S02]  /*4b10*/  IMAD.MOV.U32 R9, RZ, RZ, R7.reuse ;  /* 0x000000ffff097224 */ /* 0x100fe400078e0007 */
[----:B------:R-:W-:-:S08]  /*4b20*/  IMAD.MOV.U32 R3, RZ, RZ, R7 ;  /* 0x000000ffff037224 */ /* 0x000fd000078e0007 */
[----:B------:R-:W-:-:S10]  /*4b30*/  @!P0 DMUL R8, R8, 1.80143985094819840000e+16 ;  /* 0x4350000008088828 */ /* 0x000fd40000000000 */
[----:B------:R-:W-:-:S04]  /*4b40*/  @!P0 IMAD.MOV.U32 R3, RZ, RZ, R9 ;  /* 0x000000ffff038224 */ /* 0x000fc800078e0009 */
[----:B------:R-:W-:-:S05]  /*4b50*/  VIADD R0, R3, 0xffffffff ;  /* 0xffffffff03007836 */ /* 0x000fca0000000000 */
[----:B------:R-:W-:Y:S01]  /*4b60*/  ISETP.GE.U32.AND P1, PT, R0, 0x7fefffff, PT ;  /* 0x7fefffff0000780c */ /* 0x000fe20003f26070 */
[----:B------:R-:W-:Y:S02]  /*4b70*/  IMAD.MOV.U32 R0, RZ, RZ, -0x3ff ;  /* 0xfffffc01ff007424 */ /* 0x000fe400078e00ff */
[----:B------:R-:W-:-:S10]  /*4b80*/  @!P0 IMAD.MOV.U32 R0, RZ, RZ, -0x435 ;  /* 0xfffffbcbff008424 */ /* 0x000fd400078e00ff */
[----:B------:R-:W-:Y:S01]  /*4b90*/  @P1 IMAD.MOV.U32 R10, RZ, RZ, 0x0 ;  /* 0x00000000ff0a1424 */ /* 0x000fe200078e00ff */
[----:B------:R-:W-:Y:S01]  /*4ba0*/  @P1 LOP3.LUT P2, RZ, R9, 0x7fffffff, RZ, 0xc0, !PT ;  /* 0x7fffffff09ff1812 */ /* 0x000fe2000784c0ff */
[----:B------:R-:W-:-:S06]  /*4bb0*/  @P1 IMAD.MOV.U32 R11, RZ, RZ, 0x7ff00000 ;  /* 0x7ff00000ff0b1424 */ /* 0x000fcc00078e00ff */
[----:B------:R-:W-:Y:S01]  /*4bc0*/  @P1 DFMA R10, R8, R10, +INF ;  /* 0x7ff00000080a142b */ /* 0x000fe2000000000a */
[----:B------:R-:W-:Y:S02]  /*4bd0*/  IMAD.MOV.U32 R9, RZ, RZ, R6 ;  /* 0x000000ffff097224 */ /* 0x000fe400078e0006 */
[----:B------:R-:W-:-:S07]  /*4be0*/  @!P0 IMAD.MOV.U32 R9, RZ, RZ, R8 ;  /* 0x000000ffff098224 */ /* 0x000fce00078e0008 */
[----:B------:R-:W-:Y:S02]  /*4bf0*/  @P1 FSEL R6, R10, RZ, P2 ;  /* 0x000000ff0a061208 */ /* 0x000fe40001000000 */
[----:B------:R-:W-:Y:S01]  /*4c00*/  @P1 FSEL R7, R11, -QNAN , P2 ;  /* 0xfff000000b071808 */ /* 0x000fe20001000000 */
[----:B------:R-:W-:Y:S06]  /*4c10*/  @P1 BRA `(.L_x_2414) ;  /* 0x0000000400d41947 */ /* 0x000fec0003800000 */
[----:B------:R-:W-:Y:S01]  /*4c20*/  LOP3.LUT R6, R3, 0xfffff, RZ, 0xc0, !PT ;  /* 0x000fffff03067812 */ /* 0x000fe200078ec0ff */
[----:B------:R-:W-:Y:S01]  /*4c30*/  IMAD.MOV.U32 R8, RZ, RZ, RZ ;  /* 0x000000ffff087224 */ /* 0x000fe200078e00ff */
[----:B------:R-:W-:Y:S01]  /*4c40*/  UMOV UR4, 0x3ae80f1e ;  /* 0x3ae80f1e00047882 */ /* 0x000fe20000000000 */
[----:B------:R-:W-:Y:S01]  /*4c50*/  IMAD.MOV.U32 R20, RZ, RZ, -0x748574fc ;  /* 0x8b7a8b04ff147424 */ /* 0x000fe200078e00ff */
[----:B------:R-:W-:Y:S01]  /*4c60*/  LOP3.LUT R7, R6, 0x3ff00000, RZ, 0xfc, !PT ;  /* 0x3ff0000006077812 */ /* 0x000fe200078efcff */
[----:B------:R-:W-:Y:S01]  /*4c70*/  IMAD.MOV.U32 R6, RZ, RZ, R9 ;  /* 0x000000ffff067224 */ /* 0x000fe200078e0009 */
[----:B------:R-:W-:Y:S01]  /*4c80*/  UMOV UR5, 0x3eb1380b ;  /* 0x3eb1380b00057882 */ /* 0x000fe20000000000 */
[----:B------:R-:W-:Y:S01]  /*4c90*/  IMAD.MOV.U32 R21, RZ, RZ, 0x3ed0ee25 ;  /* 0x3ed0ee25ff157424 */ /* 0x000fe200078e00ff */
[----:B------:R-:W-:Y:S01]  /*4ca0*/  ISETP.GE.U32.AND P0, PT, R7, 0x3ff6a09f, PT ;  /* 0x3ff6a09f0700780c */ /* 0x000fe20003f06070 */
[----:B------:R-:W-:Y:S01]  /*4cb0*/  IMAD.MOV.U32 R31, RZ, RZ, 0x43300000 ;  /* 0x43300000ff1f7424 */ /* 0x000fe200078e00ff */
[----:B------:R-:W-:Y:S01]  /*4cc0*/  LEA.HI R0, R3, R0, RZ, 0xc ;  /* 0x0000000003007211 */ /* 0x000fe200078f60ff */
[----:B------:R-:W-:Y:S01]  /*4cd0*/  UMOV UR6, 0x80000000 ;  /* 0x8000000000067882 */ /* 0x000fe20000000000 */
[----:B------:R-:W-:-:S09]  /*4ce0*/  UMOV UR7, 0x43300000 ;  /* 0x4330000000077882 */ /* 0x000fd20000000000 */
        /* <DEDUP_REMOVED lines=52> */
.L_x_2413:
        /* <DEDUP_REMOVED lines=22> */
.L_x_2416:
[----:B------:R-:W-:Y:S05]  /*5190*/  BSYNC.RECONVERGENT B3 ;  /* 0x0000000000037941 */ /* 0x000fea0003800200 */
.L_x_2415:
        /* <DEDUP_REMOVED lines=29> */
.L_x_2414:
[----:B------:R-:W-:Y:S05]  /*5370*/  BSYNC.RECONVERGENT B2 ;  /* 0x0000000000027941 */ /* 0x000fea0003800200 */
.L_x_2412:
[----:B------:R-:W-:-:S10]  /*5380*/  DMUL R6, R6, 0.5 ;  /* 0x3fe0000006067828 */ /* 0x000fd40000000000 */
[----:B------:R-:W-:Y:S01]  /*5390*/  LOP3.LUT R29, R7, 0x80000000, R25, 0xb8, !PT ;  /* 0x80000000071d7812 */ /* 0x000fe200078eb819 */
[----:B------:R-:W-:-:S07]  /*53a0*/  IMAD.MOV.U32 R28, RZ, RZ, R6 ;  /* 0x000000ffff1c7224 */ /* 0x000fce00078e0006 */
.L_x_2409:
[----:B------:R-:W-:Y:S05]  /*53b0*/  BSYNC.RECONVERGENT B1 ;  /* 0x0000000000017941 */ /* 0x000fea0003800200 */
.L_x_2408:
[----:B------:R-:W-:Y:S01]  /*53c0*/  VIADD R3, R23, 0x100 ;  /* 0x0000010017037836 */ /* 0x000fe20000000000 */
        /* <DEDUP_REMOVED lines=26> */
.L_x_2420:
[----:B------:R-:W-:Y:S05]  /*5570*/  BSYNC.RECONVERGENT B2 ;  /* 0x0000000000027941 */ /* 0x000fea0003800200 */
.L_x_2419:
        /* <DEDUP_REMOVED lines=89> */
.L_x_2422:
        /* <DEDUP_REMOVED lines=22> */
.L_x_2425:
[----:B------:R-:W-:Y:S05]  /*5c70*/  BSYNC.RECONVERGENT B3 ;  /* 0x0000000000037941 */ /* 0x000fea0003800200 */
.L_x_2424:
        /* <DEDUP_REMOVED lines=29> */
.L_x_2423:
[----:B------:R-:W-:Y:S05]  /*5e50*/  BSYNC.RECONVERGENT B2 ;  /* 0x0000000000027941 */ /* 0x000fea0003800200 */
.L_x_2421:
[----:B------:R-:W-:-:S10]  /*5e60*/  DMUL R6, R6, 0.5 ;  /* 0x3fe0000006067828 */ /* 0x000fd40000000000 */
[----:B------:R-:W-:Y:S01]  /*5e70*/  LOP3.LUT R25, R7, 0x80000000, R19, 0xb8, !PT ;  /* 0x8000000007197812 */ /* 0x000fe200078eb813 */
[----:B------:R-:W-:-:S07]  /*5e80*/  IMAD.MOV.U32 R24, RZ, RZ, R6 ;  /* 0x000000ffff187224 */ /* 0x000fce00078e0006 */
.L_x_2418:
[----:B------:R-:W-:Y:S05]  /*5e90*/  BSYNC.RECONVERGENT B1 ;  /* 0x0000000000017941 */ /* 0x000fea0003800200 */
.L_x_2417:
[----:B------:R-:W-:Y:S01]  /*5ea0*/  VIADD R3, R23, 0x180 ;  /* 0x0000018017037836 */ /* 0x000fe20000000000 */
[----:B------:R-:W-:Y:S04]  /*5eb0*/  BSSY.RECONVERGENT B1, `(.L_x_2426) ;  /* 0x00000ac000017945 */ /* 0x000fe80003800200 */
[----:B------:R-:W-:-:S13]  /*5ec0*/  ISETP.GE.AND P0, PT, R3, R2, PT ;  /* 0x000000020300720c */ /* 0x000fda0003f06270 */
[----:B------:R-:W-:Y:S05]  /*5ed0*/  @P0 BRA `(.L_x_2427) ;  /* 0x0000000800a40947 */ /* 0x000fea0003800000 */
[C---:B------:R-:W-:Y:S01]  /*5ee0*/  DADD R10, -|R16|.reuse, 1 ;  /* 0x3ff00000100a7429 */ /* 0x040fe20000000300 */
        /* <DEDUP_REMOVED lines=19> */
[----:B---3--:R-:W-:Y:S05]  /*6020*/  CALL.REL.NOINC `($__internal_1_$__cuda_sm20_div_rn_f64_full) ;  /* 0x0000004c00fc7944 */ /* 0x008fea0003c00000 */
[----:B------:R-:W-:Y:S02]  /*6030*/  IMAD.MOV.U32 R6, RZ, RZ, R34 ;  /* 0x000000ffff067224 */ /* 0x000fe400078e0022 */
[----:B------:R-:W-:-:S07]  /*6040*/  IMAD.MOV.U32 R7, RZ, RZ, R35 ;  /* 0x000000ffff077224 */ /* 0x000fce00078e0023 */
.L_x_2429:
[----:B------:R-:W-:Y:S05]  /*6050*/  BSYNC.RECONVERGENT B2 ;  /* 0x0000000000027941 */ /* 0x000fea0003800200 */
.L_x_2428:
        /* <DEDUP_REMOVED lines=27> */
[----:B---3--:R-:W-:Y:S01]  /*6210*/  IMAD.MOV.U32 R18, RZ, RZ, -0x748574fc ;  /* 0x8b7a8b04ff127424 */ /* 0x008fe200078e00ff */
        /* <DEDUP_REMOVED lines=61> */
.L_x_2431:
        /* <DEDUP_REMOVED lines=22> */
.L_x_2434:
[----:B------:R-:W-:Y:S05]  /*6750*/  BSYNC.RECONVERGENT B3 ;  /* 0x0000000000037941 */ /* 0x000fea0003800200 */
.L_x_2433:
        /* <DEDUP_REMOVED lines=29> */
.L_x_2432:
[----:B------:R-:W-:Y:S05]  /*6930*/  BSYNC.RECONVERGENT B2 ;  /* 0x0000000000027941 */ /* 0x000fea0003800200 */
.L_x_2430:
[----:B------:R-:W-:-:S10]  /*6940*/  DMUL R6, R6, 0.5 ;  /* 0x3fe0000006067828 */ /* 0x000fd40000000000 */
[----:B------:R-:W-:Y:S01]  /*6950*/  LOP3.LUT R17, R7, 0x80000000, R17, 0xb8, !PT ;  /* 0x8000000007117812 */ /* 0x000fe200078eb811 */
[----:B------:R-:W-:-:S07]  /*6960*/  IMAD.MOV.U32 R16, RZ, RZ, R6 ;  /* 0x000000ffff107224 */ /* 0x000fce00078e0006 */
.L_x_2427:
[----:B------:R-:W-:Y:S05]  /*6970*/  BSYNC.RECONVERGENT B1 ;  /* 0x0000000000017941 */ /* 0x000fea0003800200 */
.L_x_2426:
[----:B---3--:R-:W0:Y:S01]  /*6980*/  LDC.U8 R18, c[0x0][0x3a4] ;  /* 0x0000e900ff127b82 */ /* 0x008e220000000000 */
[----:B------:R-:W-:Y:S01]  /*6990*/  ISETP.GE.AND P0, PT, R23, R2, PT ;  /* 0x000000021700720c */ /* 0x000fe20003f06270 */
[----:B------:R-:W-:Y:S04]  /*69a0*/  BSSY.RECONVERGENT B7, `(.L_x_2435) ;  /* 0x0000354000077945 */ /* 0x000fe80003800200 */
[----:B------:R-:W-:Y:S08]  /*69b0*/  BSSY.RELIABLE B6, `(.L_x_2436) ;  /* 0x0000240000067945 */ /* 0x000ff00003800100 */
[----:B------:R-:W-:Y:S05]  /*69c0*/  @P0 BRA `(.L_x_2437) ;  /* 0x0000002000ec0947 */ /* 0x000fea0003800000 */
[----:B------:R-:W1:Y:S01]  /*69d0*/  LDCU UR4, c[0x0][0x3a8] ;  /* 0x00007500ff0477ac */ /* 0x000e620008000800 */
[----:B------:R-:W2:Y:S01]  /*69e0*/  LDC.64 R8, c[0x0][0x388] ;  /* 0x0000e200ff087b82 */ /* 0x000ea20000000a00 */
[----:B------:R-:W-:Y:S01]  /*69f0*/  IMAD R0, R22, 0x200, R23 ;  /* 0x0000020016007824 */ /* 0x000fe200078e0217 */
[----:B0-----:R-:W-:-:S03]  /*6a00*/  PRMT R6, R18, 0x9910, RZ ;  /* 0x0000991012067816 */ /* 0x001fc600000000ff */
[----:B-1----:R-:W-:Y:S02]  /*6a10*/  IMAD R3, R0, UR4, RZ ;  /* 0x0000000400037c24 */ /* 0x002fe4000f8e02ff */
        /* <DEDUP_REMOVED lines=13> */
[----:B------:R-:W0:Y:S01]  /*6af0*/  F2I.F64.TRUNC R5, R4 ;  /* 0x0000000400057311 */ /* 0x000e22000030d100 */
[----:B------:R-:W-:Y:S01]  /*6b00*/  IMAD.MOV.U32 R23, RZ, RZ, R27 ;  /* 0x000000ffff177224 */ /* 0x000fe200078e001b */
[----:B0-----:R3:W-:Y:S01]  /*6b10*/  STG.E.U8 desc[UR36][R8.64], R5 ;  /* 0x0000000508007986 */ /* 0x0017e2000c101124 */
[----:B------:R-:W-:Y:S05]  /*6b20*/  BRA `(.L_x_2443) ;  /* 0x0000001000407947 */ /* 0x000fea0003800000 */
.L_x_2441:
[----:B------:R-:W0:Y:S01]  /*6b30*/  F2I.S64.F64.TRUNC R4, R4 ;  /* 0x0000000400047311 */ /* 0x000e22000030d900 */
[----:B------:R-:W-:Y:S02]  /*6b40*/  IMAD.MOV.U32 R23, RZ, RZ, R27 ;  /* 0x000000ffff177224 */ /* 0x000fe400078e001b */
[----:B0-----:R-:W-:-:S05]  /*6b50*/  IMAD.MOV.U32 R3, RZ, RZ, R4 ;  /* 0x000000ffff037224 */ /* 0x001fca00078e0004 */
[----:B------:R4:W-:Y:S01]  /*6b60*/  STG.E.U8 desc[UR36][R8.64], R3 ;  /* 0x0000000308007986 */ /* 0x0009e2000c101124 */
[----:B------:R-:W-:Y:S05]  /*6b70*/  BRA `(.L_x_2443) ;  /* 0x00000010002c7947 */ /* 0x000fea0003800000 */
.L_x_2440:
[----:B------:R-:W-:-:S13]  /*6b80*/  ISETP.NE.AND P0, PT, R0, 0x2, PT ;  /* 0x000000020000780c */ /* 0x000fda0003f05270 */
[----:B------:R-:W-:Y:S05]  /*6b90*/  @!P0 BRA `(.L_x_2444) ;  /* 0x0000000000308947 */ /* 0x000fea0003800000 */
[----:B------:R-:W-:-:S13]  /*6ba0*/  ISETP.NE.AND P0, PT, R0, 0x3, PT ;  /* 0x000000030000780c */ /* 0x000fda0003f05270 */
[----:B------:R-:W-:Y:S05]  /*6bb0*/  @!P0 BRA `(.L_x_2445) ;  /* 0x0000000000188947 */ /* 0x000fea0003800000 */
[----:B------:R-:W-:-:S13]  /*6bc0*/  ISETP.NE.AND P0, PT, R0, 0x4, PT ;  /* 0x000000040000780c */ /* 0x000fda0003f05270 */
[----:B------:R-:W-:Y:S05]  /*6bd0*/  @P0 BRA `(.L_x_2442) ;  /* 0x0000000c005c0947 */ /* 0x000fea0003800000 */
[----:B------:R-:W0:Y:S01]  /*6be0*/  F2I.S64.F64.TRUNC R4, R4 ;  /* 0x0000000400047311 */ /* 0x000e22000030d900 */
[----:B------:R-:W-:Y:S01]  /*6bf0*/  IMAD.MOV.U32 R23, RZ, RZ, R27 ;  /* 0x000000ffff177224 */ /* 0x000fe200078e001b */
[----:B0-----:R1:W-:Y:S01]  /*6c00*/  STG.E.64 desc[UR36][R8.64], R4 ;  /* 0x0000000408007986 */ /* 0x0013e2000c101b24 */
[----:B------:R-:W-:Y:S05]  /*6c10*/  BRA `(.L_x_2443) ;  /* 0x0000001000047947 */ /* 0x000fea0003800000 */
.L_x_2445:
[----:B------:R-:W0:Y:S01]  /*6c20*/  F2I.F64.TRUNC R5, R4 ;  /* 0x0000000400057311 */ /* 0x000e22000030d100 */
[----:B------:R-:W-:Y:S01]  /*6c30*/  IMAD.MOV.U32 R23, RZ, RZ, R27 ;  /* 0x000000ffff177224 */ /* 0x000fe200078e001b */
[----:B0-----:R2:W-:Y:S01]  /*6c40*/  STG.E desc[UR36][R8.64], R5 ;  /* 0x0000000508007986 */ /* 0x0015e2000c101924 */
[----:B------:R-:W-:Y:S05]  /*6c50*/  BRA `(.L_x_2443) ;  /* 0x0000000c00f47947 */ /* 0x000fea0003800000 */
.L_x_2444:
[----:B------:R-:W0:Y:S01]  /*6c60*/  F2I.F64.TRUNC R5, R4 ;  /* 0x0000000400057311 */ /* 0x000e22000030d100 */
[----:B------:R-:W-:Y:S01]  /*6c70*/  IMAD.MOV.U32 R23, RZ, RZ, R27 ;  /* 0x000000ffff177224 */ /* 0x000fe200078e001b */
[----:B0-----:R0:W-:Y:S01]  /*6c80*/  STG.E.U16 desc[UR36][R8.64], R5 ;  /* 0x0000000508007986 */ /* 0x0011e2000c101524 */
[----:B------:R-:W-:Y:S05]  /*6c90*/  BRA `(.L_x_2443) ;  /* 0x0000000c00e47947 */ /* 0x000fea0003800000 */
.L_x_2439:
[----:B------:R-:W-:-:S13]  /*6ca0*/  ISETP.GT.AND P0, PT, R0, 0x6, PT ;  /* 0x000000060000780c */ /* 0x000fda0003f04270 */
[----:B------:R-:W-:Y:S05]  /*6cb0*/  @P0 BRA `(.L_x_2446) ;  /* 0x0000000000540947 */ /* 0x000fea0003800000 */
[----:B------:R-:W-:-:S13]  /*6cc0*/  ISETP.NE.AND P0, PT, R0, 0x5, PT ;  /* 0x000000050000780c */ /* 0x000fda0003f05270 */
[----:B------:R-:W-:Y:S05]  /*6cd0*/  @!P0 BRA `(.L_x_2447) ;  /* 0x0000000000288947 */ /* 0x000fea0003800000 */
[----:B------:R-:W-:-:S13]  /*6ce0*/  ISETP.NE.AND P0, PT, R0, 0x6, PT ;  /* 0x000000060000780c */ /* 0x000fda0003f05270 */
[----:B------:R-:W-:Y:S05]  /*6cf0*/  @P0 BRA `(.L_x_2442) ;  /* 0x0000000c00140947 */ /* 0x000fea0003800000 */
[----:B------:R-:W-:Y:S01]  /*6d00*/  UMOV UR4, 0xf0000000 ;  /* 0xf000000000047882 */ /* 0x000fe20000000000 */
[----:B------:R-:W-:Y:S01]  /*6d10*/  UMOV UR5, 0x380fffff ;  /* 0x380fffff00057882 */ /* 0x000fe20000000000 */
[----:B------:R-:W0:Y:S01]  /*6d20*/  F2F.F32.F64 R3, R4 ;  /* 0x0000000400037310 */ /* 0x000e220000301000 */
[----:B------:R-:W-:Y:S01]  /*6d30*/  DSETP.GEU.AND P0, PT, |R4|, UR4, PT ;  /* 0x0000000404007e2a */ /* 0x000fe2000bf0e200 */
[----:B------:R-:W-:-:S13]  /*6d40*/  IMAD.MOV.U32 R23, RZ, RZ, R27 ;  /* 0x000000ffff177224 */ /* 0x000fda00078e001b */
[----:B0-----:R-:W-:-:S05]  /*6d50*/  @!P0 FMUL R3, R3, 1.175494350822287508e-38 ;  /* 0x0080000003038820 */ /* 0x001fca0000400000 */
[----:B------:R0:W-:Y:S01]  /*6d60*/  STG.E desc[UR36][R8.64], R3 ;  /* 0x0000000308007986 */ /* 0x0001e2000c101924 */
[----:B------:R-:W-:Y:S05]  /*6d70*/  BRA `(.L_x_2443) ;  /* 0x0000000c00ac7947 */ /* 0x000fea0003800000 */
.L_x_2447:
[----:B------:R-:W-:Y:S01]  /*6d80*/  UMOV UR4, 0xf0000000 ;  /* 0xf000000000047882 */ /* 0x000fe20000000000 */
[----:B------:R-:W-:Y:S01]  /*6d90*/  UMOV UR5, 0x380fffff ;  /* 0x380fffff00057882 */ /* 0x000fe20000000000 */
[----:B------:R-:W0:Y:S01]  /*6da0*/  F2F.F32.F64 R0, R4 ;  /* 0x0000000400007310 */ /* 0x000e220000301000 */
[----:B------:R-:W-:Y:S01]  /*6db0*/  DSETP.GEU.AND P0, PT, |R4|, UR4, PT ;  /* 0x0000000404007e2a */ /* 0x000fe2000bf0e200 */
[----:B------:R-:W-:-:S13]  /*6dc0*/  IMAD.MOV.U32 R23, RZ, RZ, R27 ;  /* 0x000000ffff177224 */ /* 0x000fda00078e001b */
[----:B0-----:R-:W-:-:S05]  /*6dd0*/  @!P0 FMUL R0, R0, 1.175494350822287508e-38 ;  /* 0x0080000000008820 */ /* 0x001fca0000400000 */
[----:B------:R-:W-:-:S05]  /*6de0*/  F2FP.F16.F32.PACK_AB R0, RZ, R0 ;  /* 0x00000000ff00723e */ /* 0x000fca00000000ff */
[----:B------:R0:W-:Y:S01]  /*6df0*/  STG.E.U16 desc[UR36][R8.64], R0 ;  /* 0x0000000008007986 */ /* 0x0001e2000c101524 */
[----:B------:R-:W-:Y:S05]  /*6e00*/  BRA `(.L_x_2443) ;  /* 0x0000000c00887947 */ /* 0x000fea0003800000 */
.L_x_2446:
[----:B------:R-:W-:-:S13]  /*6e10*/  ISETP.NE.AND P0, PT, R0, 0x7, PT ;  /* 0x000000070000780c */ /* 0x000fda0003f05270 */
[----:B------:R-:W-:Y:S05]  /*6e20*/  @!P0 BRA `(.L_x_2448) ;  /* 0x00000000005c8947 */ /* 0x000fea0003800000 */
        /* <DEDUP_REMOVED lines=8> */
[----:B------:R-:W-:Y:S02]  /*6eb0*/  IMAD.MOV.U32 R7, RZ, RZ, RZ ;  /* 0x000000ffff077224 */ /* 0x000fe400078e00ff */
[----:B------:R-:W-:-:S11]  /*6ec0*/  IMAD.MOV.U32 R23, RZ, RZ, R27 ;  /* 0x000000ffff177224 */ /* 0x000fd600078e001b */
[----:B0-----:R-:W-:-:S05]  /*6ed0*/  @!P0 FMUL R6, R6, 1.175494350822287508e-38 ;  /* 0x0080000006068820 */ /* 0x001fca0000400000 */
[----:B------:R0:W-:Y:S01]  /*6ee0*/  STG.E.64 desc[UR36][R8.64], R6 ;  /* 0x0000000608007986 */ /* 0x0001e2000c101b24 */
[----:B------:R-:W-:Y:S05]  /*6ef0*/  BRA `(.L_x_2443) ;  /* 0x0000000c004c7947 */ /* 0x000fea0003800000 */
.L_x_2449:
[----:B------:R-:W-:Y:S01]  /*6f00*/  UMOV UR4, 0xf0000000 ;  /* 0xf000000000047882 */ /* 0x000fe20000000000 */
[----:B------:R-:W-:Y:S01]  /*6f10*/  UMOV UR5, 0x380fffff ;  /* 0x380fffff00057882 */ /* 0x000fe20000000000 */
[----:B------:R-:W0:Y:S01]  /*6f20*/  F2F.F32.F64 R0, R4 ;  /* 0x0000000400007310 */ /* 0x000e220000301000 */
[----:B------:R-:W-:Y:S01]  /*6f30*/  DSETP.GEU.AND P0, PT, |R4|, UR4, PT ;  /* 0x0000000404007e2a */ /* 0x000fe2000bf0e200 */
[----:B------:R-:W-:-:S13]  /*6f40*/  IMAD.MOV.U32 R23, RZ, RZ, R27 ;  /* 0x000000ffff177224 */ /* 0x000fda00078e001b */
[----:B0-----:R-:W-:-:S05]  /*6f50*/  @!P0 FMUL R0, R0, 1.175494350822287508e-38 ;  /* 0x0080000000008820 */ /* 0x001fca0000400000 */
[----:B------:R-:W-:-:S04]  /*6f60*/  F2FP.F16.F32.PACK_AB R3, RZ, R0 ;  /* 0x00000000ff03723e */ /* 0x000fc800000000ff */
[----:B------:R-:W-:-:S05]  /*6f70*/  PRMT R3, R3, 0x5410, RZ ;  /* 0x0000541003037816 */ /* 0x000fca00000000ff */
[----:B------:R0:W-:Y:S01]  /*6f80*/  STG.E desc[UR36][R8.64], R3 ;  /* 0x0000000308007986 */ /* 0x0001e2000c101924 */
[----:B------:R-:W-:Y:S05]  /*6f90*/  BRA `(.L_x_2443) ;  /* 0x0000000c00247947 */ /* 0x000fea0003800000 */
.L_x_2448:
[----:B------:R0:W-:Y:S01]  /*6fa0*/  STG.E.64 desc[UR36][R8.64], R4 ;  /* 0x0000000408007986 */ /* 0x0001e2000c101b24 */
[----:B------:R-:W-:Y:S01]  /*6fb0*/  IMAD.MOV.U32 R23, RZ, RZ, R27 ;  /* 0x000000ffff177224 */ /* 0x000fe200078e001b */
[----:B------:R-:W-:Y:S06]  /*6fc0*/  BRA `(.L_x_2443) ;  /* 0x0000000c00187947 */ /* 0x000fec0003800000 */
.L_x_2438:
        /* <DEDUP_REMOVED lines=8> */
[----:B------:R-:W-:Y:S01]  /*7050*/  DSETP.NEU.AND P0, PT, R4, RZ, PT ;  /* 0x000000ff0400722a */ /* 0x000fe20003f0d000 */
[----:B------:R-:W-:-:S05]  /*7060*/  IMAD.MOV.U32 R23, RZ, RZ, R27 ;  /* 0x000000ffff177224 */ /* 0x000fca00078e001b */
[----:B------:R-:W-:-:S05]  /*7070*/  SEL R3, RZ, 0x1, !P0 ;  /* 0x00000001ff037807 */ /* 0x000fca0004000000 */
[----:B------:R0:W-:Y:S01]  /*7080*/  STG.E.U8 desc[UR36][R8.64], R3 ;  /* 0x0000000308007986 */ /* 0x0001e2000c101124 */
[----:B------:R-:W-:Y:S05]  /*7090*/  BRA `(.L_x_2443) ;  /* 0x0000000800e47947 */ /* 0x000fea0003800000 */
.L_x_2452:
[----:B------:R-:W-:Y:S01]  /*70a0*/  CS2R R6, SRZ ;  /* 0x0000000000067805 */ /* 0x000fe2000001ff00 */
[----:B------:R-:W-:-:S04]  /*70b0*/  IMAD.MOV.U32 R23, RZ, RZ, R27 ;  /* 0x000000ffff177224 */ /* 0x000fc800078e001b */
[----:B------:R0:W-:Y:S01]  /*70c0*/  STG.E.128 desc[UR36][R8.64], R4 ;  /* 0x0000000408007986 */ /* 0x0001e2000c101d24 */
[----:B------:R-:W-:Y:S05]  /*70d0*/  BRA `(.L_x_2443) ;  /* 0x0000000800d47947 */ /* 0x000fea0003800000 */
.L_x_2451:
        /* <DEDUP_REMOVED lines=23> */
.L_x_2456:
[----:B------:R-:W-:Y:S05]  /*7250*/  BSYNC.RECONVERGENT B0 ;  /* 0x0000000000007941 */ /* 0x000fea0003800200 */
.L_x_2455:
[----:B------:R-:W-:Y:S01]  /*7260*/  LOP3.LUT R7, R0, 0x80, R7, 0xf8, !PT ;  /* 0x0000008000077812 */ /* 0x000fe200078ef807 */
[----:B------:R-:W-:-:S04]  /*7270*/  IMAD.MOV.U32 R23, RZ, RZ, R27 ;  /* 0x000000ffff177224 */ /* 0x000fc800078e001b */
[----:B------:R0:W-:Y:S01]  /*7280*/  STG.E.U8 desc[UR36][R8.64], R7 ;  /* 0x0000000708007986 */ /* 0x0001e2000c101124 */
[----:B------:R-:W-:Y:S05]  /*7290*/  BRA `(.L_x_2443) ;  /* 0x0000000800647947 */ /* 0x000fea0003800000 */
.L_x_2454:
        /* <DEDUP_REMOVED lines=19> */
.L_x_2458:
[----:B------:R-:W-:Y:S05]  /*73d0*/  BSYNC.RECONVERGENT B0 ;  /* 0x0000000000007941 */ /* 0x000fea0003800200 */
.L_x_2457:
[----:B------:R-:W-:Y:S01]  /*73e0*/  LOP3.LUT R7, R0, 0x80, R7, 0xf8, !PT ;  /* 0x0000008000077812 */ /* 0x000fe200078ef807 */
[----:B------:R-:W-:-:S04]  /*73f0*/  IMAD.MOV.U32 R23, RZ, RZ, R27 ;  /* 0x000000ffff177224 */ /* 0x000fc800078e001b */
[----:B------:R0:W-:Y:S01]  /*7400*/  STG.E.U8 desc[UR36][R8.64], R7 ;  /* 0x0000000708007986 */ /* 0x0001e2000c101124 */
[----:B------:R-:W-:Y:S05]  /*7410*/  BRA `(.L_x_2443) ;  /* 0x0000000800047947 */ /* 0x000fea0003800000 */
.L_x_2453:
[----:B------:R-:W-:Y:S01]  /*7420*/  UMOV UR4, 0xf0000000 ;  /* 0xf000000000047882 */ /* 0x000fe20000000000 */
[----:B------:R-:W-:Y:S01]  /*7430*/  UMOV UR5, 0x380fffff ;  /* 0x380fffff00057882 */ /* 0x000fe20000000000 */
[----:B------:R-:W0:Y:S01]  /*7440*/  F2F.F32.F64 R0, R4 ;  /* 0x0000000400007310 */ /* 0x000e220000301000 */
[----:B------:R-:W-:Y:S01]  /*7450*/  DSETP.GEU.AND P0, PT, |R4|, UR4, PT ;  /* 0x0000000404007e2a */ /* 0x000fe2000bf0e200 */
[----:B------:R-:W-:-:S13]  /*7460*/  IMAD.MOV.U32 R23, RZ, RZ, R27 ;  /* 0x000000ffff177224 */ /* 0x000fda00078e001b */
[----:B0-----:R-:W-:-:S05]  /*7470*/  @!P0 FMUL R0, R0, 1.175494350822287508e-38 ;  /* 0x0080000000008820 */ /* 0x001fca0000400000 */
[----:B------:R-:W-:-:S05]  /*7480*/  F2FP.BF16.F32.PACK_AB R0, RZ, R0 ;  /* 0x00000000ff00723e */ /* 0x000fca00000010ff */
[----:B------:R0:W-:Y:S01]  /*7490*/  STG.E.U16 desc[UR36][R8.64], R0 ;  /* 0x0000000008007986 */ /* 0x0001e2000c101524 */
[----:B------:R-:W-:Y:S05]  /*74a0*/  BRA `(.L_x_2443) ;  /* 0x0000000400e07947 */ /* 0x000fea0003800000 */
.L_x_2450:
        /* <DEDUP_REMOVED lines=8> */
[----:B------:R-:W0:Y:S01]  /*7530*/  F2I.U32.F64.TRUNC R5, R4 ;  /* 0x0000000400057311 */ /* 0x000e22000030d000 */
[----:B------:R-:W-:Y:S01]  /*7540*/  IMAD.MOV.U32 R23, RZ, RZ, R27 ;  /* 0x000000ffff177224 */ /* 0x000fe200078e001b */
[----:B0-----:R0:W-:Y:S01]  /*7550*/  STG.E.U16 desc[UR36][R8.64], R5 ;  /* 0x0000000508007986 */ /* 0x0011e2000c101524 */
[----:B------:R-:W-:Y:S05]  /*7560*/  BRA `(.L_x_2443) ;  /* 0x0000000400b07947 */ /* 0x000fea0003800000 */
.L_x_2461:
        /* <DEDUP_REMOVED lines=17> */
.L_x_2464:
[----:B------:R-:W-:-:S04]  /*7680*/  SHF.R.U32.HI R0, RZ, 0x14, R7 ;  /* 0x00000014ff007819 */ /* 0x000fc80000011607 */
[----:B------:R-:W-:-:S04]  /*7690*/  LOP3.LUT R0, R0, 0x1, RZ, 0xc0, !PT ;  /* 0x0000000100007812 */ /* 0x000fc800078ec0ff */
[----:B------:R-:W-:-:S04]  /*76a0*/  IADD3 R0, PT, PT, R7, 0x487ffff, R0 ;  /* 0x0487ffff07007810 */ /* 0x000fc80007ffe000 */
[----:B------:R-:W-:-:S04]  /*76b0*/  SHF.R.U32.HI R0, RZ, 0x14, R0 ;  /* 0x00000014ff007819 */ /* 0x000fc80000011600 */
[----:B------:R-:W-:-:S07]  /*76c0*/  LOP3.LUT R3, R0, 0xff, RZ, 0xc0, !PT ;  /* 0x000000ff00037812 */ /* 0x000fce00078ec0ff */
.L_x_2465:
[----:B------:R-:W-:-:S04]  /*76d0*/  SHF.R.U32.HI R0, RZ, 0x18, R7 ;  /* 0x00000018ff007819 */ /* 0x000fc80000011607 */
[----:B------:R-:W-:-:S07]  /*76e0*/  LOP3.LUT R0, R3, 0x80, R0, 0xf8, !PT ;  /* 0x0000008003007812 */ /* 0x000fce00078ef800 */
.L_x_2463:
[----:B------:R-:W-:Y:S05]  /*76f0*/  BSYNC.RECONVERGENT B0 ;  /* 0x0000000000007941 */ /* 0x000fea0003800200 */
.L_x_2462:
[----:B------:R0:W-:Y:S01]  /*7700*/  STG.E.U8 desc[UR36][R8.64], R0 ;  /* 0x0000000008007986 */ /* 0x0001e2000c101124 */
[----:B------:R-:W-:Y:S01]  /*7710*/  IMAD.MOV.U32 R23, RZ, RZ, R27 ;  /* 0x000000ffff177224 */ /* 0x000fe200078e001b */
[----:B------:R-:W-:Y:S06]  /*7720*/  BRA `(.L_x_2443) ;  /* 0x0000000400407947 */ /* 0x000fec0003800000 */
.L_x_2460:
        /* <DEDUP_REMOVED lines=17> */
.L_x_2468:
[----:B------:R-:W-:-:S04]  /*7840*/  SHF.R.U32.HI R0, RZ, 0x15, R7 ;  /* 0x00000015ff007819 */ /* 0x000fc80000011607 */
[----:B------:R-:W-:-:S04]  /*7850*/  LOP3.LUT R0, R0, 0x1, RZ, 0xc0, !PT ;  /* 0x0000000100007812 */ /* 0x000fc800078ec0ff */
[----:B------:R-:W-:-:S04]  /*7860*/  IADD3 R0, PT, PT, R7, 0x88fffff, R0 ;  /* 0x088fffff07007810 */ /* 0x000fc80007ffe000 */
[----:B------:R-:W-:-:S04]  /*7870*/  SHF.R.U32.HI R0, RZ, 0x15, R0 ;  /* 0x00000015ff007819 */ /* 0x000fc80000011600 */
[----:B------:R-:W-:-:S07]  /*7880*/  LOP3.LUT R3, R0, 0xff, RZ, 0xc0, !PT ;  /* 0x000000ff00037812 */ /* 0x000fce00078ec0ff */
.L_x_2469:
[----:B------:R-:W-:-:S04]  /*7890*/  SHF.R.U32.HI R0, RZ, 0x18, R7 ;  /* 0x00000018ff007819 */ /* 0x000fc80000011607 */
[----:B------:R-:W-:-:S07]  /*78a0*/  LOP3.LUT R0, R3, 0x80, R0, 0xf8, !PT ;  /* 0x0000008003007812 */ /* 0x000fce00078ef800 */
.L_x_2467:
[----:B------:R-:W-:Y:S05]  /*78b0*/  BSYNC.RECONVERGENT B0 ;  /* 0x0000000000007941 */ /* 0x000fea0003800200 */
.L_x_2466:
[----:B------:R0:W-:Y:S01]  /*78c0*/  STG.E.U8 desc[UR36][R8.64], R0 ;  /* 0x0000000008007986 */ /* 0x0001e2000c101124 */
[----:B------:R-:W-:Y:S01]  /*78d0*/  IMAD.MOV.U32 R23, RZ, RZ, R27 ;  /* 0x000000ffff177224 */ /* 0x000fe200078e001b */
[----:B------:R-:W-:Y:S06]  /*78e0*/  BRA `(.L_x_2443) ;  /* 0x0000000000d07947 */ /* 0x000fec0003800000 */
.L_x_2459:
[----:B------:R-:W-:-:S13]  /*78f0*/  ISETP.NE.AND P0, PT, R0, 0x1c, PT ;  /* 0x0000001c0000780c */ /* 0x000fda0003f05270 */
[----:B------:R-:W-:Y:S05]  /*7900*/  @!P0 BRA `(.L_x_2470) ;  /* 0x0000000000bc8947 */ /* 0x000fea0003800000 */
[----:B------:R-:W-:-:S13]  /*7910*/  ISETP.NE.AND P0, PT, R0, 0x1d, PT ;  /* 0x0000001d0000780c */ /* 0x000fda0003f05270 */
[----:B------:R-:W-:Y:S05]  /*7920*/  @!P0 BRA `(.L_x_2471) ;  /* 0x0000000000a48947 */ /* 0x000fea0003800000 */
[----:B------:R-:W-:-:S13]  /*7930*/  ISETP.NE.AND P0, PT, R0, 0x2c, PT ;  /* 0x0000002c0000780c */ /* 0x000fda0003f05270 */
[----:B------:R-:W-:Y:S05]  /*7940*/  @!P0 BRA `(.L_x_2472) ;  /* 0x0000000000488947 */ /* 0x000fea0003800000 */
.L_x_2442:
        /* <DEDUP_REMOVED lines=16> */
.L_x_2473:
[----:B------:R-:W-:Y:S01]  /*7a50*/  IMAD.MOV.U32 R23, RZ, RZ, R27 ;  /* 0x000000ffff177224 */ /* 0x000fe200078e001b */
[----:B------:R-:W-:Y:S06]  /*7a60*/  BRA `(.L_x_2443) ;  /* 0x0000000000707947 */ /* 0x000fec0003800000 */
.L_x_2472:
[----:B------:R-:W-:Y:S01]  /*7a70*/  UMOV UR4, 0xf0000000 ;  /* 0xf000000000047882 */ /* 0x000fe20000000000 */
[----:B------:R-:W-:Y:S01]  /*7a80*/  UMOV UR5, 0x380fffff ;  /* 0x380fffff00057882 */ /* 0x000fe20000000000 */
[----:B------:R-:W0:Y:S01]  /*7a90*/  F2F.F32.F64 R10, R4 ;  /* 0x00000004000a7310 */ /* 0x000e220000301000 */
[----:B------:R-:W-:Y:S01]  /*7aa0*/  DSETP.GEU.AND P0, PT, |R4|, UR4, PT ;  /* 0x0000000404007e2a */ /* 0x000fe2000bf0e200 */
[----:B------:R-:W-:-:S13]  /*7ab0*/  IMAD.MOV.U32 R23, RZ, RZ, R27 ;  /* 0x000000ffff177224 */ /* 0x000fda00078e001b */
        /* <DEDUP_REMOVED lines=16> */
.L_x_2471:
[----:B------:R-:W0:Y:S01]  /*7bc0*/  F2I.U64.F64.TRUNC R4, R4 ;  /* 0x0000000400047311 */ /* 0x000e22000030d800 */
[----:B------:R-:W-:Y:S01]  /*7bd0*/  IMAD.MOV.U32 R23, RZ, RZ, R27 ;  /* 0x000000ffff177224 */ /* 0x000fe200078e001b */
[----:B0-----:R0:W-:Y:S01]  /*7be0*/  STG.E.64 desc[UR36][R8.64], R4 ;  /* 0x0000000408007986 */ /* 0x0011e2000c101b24 */
[----:B------:R-:W-:Y:S05]  /*7bf0*/  BRA `(.L_x_2443) ;  /* 0x00000000000c7947 */ /* 0x000fea0003800000 */
.L_x_2470:
[----:B------:R-:W0:Y:S01]  /*7c00*/  F2I.U32.F64.TRUNC R5, R4 ;  /* 0x0000000400057311 */ /* 0x000e22000030d000 */
[----:B------:R-:W-:Y:S01]  /*7c10*/  IMAD.MOV.U32 R23, RZ, RZ, R27 ;  /* 0x000000ffff177224 */ /* 0x000fe200078e001b */
[----:B0-----:R0:W-:Y:S06]  /*7c20*/  STG.E desc[UR36][R8.64], R5 ;  /* 0x0000000508007986 */ /* 0x0011ec000c101924 */
.L_x_2443:
[----:B------:R-:W-:-:S13]  /*7c30*/  ISETP.GE.AND P0, PT, R23, R2, PT ;  /* 0x000000021700720c */ /* 0x000fda0003f06270 */
[----:B------:R-:W-:Y:S05]  /*7c40*/  @P0 BREAK.RELIABLE B6 ;  /* 0x0000000000060942 */ /* 0x000fea0003800100 */
[----:B------:R-:W-:Y:S05]  /*7c50*/  @P0 BRA `(.L_x_2474) ;  /* 0x0000002000a00947 */ /* 0x000fea0003800000 */
[----:B------:R-:W4:Y:S01]  /*7c60*/  LDCU UR4, c[0x0][0x3a8] ;  /* 0x00007500ff0477ac */ /* 0x000f220008000800 */
[----:B0123--:R-:W0:Y:S01]  /*7c70*/  LDC.64 R4, c[0x0][0x388] ;  /* 0x0000e200ff047b82 */ /* 0x00fe220000000a00 */
[----:B------:R-:W-:Y:S01]  /*7c80*/  IMAD R0, R22, 0x200, R23 ;  /* 0x0000020016007824 */ /* 0x000fe200078e0217 */
[----:B------:R-:W-:-:S03]  /*7c90*/  PRMT R6, R18, 0x9910, RZ ;  /* 0x0000991012067816 */ /* 0x000fc600000000ff */
[----:B----4-:R-:W-:Y:S02]  /*7ca0*/  IMAD R3, R0, UR4, RZ ;  /* 0x0000000400037c24 */ /* 0x010fe4000f8e02ff */
        /* <DEDUP_REMOVED lines=13> */
[----:B------:R-:W0:Y:S02]  /*7d80*/  F2I.F64.TRUNC R29, R28 ;  /* 0x0000001c001d7311 */ /* 0x000e24000030d100 */
[----:B0-----:R0:W-:Y:S01]  /*7d90*/  STG.E.U8 desc[UR36][R4.64], R29 ;  /* 0x0000001d04007986 */ /* 0x0011e2000c101124 */
[----:B------:R-:W-:Y:S05]  /*7da0*/  BRA `(.L_x_2480) ;  /* 0x0000000c00f07947 */ /* 0x000fea0003800000 */
.L_x_2478:
[----:B------:R-:W0:Y:S02]  /*7db0*/  F2I.S64.F64.TRUNC R28, R28 ;  /* 0x0000001c001c7311 */ /* 0x000e24000030d900 */
[----:B0-----:R-:W-:-:S05]  /*7dc0*/  IMAD.MOV.U32 R3, RZ, RZ, R28 ;  /* 0x000000ffff037224 */ /* 0x001fca00078e001c */
[----:B------:R0:W-:Y:S01]  /*7dd0*/  STG.E.U8 desc[UR36][R4.64], R3 ;  /* 0x0000000304007986 */ /* 0x0001e2000c101124 */
[----:B------:R-:W-:Y:S05]  /*7de0*/  BRA `(.L_x_2480) ;  /* 0x0000000c00e07947 */ /* 0x000fea0003800000 */
.L_x_2477:
[----:B------:R-:W-:-:S13]  /*7df0*/  ISETP.NE.AND P0, PT, R0, 0x2, PT ;  /* 0x000000020000780c */ /* 0x000fda0003f05270 */
[----:B------:R-:W-:Y:S05]  /*7e00*/  @!P0 BRA `(.L_x_2481) ;  /* 0x0000000000288947 */ /* 0x000fea0003800000 */
[----:B------:R-:W-:-:S13]  /*7e10*/  ISETP.NE.AND P0, PT, R0, 0x3, PT ;  /* 0x000000030000780c */ /* 0x000fda0003f05270 */
[----:B------:R-:W-:Y:S05]  /*7e20*/  @!P0 BRA `(.L_x_2482) ;  /* 0x0000000000148947 */ /* 0x000fea0003800000 */
[----:B------:R-:W-:-:S13]  /*7e30*/  ISETP.NE.AND P0, PT, R0, 0x4, PT ;  /* 0x000000040000780c */ /* 0x000fda0003f05270 */
[----:B------:R-:W-:Y:S05]  /*7e40*/  @P0 BRA `(.L_x_2479) ;  /* 0x0000000800b40947 */ /* 0x000fea0003800000 */
[----:B------:R-:W0:Y:S02]  /*7e50*/  F2I.S64.F64.TRUNC R28, R28 ;  /* 0x0000001c001c7311 */ /* 0x000e24000030d900 */
[----:B0-----:R0:W-:Y:S01]  /*7e60*/  STG.E.64 desc[UR36][R4.64], R28 ;  /* 0x0000001c04007986 */ /* 0x0011e2000c101b24 */
[----:B------:R-:W-:Y:S05]  /*7e70*/  BRA `(.L_x_2480) ;  /* 0x0000000c00bc7947 */ /* 0x000fea0003800000 */
.L_x_2482:
[----:B------:R-:W0:Y:S02]  /*7e80*/  F2I.F64.TRUNC R29, R28 ;  /* 0x0000001c001d7311 */ /* 0x000e24000030d100 */
[----:B0-----:R0:W-:Y:S01]  /*7e90*/  STG.E desc[UR36][R4.64], R29 ;  /* 0x0000001d04007986 */ /* 0x0011e2000c101924 */
[----:B------:R-:W-:Y:S05]  /*7ea0*/  BRA `(.L_x_2480) ;  /* 0x0000000c00b07947 */ /* 0x000fea0003800000 */
.L_x_2481:
[----:B------:R-:W0:Y:S02]  /*7eb0*/  F2I.F64.TRUNC R29, R28 ;  /* 0x0000001c001d7311 */ /* 0x000e24000030d100 */
[----:B0-----:R0:W-:Y:S01]  /*7ec0*/  STG.E.U16 desc[UR36][R4.64], R29 ;  /* 0x0000001d04007986 */ /* 0x0011e2000c101524 */
[----:B------:R-:W-:Y:S05]  /*7ed0*/  BRA `(.L_x_2480) ;  /* 0x0000000c00a47947 */ /* 0x000fea0003800000 */
.L_x_2476:
        /* <DEDUP_REMOVED lines=9> */
[----:B------:R-:W-:-:S14]  /*7f70*/  DSETP.GEU.AND P0, PT, |R28|, UR4, PT ;  /* 0x000000041c007e2a */ /* 0x000fdc000bf0e200 */
[----:B0-----:R-:W-:-:S05]  /*7f80*/  @!P0 FMUL R3, R3, 1.175494350822287508e-38 ;  /* 0x0080000003038820 */ /* 0x001fca0000400000 */
[----:B------:R0:W-:Y:S01]  /*7f90*/  STG.E desc[UR36][R4.64], R3 ;  /* 0x0000000304007986 */ /* 0x0001e2000c101924 */
[----:B------:R-:W-:Y:S05]  /*7fa0*/  BRA `(.L_x_2480) ;  /* 0x0000000c00707947 */ /* 0x000fea0003800000 */
.L_x_2484:
        /* <DEDUP_REMOVED lines=8> */
.L_x_2483:
        /* <DEDUP_REMOVED lines=14> */
.L_x_2486:
        /* <DEDUP_REMOVED lines=9> */
.L_x_2485:
[----:B------:R0:W-:Y:S01]  /*81a0*/  STG.E.64 desc[UR36][R4.64], R28 ;  /* 0x0000001c04007986 */ /* 0x0001e2000c101b24 */
[----:B------:R-:W-:Y:S05]  /*81b0*/  BRA `(.L_x_2480) ;  /* 0x0000000800ec7947 */ /* 0x000fea0003800000 */
.L_x_2475:
        /* <DEDUP_REMOVED lines=10> */
[----:B------:R-:W0:Y:S02]  /*8260*/  F2I.U32.F64.TRUNC R29, R28 ;  /* 0x0000001c001d7311 */ /* 0x000e24000030d000 */
[----:B0-----:R0:W-:Y:S01]  /*8270*/  STG.E.U16 desc[UR36][R4.64], R29 ;  /* 0x0000001d04007986 */ /* 0x0011e2000c101524 */
[----:B------:R-:W-:Y:S05]  /*8280*/  BRA `(.L_x_2480) ;  /* 0x0000000800b87947 */ /* 0x000fea0003800000 */
.L_x_2490:
        /* <DEDUP_REMOVED lines=22> */
.L_x_2493:
[----:B------:R-:W-:-:S04]  /*83f0*/  SHF.R.U32.HI R3, RZ, 0x18, R7 ;  /* 0x00000018ff037819 */ /* 0x000fc80000011607 */
[----:B------:R-:W-:-:S07]  /*8400*/  LOP3.LUT R0, R0, 0x80, R3, 0xf8, !PT ;  /* 0x0000008000007812 */ /* 0x000fce00078ef803 */
.L_x_2492:
[----:B------:R-:W-:Y:S05]  /*8410*/  BSYNC.RECONVERGENT B0 ;  /* 0x0000000000007941 */ /* 0x000fea0003800200 */
.L_x_2491:
[----:B------:R0:W-:Y:S01]  /*8420*/  STG.E.U8 desc[UR36][R4.64], R0 ;  /* 0x0000000004007986 */ /* 0x0001e2000c101124 */
[----:B------:R-:W-:Y:S05]  /*8430*/  BRA `(.L_x_2480) ;  /* 0x00000008004c7947 */ /* 0x000fea0003800000 */
.L_x_2489:
        /* <DEDUP_REMOVED lines=22> */
.L_x_2496:
[----:B------:R-:W-:-:S04]  /*85a0*/  SHF.R.U32.HI R3, RZ, 0x18, R7 ;  /* 0x00000018ff037819 */ /* 0x000fc80000011607 */
[----:B------:R-:W-:-:S07]  /*85b0*/  LOP3.LUT R0, R0, 0x80, R3, 0xf8, !PT ;  /* 0x0000008000007812 */ /* 0x000fce00078ef803 */
.L_x_2495:
[----:B------:R-:W-:Y:S05]  /*85c0*/  BSYNC.RECONVERGENT B0 ;  /* 0x0000000000007941 */ /* 0x000fea0003800200 */
.L_x_2494:
[----:B------:R0:W-:Y:S01]  /*85d0*/  STG.E.U8 desc[UR36][R4.64], R0 ;  /* 0x0000000004007986 */ /* 0x0001e2000c101124 */
[----:B------:R-:W-:Y:S05]  /*85e0*/  BRA `(.L_x_2480) ;  /* 0x0000000400e07947 */ /* 0x000fea0003800000 */
.L_x_2488:
        /* <DEDUP_REMOVED lines=26> */
.L_x_2498:
[----:B------:R-:W0:Y:S02]  /*8790*/  F2I.U64.F64.TRUNC R28, R28 ;  /* 0x0000001c001c7311 */ /* 0x000e24000030d800 */
[----:B0-----:R0:W-:Y:S01]  /*87a0*/  STG.E.64 desc[UR36][R4.64], R28 ;  /* 0x0000001c04007986 */ /* 0x0011e2000c101b24 */
[----:B------:R-:W-:Y:S05]  /*87b0*/  BRA `(.L_x_2480) ;  /* 0x00000004006c7947 */ /* 0x000fea0003800000 */
.L_x_2497:
[----:B------:R-:W0:Y:S02]  /*87c0*/  F2I.U32.F64.TRUNC R29, R28 ;  /* 0x0000001c001d7311 */ /* 0x000e24000030d000 */
[----:B0-----:R0:W-:Y:S01]  /*87d0*/  STG.E desc[UR36][R4.64], R29 ;  /* 0x0000001d04007986 */ /* 0x0011e2000c101924 */
[----:B------:R-:W-:Y:S05]  /*87e0*/  BRA `(.L_x_2480) ;  /* 0x0000000400607947 */ /* 0x000fea0003800000 */
.L_x_2487:
[----:B------:R-:W-:-:S13]  /*87f0*/  ISETP.GT.AND P0, PT, R0, 0xe, PT ;  /* 0x0000000e0000780c */ /* 0x000fda0003f04270 */
[----:B------:R-:W-:Y:S05]  /*8800*/  @P0 BRA `(.L_x_2499) ;  /* 0x00000000002c0947 */ /* 0x000fea0003800000 */
[----:B------:R-:W-:-:S13]  /*8810*/  ISETP.NE.AND P0, PT, R0, 0xa, PT ;  /* 0x0000000a0000780c */ /* 0x000fda0003f05270 */
[----:B------:R-:W-:Y:S05]  /*8820*/  @!P0 BRA `(.L_x_2500) ;  /* 0x0000000000188947 */ /* 0x000fea0003800000 */
[----:B------:R-:W-:-:S13]  /*8830*/  ISETP.NE.AND P0, PT, R0, 0xb, PT ;  /* 0x0000000b0000780c */ /* 0x000fda0003f05270 */
[----:B------:R-:W-:Y:S05]  /*8840*/  @P0 BRA `(.L_x_2479) ;  /* 0x0000000000340947 */ /* 0x000fea0003800000 */
[----:B------:R-:W-:-:S06]  /*8850*/  DSETP.NEU.AND P0, PT, R28, RZ, PT ;  /* 0x000000ff1c00722a */ /* 0x000fcc0003f0d000 */
[----:B------:R-:W-:-:S05]  /*8860*/  SEL R3, RZ, 0x1, !P0 ;  /* 0x00000001ff037807 */ /* 0x000fca0004000000 */
[----:B------:R4:W-:Y:S01]  /*8870*/  STG.E.U8 desc[UR36][R4.64], R3 ;  /* 0x0000000304007986 */ /* 0x0009e2000c101124 */
[----:B------:R-:W-:Y:S05]  /*8880*/  BRA `(.L_x_2480) ;  /* 0x0000000400387947 */ /* 0x000fea0003800000 */
.L_x_2500:
[----:B------:R-:W-:-:S05]  /*8890*/  CS2R R30, SRZ ;  /* 0x00000000001e7805 */ /* 0x000fca000001ff00 */
[----:B------:R3:W-:Y:S01]  /*88a0*/  STG.E.128 desc[UR36][R4.64], R28 ;  /* 0x0000001c04007986 */ /* 0x0007e2000c101d24 */
[----:B------:R-:W-:Y:S05]  /*88b0*/  BRA `(.L_x_2480) ;  /* 0x00000004002c7947 */ /* 0x000fea0003800000 */
.L_x_2499:
[----:B------:R-:W-:-:S13]  /*88c0*/  ISETP.NE.AND P0, PT, R0, 0xf, PT ;  /* 0x0000000f0000780c */ /* 0x000fda0003f05270 */
[----:B------:R-:W-:Y:S05]  /*88d0*/  @!P0 BRA `(.L_x_2501) ;  /* 0x0000000400088947 */ /* 0x000fea0003800000 */
[----:B------:R-:W-:-:S13]  /*88e0*/  ISETP.NE.AND P0, PT, R0, 0x17, PT ;  /* 0x000000170000780c */ /* 0x000fda0003f05270 */
[----:B------:R-:W-:Y:S05]  /*88f0*/  @!P0 BRA `(.L_x_2502) ;  /* 0x0000000000a08947 */ /* 0x000fea0003800000 */
[----:B------:R-:W-:-:S13]  /*8900*/  ISETP.NE.AND P0, PT, R0, 0x18, PT ;  /* 0x000000180000780c */ /* 0x000fda0003f05270 */
[----:B------:R-:W-:Y:S05]  /*8910*/  @!P0 BRA `(.L_x_2503) ;  /* 0x0000000000448947 */ /* 0x000fea0003800000 */
.L_x_2479:
        /* <DEDUP_REMOVED lines=16> */
.L_x_2504:
[----:B------:R-:W-:Y:S05]  /*8a20*/  BRA `(.L_x_2480) ;  /* 0x0000000000d07947 */ /* 0x000fea0003800000 */
.L_x_2503:
        /* <DEDUP_REMOVED lines=17> */
.L_x_2506:
[----:B------:R-:W-:Y:S05]  /*8b40*/  BSYNC.RECONVERGENT B0 ;  /* 0x0000000000007941 */ /* 0x000fea0003800200 */
.L_x_2505:
[----:B------:R-:W-:-:S05]  /*8b50*/  LOP3.LUT R3, R0, 0x80, R3, 0xf8, !PT ;  /* 0x0000008000037812 */ /* 0x000fca00078ef803 */
[----:B------:R2:W-:Y:S01]  /*8b60*/  STG.E.U8 desc[UR36][R4.64], R3 ;  /* 0x0000000304007986 */ /* 0x0005e2000c101124 */
[----:B------:R-:W-:Y:S05]  /*8b70*/  BRA `(.L_x_2480) ;  /* 0x00000000007c7947 */ /* 0x000fea0003800000 */
.L_x_2502:
        /* <DEDUP_REMOVED lines=16> */
.L_x_2508:
[----:B------:R-:W-:Y:S01]  /*8c80*/  IMAD.MOV.U32 R0, RZ, RZ, 0x7f ;  /* 0x0000007fff007424 */ /* 0x000fe200078e00ff */
[----:B------:R-:W-:-:S04]  /*8c90*/  ISETP.GT.U32.AND P0, PT, R3, 0x7f800000, PT ;  /* 0x7f8000000300780c */ /* 0x000fc80003f04070 */
[----:B------:R-:W-:-:S09]  /*8ca0*/  SEL R0, R0, 0x7c, P0 ;  /* 0x0000007c00007807 */ /* 0x000fd20000000000 */
.L_x_2509:
[----:B------:R-:W-:Y:S05]  /*8cb0*/  BSYNC.RECONVERGENT B0 ;  /* 0x0000000000007941 */ /* 0x000fea0003800200 */
.L_x_2507:
[----:B------:R-:W-:-:S04]  /*8cc0*/  SHF.R.U32.HI R3, RZ, 0x18, R7 ;  /* 0x00000018ff037819 */ /* 0x000fc80000011607 */
[----:B------:R-:W-:-:S05]  /*8cd0*/  LOP3.LUT R3, R0, 0x80, R3, 0xf8, !PT ;  /* 0x0000008000037812 */ /* 0x000fca00078ef803 */
[----:B------:R1:W-:Y:S01]  /*8ce0*/  STG.E.U8 desc[UR36][R4.64], R3 ;  /* 0x0000000304007986 */ /* 0x0003e2000c101124 */
[----:B------:R-:W-:Y:S05]  /*8cf0*/  BRA `(.L_x_2480) ;  /* 0x00000000001c7947 */ /* 0x000fea0003800000 */
.L_x_2501:
[----:B------:R-:W-:Y:S01]  /*8d00*/  UMOV UR4, 0xf0000000 ;  /* 0xf000000000047882 */ /* 0x000fe20000000000 */
[----:B------:R-:W-:Y:S01]  /*8d10*/  UMOV UR5, 0x380fffff ;  /* 0x380fffff00057882 */ /* 0x000fe20000000000 */
[----:B------:R-:W0:Y:S01]  /*8d20*/  F2F.F32.F64 R0, R28 ;  /* 0x0000001c00007310 */ /* 0x000e220000301000 */
[----:B------:R-:W-:-:S14]  /*8d30*/  DSETP.GEU.AND P0, PT, |R28|, UR4, PT ;  /* 0x000000041c007e2a */ /* 0x000fdc000bf0e200 */
[----:B0-----:R-:W-:-:S05]  /*8d40*/  @!P0 FMUL R0, R0, 1.175494350822287508e-38 ;  /* 0x0080000000008820 */ /* 0x001fca0000400000 */
[----:B------:R-:W-:-:S05]  /*8d50*/  F2FP.BF16.F32.PACK_AB R0, RZ, R0 ;  /* 0x00000000ff00723e */ /* 0x000fca00000010ff */
[----:B------:R0:W-:Y:S02]  /*8d60*/  STG.E.U16 desc[UR36][R4.64], R0 ;  /* 0x0000000004007986 */ /* 0x0001e4000c101524 */
.L_x_2480:
[----:B------:R-:W-:-:S07]  /*8d70*/  VIADD R23, R23, 0x80 ;  /* 0x0000008017177836 */ /* 0x000fce0000000000 */
.L_x_2437:
[----:B------:R-:W-:-:S13]  /*8d80*/  ISETP.GE.AND P0, PT, R23, R2, PT ;  /* 0x000000021700720c */ /* 0x000fda0003f06270 */
[----:B------:R-:W-:Y:S05]  /*8d90*/  @P0 BREAK.RELIABLE B6 ;  /* 0x0000000000060942 */ /* 0x000fea0003800100 */
[----:B------:R-:W-:Y:S05]  /*8da0*/  @P0 BRA `(.L_x_2474) ;  /* 0x00000010004c0947 */ /* 0x000fea0003800000 */
[----:B------:R-:W-:Y:S05]  /*8db0*/  BSYNC.RELIABLE B6 ;  /* 0x0000000000067941 */ /* 0x000fea0003800100 */
.L_x_2436:
        /* <DEDUP_REMOVED lines=21> */
.L_x_2513:
[----:B------:R-:W0:Y:S02]  /*8f10*/  F2I.S64.F64.TRUNC R24, R24 ;  /* 0x0000001800187311 */ /* 0x000e24000030d900 */
[----:B0-----:R-:W-:-:S05]  /*8f20*/  IMAD.MOV.U32 R3, RZ, RZ, R24 ;  /* 0x000000ffff037224 */ /* 0x001fca00078e0018 */
[----:B------:R0:W-:Y:S01]  /*8f30*/  STG.E.U8 desc[UR36][R4.64], R3 ;  /* 0x0000000304007986 */ /* 0x0001e2000c101124 */
[----:B------:R-:W-:Y:S05]  /*8f40*/  BRA `(.L_x_2515) ;  /* 0x0000000c00e07947 */ /* 0x000fea0003800000 */
.L_x_2512:
        /* <DEDUP_REMOVED lines=9> */
.L_x_2517:
[----:B------:R-:W0:Y:S02]  /*8fe0*/  F2I.F64.TRUNC R25, R24 ;  /* 0x0000001800197311 */ /* 0x000e24000030d100 */
[----:B0-----:R0:W-:Y:S01]  /*8ff0*/  STG.E desc[UR36][R4.64], R25 ;  /* 0x0000001904007986 */ /* 0x0011e2000c101924 */
[----:B------:R-:W-:Y:S05]  /*9000*/  BRA `(.L_x_2515) ;  /* 0x0000000c00b07947 */ /* 0x000fea0003800000 */
.L_x_2516:
[----:B------:R-:W0:Y:S02]  /*9010*/  F2I.F64.TRUNC R25, R24 ;  /* 0x0000001800197311 */ /* 0x000e24000030d100 */
[----:B0-----:R0:W-:Y:S01]  /*9020*/  STG.E.U16 desc[UR36][R4.64], R25 ;  /* 0x0000001904007986 */ /* 0x0011e2000c101524 */
[----:B------:R-:W-:Y:S05]  /*9030*/  BRA `(.L_x_2515) ;  /* 0x0000000c00a47947 */ /* 0x000fea0003800000 */
.L_x_2511:
        /* <DEDUP_REMOVED lines=13> */
.L_x_2519:
        /* <DEDUP_REMOVED lines=8> */
.L_x_2518:
        /* <DEDUP_REMOVED lines=14> */
.L_x_2521:
        /* <DEDUP_REMOVED lines=9> */
.L_x_2520:
[----:B------:R0:W-:Y:S01]  /*9300*/  STG.E.64 desc[UR36][R4.64], R24 ;  /* 0x0000001804007986 */ /* 0x0001e2000c101b24 */
[----:B------:R-:W-:Y:S05]  /*9310*/  BRA `(.L_x_2515) ;  /* 0x0000000800ec7947 */ /* 0x000fea0003800000 */
.L_x_2510:
        /* <DEDUP_REMOVED lines=13> */
.L_x_2525:
        /* <DEDUP_REMOVED lines=22> */
.L_x_2528:
[----:B------:R-:W-:-:S04]  /*9550*/  SHF.R.U32.HI R3, RZ, 0x18, R7 ;  /* 0x00000018ff037819 */ /* 0x000fc80000011607 */
[----:B------:R-:W-:-:S07]  /*9560*/  LOP3.LUT R0, R0, 0x80, R3, 0xf8, !PT ;  /* 0x0000008000007812 */ /* 0x000fce00078ef803 */
.L_x_2527:
[----:B------:R-:W-:Y:S05]  /*9570*/  BSYNC.RECONVERGENT B0 ;  /* 0x0000000000007941 */ /* 0x000fea0003800200 */
.L_x_2526:
[----:B------:R0:W-:Y:S01]  /*9580*/  STG.E.U8 desc[UR36][R4.64], R0 ;  /* 0x0000000004007986 */ /* 0x0001e2000c101124 */
[----:B------:R-:W-:Y:S05]  /*9590*/  BRA `(.L_x_2515) ;  /* 0x00000008004c7947 */ /* 0x000fea0003800000 */
.L_x_2524:
        /* <DEDUP_REMOVED lines=22> */
.L_x_2531:
[----:B------:R-:W-:-:S04]  /*9700*/  SHF.R.U32.HI R3, RZ, 0x18, R7 ;  /* 0x00000018ff037819 */ /* 0x000fc80000011607 */
[----:B------:R-:W-:-:S07]  /*9710*/  LOP3.LUT R0, R0, 0x80, R3, 0xf8, !PT ;  /* 0x0000008000007812 */ /* 0x000fce00078ef803 */
.L_x_2530:
[----:B------:R-:W-:Y:S05]  /*9720*/  BSYNC.RECONVERGENT B0 ;  /* 0x0000000000007941 */ /* 0x000fea0003800200 */
.L_x_2529:
[----:B------:R0:W-:Y:S01]  /*9730*/  STG.E.U8 desc[UR36][R4.64], R0 ;  /* 0x0000000004007986 */ /* 0x0001e2000c101124 */
[----:B------:R-:W-:Y:S05]  /*9740*/  BRA `(.L_x_2515) ;  /* 0x0000000400e07947 */ /* 0x000fea0003800000 */
.L_x_2523:
        /* <DEDUP_REMOVED lines=26> */
.L_x_2533:
[----:B------:R-:W0:Y:S02]  /*98f0*/  F2I.U64.F64.TRUNC R24, R24 ;  /* 0x0000001800187311 */ /* 0x000e24000030d800 */
[----:B0-----:R0:W-:Y:S01]  /*9900*/  STG.E.64 desc[UR36][R4.64], R24 ;  /* 0x0000001804007986 */ /* 0x0011e2000c101b24 */
[----:B------:R-:W-:Y:S05]  /*9910*/  BRA `(.L_x_2515) ;  /* 0x00000004006c7947 */ /* 0x000fea0003800000 */
.L_x_2532:
[----:B------:R-:W0:Y:S02]  /*9920*/  F2I.U32.F64.TRUNC R25, R24 ;  /* 0x0000001800197311 */ /* 0x000e24000030d000 */
[----:B0-----:R0:W-:Y:S01]  /*9930*/  STG.E desc[UR36][R4.64], R25 ;  /* 0x0000001904007986 */ /* 0x0011e2000c101924 */
[----:B------:R-:W-:Y:S05]  /*9940*/  BRA `(.L_x_2515) ;  /* 0x0000000400607947 */ /* 0x000fea0003800000 */
.L_x_2522:
        /* <DEDUP_REMOVED lines=10> */
.L_x_2535:
[----:B------:R-:W-:-:S05]  /*99f0*/  CS2R R26, SRZ ;  /* 0x00000000001a7805 */ /* 0x000fca000001ff00 */
[----:B------:R1:W-:Y:S01]  /*9a00*/  STG.E.128 desc[UR36][R4.64], R24 ;  /* 0x0000001804007986 */ /* 0x0003e2000c101d24 */
[----:B------:R-:W-:Y:S05]  /*9a10*/  BRA `(.L_x_2515) ;  /* 0x00000004002c7947 */ /* 0x000fea0003800000 */
.L_x_2534:
[----:B------:R-:W-:-:S13]  /*9a20*/  ISETP.NE.AND P0, PT, R0, 0xf, PT ;  /* 0x0000000f0000780c */ /* 0x000fda0003f05270 */
[----:B------:R-:W-:Y:S05]  /*9a30*/  @!P0 BRA `(.L_x_2536) ;  /* 0x0000000400088947 */ /* 0x000fea0003800000 */
[----:B------:R-:W-:-:S13]  /*9a40*/  ISETP.NE.AND P0, PT, R0, 0x17, PT ;  /* 0x000000170000780c */ /* 0x000fda0003f05270 */
[----:B------:R-:W-:Y:S05]  /*9a50*/  @!P0 BRA `(.L_x_2537) ;  /* 0x0000000000a08947 */ /* 0x000fea0003800000 */
[----:B------:R-:W-:-:S13]  /*9a60*/  ISETP.NE.AND P0, PT, R0, 0x18, PT ;  /* 0x000000180000780c */ /* 0x000fda0003f05270 */
[----:B------:R-:W-:Y:S05]  /*9a70*/  @!P0 BRA `(.L_x_2538) ;  /* 0x0000000000448947 */ /* 0x000fea0003800000 */
.L_x_2514:
        /* <DEDUP_REMOVED lines=16> */
.L_x_2539:
[----:B------:R-:W-:Y:S05]  /*9b80*/  BRA `(.L_x_2515) ;  /* 0x0000000000d07947 */ /* 0x000fea0003800000 */
.L_x_2538:
        /* <DEDUP_REMOVED lines=17> */
.L_x_2541:
[----:B------:R-:W-:Y:S05]  /*9ca0*/  BSYNC.RECONVERGENT B0 ;  /* 0x0000000000007941 */ /* 0x000fea0003800200 */
.L_x_2540:
[----:B------:R-:W-:-:S05]  /*9cb0*/  LOP3.LUT R3, R0, 0x80, R3, 0xf8, !PT ;  /* 0x0000008000037812 */ /* 0x000fca00078ef803 */
[----:B------:R3:W-:Y:S01]  /*9cc0*/  STG.E.U8 desc[UR36][R4.64], R3 ;  /* 0x0000000304007986 */ /* 0x0007e2000c101124 */
[----:B------:R-:W-:Y:S05]  /*9cd0*/  BRA `(.L_x_2515) ;  /* 0x00000000007c7947 */ /* 0x000fea0003800000 */
.L_x_2537:
        /* <DEDUP_REMOVED lines=16> */
.L_x_2543:
[----:B------:R-:W-:Y:S01]  /*9de0*/  IMAD.MOV.U32 R0, RZ, RZ, 0x7f ;  /* 0x0000007fff007424 */ /* 0x000fe200078e00ff */
[----:B------:R-:W-:-:S04]  /*9df0*/  ISETP.GT.U32.AND P0, PT, R3, 0x7f800000, PT ;  /* 0x7f8000000300780c */ /* 0x000fc80003f04070 */
[----:B------:R-:W-:-:S09]  /*9e00*/  SEL R0, R0, 0x7c, P0 ;  /* 0x0000007c00007807 */ /* 0x000fd20000000000 */
.L_x_2544:
[----:B------:R-:W-:Y:S05]  /*9e10*/  BSYNC.RECONVERGENT B0 ;  /* 0x0000000000007941 */ /* 0x000fea0003800200 */
.L_x_2542:
[----:B------:R-:W-:-:S04]  /*9e20*/  SHF.R.U32.HI R3, RZ, 0x18, R7 ;  /* 0x00000018ff037819 */ /* 0x000fc80000011607 */
[----:B------:R-:W-:-:S05]  /*9e30*/  LOP3.LUT R3, R0, 0x80, R3, 0xf8, !PT ;  /* 0x0000008000037812 */ /* 0x000fca00078ef803 */
[----:B------:R2:W-:Y:S01]  /*9e40*/  STG.E.U8 desc[UR36][R4.64], R3 ;  /* 0x0000000304007986 */ /* 0x0005e2000c101124 */
[----:B------:R-:W-:Y:S05]  /*9e50*/  BRA `(.L_x_2515) ;  /* 0x00000000001c7947 */ /* 0x000fea0003800000 */
.L_x_2536:
[----:B------:R-:W-:Y:S01]  /*9e60*/  UMOV UR4, 0xf0000000 ;  /* 0xf000000000047882 */ /* 0x000fe20000000000 */
[----:B------:R-:W-:Y:S01]  /*9e70*/  UMOV UR5, 0x380fffff ;  /* 0x380fffff00057882 */ /* 0x000fe20000000000 */
[----:B------:R-:W0:Y:S01]  /*9e80*/  F2F.F32.F64 R0, R24 ;  /* 0x0000001800007310 */ /* 0x000e220000301000 */
[----:B------:R-:W-:-:S14]  /*9e90*/  DSETP.GEU.AND P0, PT, |R24|, UR4, PT ;  /* 0x0000000418007e2a */ /* 0x000fdc000bf0e200 */
[----:B0-----:R-:W-:-:S05]  /*9ea0*/  @!P0 FMUL R0, R0, 1.175494350822287508e-38 ;  /* 0x0080000000008820 */ /* 0x001fca0000400000 */
[----:B------:R-:W-:-:S05]  /*9eb0*/  F2FP.BF16.F32.PACK_AB R0, RZ, R0 ;  /* 0x00000000ff00723e */ /* 0x000fca00000010ff */
[----:B------:R4:W-:Y:S02]  /*9ec0*/  STG.E.U16 desc[UR36][R4.64], R0 ;  /* 0x0000000004007986 */ /* 0x0009e4000c101524 */
.L_x_2515:
[----:B------:R-:W-:-:S07]  /*9ed0*/  VIADD R23, R23, 0x80 ;  /* 0x0000008017177836 */ /* 0x000fce0000000000 */
.L_x_2474:
[----:B------:R-:W-:Y:S05]  /*9ee0*/  BSYNC.RECONVERGENT B7 ;  /* 0x0000000000077941 */ /* 0x000fea0003800200 */
.L_x_2435:
[----:B------:R-:W-:-:S13]  /*9ef0*/  ISETP.GE.AND P0, PT, R23, R2, PT ;  /* 0x000000021700720c */ /* 0x000fda0003f06270 */
[----:B------:R-:W-:Y:S05]  /*9f00*/  @P0 EXIT ;  /* 0x000000000000094d */ /* 0x000fea0003800000 */
[----:B01234-:R-:W0:Y:S01]  /*9f10*/  LDC.64 R2, c[0x0][0x388] ;  /* 0x0000e200ff027b82 */ /* 0x01fe220000000a00 */
[----:B------:R-:W1:Y:S01]  /*9f20*/  LDCU UR4, c[0x0][0x3a8] ;  /* 0x00007500ff0477ac */ /* 0x000e620008000800 */
[----:B------:R-:W-:Y:S01]  /*9f30*/  PRMT R0, R18, 0x9910, RZ ;  /* 0x0000991012007816 */ /* 0x000fe200000000ff */
        /* <DEDUP_REMOVED lines=15> */
[----:B0-----:R-:W-:Y:S01]  /*a030*/  STG.E.U8 desc[UR36][R2.64], R17 ;  /* 0x0000001102007986 */ /* 0x001fe2000c101124 */
[----:B------:R-:W-:Y:S05]  /*a040*/  EXIT ;  /* 0x000000000000794d */ /* 0x000fea0003800000 */
.L_x_2548:
[----:B------:R-:W0:Y:S02]  /*a050*/  F2I.S64.F64.TRUNC R16, R16 ;  /* 0x0000001000107311 */ /* 0x000e24000030d900 */
[----:B0-----:R-:W-:-:S05]  /*a060*/  IMAD.MOV.U32 R5, RZ, RZ, R16 ;  /* 0x000000ffff057224 */ /* 0x001fca00078e0010 */
[----:B------:R-:W-:Y:S01]  /*a070*/  STG.E.U8 desc[UR36][R2.64], R5 ;  /* 0x0000000502007986 */ /* 0x000fe2000c101124 */
[----:B------:R-:W-:Y:S05]  /*a080*/  EXIT ;  /* 0x000000000000794d */ /* 0x000fea0003800000 */
.L_x_2547:
[----:B------:R-:W-:-:S13]  /*a090*/  ISETP.NE.AND P0, PT, R0, 0x2, PT ;  /* 0x000000020000780c */ /* 0x000fda0003f05270 */
[----:B------:R-:W-:Y:S05]  /*a0a0*/  @!P0 BRA `(.L_x_2550) ;  /* 0x0000000000288947 */ /* 0x000fea0003800000 */
[----:B------:R-:W-:-:S13]  /*a0b0*/  ISETP.NE.AND P0, PT, R0, 0x3, PT ;  /* 0x000000030000780c */ /* 0x000fda0003f05270 */
[----:B------:R-:W-:Y:S05]  /*a0c0*/  @!P0 BRA `(.L_x_2551) ;  /* 0x0000000000148947 */ /* 0x000fea0003800000 */
[----:B------:R-:W-:-:S13]  /*a0d0*/  ISETP.NE.AND P0, PT, R0, 0x4, PT ;  /* 0x000000040000780c */ /* 0x000fda0003f05270 */
[----:B------:R-:W-:Y:S05]  /*a0e0*/  @P0 BRA `(.L_x_2549) ;  /* 0x0000000800b40947 */ /* 0x000fea0003800000 */
[----:B------:R-:W0:Y:S02]  /*a0f0*/  F2I.S64.F64.TRUNC R16, R16 ;  /* 0x0000001000107311 */ /* 0x000e24000030d900 */
[----:B0-----:R-:W-:Y:S01]  /*a100*/  STG.E.64 desc[UR36][R2.64], R16 ;  /* 0x0000001002007986 */ /* 0x001fe2000c101b24 */
[----:B------:R-:W-:Y:S05]  /*a110*/  EXIT ;  /* 0x000000000000794d */ /* 0x000fea0003800000 */
.L_x_2551:
[----:B------:R-:W0:Y:S02]  /*a120*/  F2I.F64.TRUNC R17, R16 ;  /* 0x0000001000117311 */ /* 0x000e24000030d100 */
[----:B0-----:R-:W-:Y:S01]  /*a130*/  STG.E desc[UR36][R2.64], R17 ;  /* 0x0000001102007986 */ /* 0x001fe2000c101924 */
[----:B------:R-:W-:Y:S05]  /*a140*/  EXIT ;  /* 0x000000000000794d */ /* 0x000fea0003800000 */
.L_x_2550:
[----:B------:R-:W0:Y:S02]  /*a150*/  F2I.F64.TRUNC R17, R16 ;  /* 0x0000001000117311 */ /* 0x000e24000030d100 */
[----:B0-----:R-:W-:Y:S01]  /*a160*/  STG.E.U16 desc[UR36][R2.64], R17 ;  /* 0x0000001102007986 */ /* 0x001fe2000c101524 */
[----:B------:R-:W-:Y:S05]  /*a170*/  EXIT ;  /* 0x000000000000794d */ /* 0x000fea0003800000 */
.L_x_2546:
        /* <DEDUP_REMOVED lines=11> */
[----:B------:R-:W-:Y:S01]  /*a230*/  STG.E desc[UR36][R2.64], R5 ;  /* 0x0000000502007986 */ /* 0x000fe2000c101924 */
[----:B------:R-:W-:Y:S05]  /*a240*/  EXIT ;  /* 0x000000000000794d */ /* 0x000fea0003800000 */
.L_x_2553:
        /* <DEDUP_REMOVED lines=8> */
.L_x_2552:
        /* <DEDUP_REMOVED lines=12> */
[----:B------:R-:W-:Y:S01]  /*a390*/  STG.E.64 desc[UR36][R2.64], R4 ;  /* 0x0000000402007986 */ /* 0x000fe2000c101b24 */
[----:B------:R-:W-:Y:S05]  /*a3a0*/  EXIT ;  /* 0x000000000000794d */ /* 0x000fea0003800000 */
.L_x_2555:
        /* <DEDUP_REMOVED lines=9> */
.L_x_2554:
[----:B------:R-:W-:Y:S01]  /*a440*/  STG.E.64 desc[UR36][R2.64], R16 ;  /* 0x0000001002007986 */ /* 0x000fe2000c101b24 */
[----:B------:R-:W-:Y:S05]  /*a450*/  EXIT ;  /* 0x000000000000794d */ /* 0x000fea0003800000 */
.L_x_2545:
        /* <DEDUP_REMOVED lines=11> */
[----:B0-----:R-:W-:Y:S01]  /*a510*/  STG.E.U16 desc[UR36][R2.64], R17 ;  /* 0x0000001102007986 */ /* 0x001fe2000c101524 */
[----:B------:R-:W-:Y:S05]  /*a520*/  EXIT ;  /* 0x000000000000794d */ /* 0x000fea0003800000 */
.L_x_2559:
        /* <DEDUP_REMOVED lines=22> */
.L_x_2562:
[----:B------:R-:W-:-:S04]  /*a690*/  SHF.R.U32.HI R5, RZ, 0x18, R5 ;  /* 0x00000018ff057819 */ /* 0x000fc80000011605 */
[----:B------:R-:W-:-:S07]  /*a6a0*/  LOP3.LUT R0, R0, 0x80, R5, 0xf8, !PT ;  /* 0x0000008000007812 */ /* 0x000fce00078ef805 */
.L_x_2561:
[----:B------:R-:W-:Y:S05]  /*a6b0*/  BSYNC.RECONVERGENT B0 ;  /* 0x0000000000007941 */ /* 0x000fea0003800200 */
.L_x_2560:
[----:B------:R-:W-:Y:S01]  /*a6c0*/  STG.E.U8 desc[UR36][R2.64], R0 ;  /* 0x0000000002007986 */ /* 0x000fe2000c101124 */
[----:B------:R-:W-:Y:S05]  /*a6d0*/  EXIT ;  /* 0x000000000000794d */ /* 0x000fea0003800000 */
.L_x_2558:
        /* <DEDUP_REMOVED lines=22> */
.L_x_2565:
[----:B------:R-:W-:-:S04]  /*a840*/  SHF.R.U32.HI R5, RZ, 0x18, R5 ;  /* 0x00000018ff057819 */ /* 0x000fc80000011605 */
[----:B------:R-:W-:-:S07]  /*a850*/  LOP3.LUT R0, R0, 0x80, R5, 0xf8, !PT ;  /* 0x0000008000007812 */ /* 0x000fce00078ef805 */
.L_x_2564:
[----:B------:R-:W-:Y:S05]  /*a860*/  BSYNC.RECONVERGENT B0 ;  /* 0x0000000000007941 */ /* 0x000fea0003800200 */
.L_x_2563:
[----:B------:R-:W-:Y:S01]  /*a870*/  STG.E.U8 desc[UR36][R2.64], R0 ;  /* 0x0000000002007986 */ /* 0x000fe2000c101124 */
[----:B------:R-:W-:Y:S05]  /*a880*/  EXIT ;  /* 0x000000000000794d */ /* 0x000fea0003800000 */
.L_x_2557:
        /* <DEDUP_REMOVED lines=26> */
.L_x_2567:
[----:B------:R-:W0:Y:S02]  /*aa30*/  F2I.U64.F64.TRUNC R16, R16 ;  /* 0x0000001000107311 */ /* 0x000e24000030d800 */
[----:B0-----:R-:W-:Y:S01]  /*aa40*/  STG.E.64 desc[UR36][R2.64], R16 ;  /* 0x0000001002007986 */ /* 0x001fe2000c101b24 */
[----:B------:R-:W-:Y:S05]  /*aa50*/  EXIT ;  /* 0x000000000000794d */ /* 0x000fea0003800000 */
.L_x_2566:
[----:B------:R-:W0:Y:S02]  /*aa60*/  F2I.U32.F64.TRUNC R17, R16 ;  /* 0x0000001000117311 */ /* 0x000e24000030d000 */
[----:B0-----:R-:W-:Y:S01]  /*aa70*/  STG.E desc[UR36][R2.64], R17 ;  /* 0x0000001102007986 */ /* 0x001fe2000c101924 */
[----:B------:R-:W-:Y:S05]  /*aa80*/  EXIT ;  /* 0x000000000000794d */ /* 0x000fea0003800000 */
.L_x_2556:
        /* <DEDUP_REMOVED lines=8> */
[----:B------:R-:W-:Y:S01]  /*ab10*/  STG.E.U8 desc[UR36][R2.64], R5 ;  /* 0x0000000502007986 */ /* 0x000fe2000c101124 */
[----:B------:R-:W-:Y:S05]  /*ab20*/  EXIT ;  /* 0x000000000000794d */ /* 0x000fea0003800000 */
.L_x_2569:
[----:B------:R-:W-:-:S05]  /*ab30*/  CS2R R18, SRZ ;  /* 0x0000000000127805 */ /* 0x000fca000001ff00 */
[----:B------:R-:W-:Y:S01]  /*ab40*/  STG.E.128 desc[UR36][R2.64], R16 ;  /* 0x0000001002007986 */ /* 0x000fe2000c101d24 */
[----:B------:R-:W-:Y:S05]  /*ab50*/  EXIT ;  /* 0x000000000000794d */ /* 0x000fea0003800000 */
.L_x_2568:
[----:B------:R-:W-:-:S13]  /*ab60*/  ISETP.NE.AND P0, PT, R0, 0xf, PT ;  /* 0x0000000f0000780c */ /* 0x000fda0003f05270 */
[----:B------:R-:W-:Y:S05]  /*ab70*/  @!P0 BRA `(.L_x_2570) ;  /* 0x0000000400088947 */ /* 0x000fea0003800000 */
[----:B------:R-:W-:-:S13]  /*ab80*/  ISETP.NE.AND P0, PT, R0, 0x17, PT ;  /* 0x000000170000780c */ /* 0x000fda0003f05270 */
[----:B------:R-:W-:Y:S05]  /*ab90*/  @!P0 BRA `(.L_x_2571) ;  /* 0x0000000000a08947 */ /* 0x000fea0003800000 */
[----:B------:R-:W-:-:S13]  /*aba0*/  ISETP.NE.AND P0, PT, R0, 0x18, PT ;  /* 0x000000180000780c */ /* 0x000fda0003f05270 */
[----:B------:R-:W-:Y:S05]  /*abb0*/  @!P0 BRA `(.L_x_2572) ;  /* 0x0000000000448947 */ /* 0x000fea0003800000 */
.L_x_2549:
        /* <DEDUP_REMOVED lines=16> */
.L_x_2573:
[----:B------:R-:W-:Y:S05]  /*acc0*/  EXIT ;  /* 0x000000000000794d */ /* 0x000fea0003800000 */
.L_x_2572:
        /* <DEDUP_REMOVED lines=17> */
.L_x_2575:
[----:B------:R-:W-:Y:S05]  /*ade0*/  BSYNC.RECONVERGENT B0 ;  /* 0x0000000000007941 */ /* 0x000fea0003800200 */
.L_x_2574:
[----:B------:R-:W-:-:S05]  /*adf0*/  LOP3.LUT R5, R0, 0x80, R5, 0xf8, !PT ;  /* 0x0000008000057812 */ /* 0x000fca00078ef805 */
[----:B------:R-:W-:Y:S01]  /*ae00*/  STG.E.U8 desc[UR36][R2.64], R5 ;  /* 0x0000000502007986 */ /* 0x000fe2000c101124 */
[----:B------:R-:W-:Y:S05]  /*ae10*/  EXIT ;  /* 0x000000000000794d */ /* 0x000fea0003800000 */
.L_x_2571:
        /* <DEDUP_REMOVED lines=16> */
.L_x_2577:
[----:B------:R-:W-:Y:S01]  /*af20*/  IMAD.MOV.U32 R0, RZ, RZ, 0x7f ;  /* 0x0000007fff007424 */ /* 0x000fe200078e00ff */
[----:B------:R-:W-:-:S04]  /*af30*/  ISETP.GT.U32.AND P0, PT, R4, 0x7f800000, PT ;  /* 0x7f8000000400780c */ /* 0x000fc80003f04070 */
[----:B------:R-:W-:-:S09]  /*af40*/  SEL R0, R0, 0x7c, P0 ;  /* 0x0000007c00007807 */ /* 0x000fd20000000000 */
.L_x_2578:
[----:B------:R-:W-:Y:S05]  /*af50*/  BSYNC.RECONVERGENT B0 ;  /* 0x0000000000007941 */ /* 0x000fea0003800200 */
.L_x_2576:
[----:B------:R-:W-:-:S04]  /*af60*/  SHF.R.U32.HI R5, RZ, 0x18, R5 ;  /* 0x00000018ff057819 */ /* 0x000fc80000011605 */
[----:B------:R-:W-:-:S05]  /*af70*/  LOP3.LUT R5, R0, 0x80, R5, 0xf8, !PT ;  /* 0x0000008000057812 */ /* 0x000fca00078ef805 */
[----:B------:R-:W-:Y:S01]  /*af80*/  STG.E.U8 desc[UR36][R2.64], R5 ;  /* 0x0000000502007986 */ /* 0x000fe2000c101124 */
[----:B------:R-:W-:Y:S05]  /*af90*/  EXIT ;  /* 0x000000000000794d */ /* 0x000fea0003800000 */
.L_x_2570:
        /* <DEDUP_REMOVED lines=8> */
        .weak           $__internal_1_$__cuda_sm20_div_rn_f64_full
        .type           $__internal_1_$__cuda_sm20_div_rn_f64_full,@function
        .size           $__internal_1_$__cuda_sm20_div_rn_f64_full,(.L_x_3105 - $__internal_1_$__cuda_sm20_div_rn_f64_full)
$__internal_1_$__cuda_sm20_div_rn_f64_full:
[C---:B------:R-:W-:Y:S01]  /*b020*/  FSETP.GEU.AND P0, PT, |R11|.reuse, 1.469367938527859385e-39, PT ;  /* 0x001000000b00780b */ /* 0x040fe20003f0e200 */
[----:B------:R-:W-:Y:S01]  /*b030*/  IMAD.MOV.U32 R34, RZ, RZ, 0x1 ;  /* 0x00000001ff227424 */ /* 0x000fe200078e00ff */
[----:B------:R-:W-:Y:S01]  /*b040*/  LOP3.LUT R12, R11, 0x800fffff, RZ, 0xc0, !PT ;  /* 0x800fffff0b0c7812 */ /* 0x000fe200078ec0ff */
[----:B------:R-:W-:Y:S01]  /*b050*/  IMAD.MOV.U32 R30, RZ, RZ, 0x1ca00000 ;  /* 0x1ca00000ff1e7424 */ /* 0x000fe200078e00ff */
[C---:B------:R-:W-:Y:S01]  /*b060*/  FSETP.GEU.AND P2, PT, |R9|.reuse, 1.469367938527859385e-39, PT ;  /* 0x001000000900780b */ /* 0x040fe20003f4e200 */
[----:B------:R-:W-:Y:S01]  /*b070*/  BSSY.RECONVERGENT B0, `(.L_x_2579) ;  /* 0x0000052000007945 */ /* 0x000fe20003800200 */
[----:B------:R-:W-:Y:S01]  /*b080*/  LOP3.LUT R13, R12, 0x3ff00000, RZ, 0xfc, !PT ;  /* 0x3ff000000c0d7812 */ /* 0x000fe200078efcff */
[----:B------:R-:W-:Y:S01]  /*b090*/  IMAD.MOV.U32 R12, RZ, RZ, R10 ;  /* 0x000000ffff0c7224 */ /* 0x000fe200078e000a */
[----:B------:R-:W-:Y:S02]  /*b0a0*/  LOP3.LUT R3, R9, 0x7ff00000, RZ, 0xc0, !PT ;  /* 0x7ff0000009037812 */ /* 0x000fe400078ec0ff */
[----:B------:R-:W-:-:S03]  /*b0b0*/  LOP3.LUT R32, R11, 0x7ff00000, RZ, 0xc0, !PT ;  /* 0x7ff000000b207812 */ /* 0x000fc600078ec0ff */
[----:B------:R-:W-:Y:S01]  /*b0c0*/  @!P0 DMUL R12, R10, 8.98846567431157953865e+307 ;  /* 0x7fe000000a0c8828 */ /* 0x000fe20000000000 */
[----:B------:R-:W-:-:S03]  /*b0d0*/  ISETP.GE.U32.AND P1, PT, R3, R32, PT ;  /* 0x000000200300720c */ /* 0x000fc60003f26070 */
[----:B------:R-:W-:Y:S02]  /*b0e0*/  @!P2 LOP3.LUT R14, R11, 0x7ff00000, RZ, 0xc0, !PT ;  /* 0x7ff000000b0ea812 */ /* 0x000fe400078ec0ff */
[----:B------:R-:W0:Y:S01]  /*b0f0*/  MUFU.RCP64H R35, R13 ;  /* 0x0000000d00237308 */ /* 0x000e220000001800 */
[C---:B------:R-:W-:Y:S02]  /*b100*/  SEL R15, R30.reuse, 0x63400000, !P1 ;  /* 0x634000001e0f7807 */ /* 0x040fe40004800000 */
[----:B------:R-:W-:Y:S02]  /*b110*/  @!P2 ISETP.GE.U32.AND P3, PT, R3, R14, PT ;  /* 0x0000000e0300a20c */ /* 0x000fe40003f66070 */
[----:B------:R-:W-:Y:S02]  /*b120*/  LOP3.LUT R15, R15, 0x800fffff, R9, 0xf8, !PT ;  /* 0x800fffff0f0f7812 */ /* 0x000fe400078ef809 */
[----:B------:R-:W-:Y:S02]  /*b130*/  @!P2 SEL R31, R30, 0x63400000, !P3 ;  /* 0x634000001e1fa807 */ /* 0x000fe40005800000 */
[----:B------:R-:W-:-:S02]  /*b140*/  @!P0 LOP3.LUT R32, R13, 0x7ff00000, RZ, 0xc0, !PT ;  /* 0x7ff000000d208812 */ /* 0x000fc400078ec0ff */
[----:B------:R-:W-:Y:S01]  /*b150*/  @!P2 LOP3.LUT R14, R31, 0x80000000, R9, 0xf8, !PT ;  /* 0x800000001f0ea812 */ /* 0x000fe200078ef809 */
[----:B------:R-:W-:Y:S01]  /*b160*/  IMAD.MOV.U32 R31, RZ, RZ, R3 ;  /* 0x000000ffff1f7224 */ /* 0x000fe200078e0003 */
[----:B0-----:R-:W-:-:S08]  /*b170*/  DFMA R20, R34, -R12, 1 ;  /* 0x3ff000002214742b */ /* 0x001fd0000000080c */
[----:B------:R-:W-:-:S08]  /*b180*/  DFMA R20, R20, R20, R20 ;  /* 0x000000141414722b */ /* 0x000fd00000000014 */
[----:B------:R-:W-:Y:S01]  /*b190*/  DFMA R20, R34, R20, R34 ;  /* 0x000000142214722b */ /* 0x000fe20000000022 */
[----:B------:R-:W-:Y:S01]  /*b1a0*/  @!P2 LOP3.LUT R35, R14, 0x100000, RZ, 0xfc, !PT ;  /* 0x001000000e23a812 */ /* 0x000fe200078efcff */
[----:B------:R-:W-:Y:S02]  /*b1b0*/  IMAD.MOV.U32 R14, RZ, RZ, R8 ;  /* 0x000000ffff0e7224 */ /* 0x000fe400078e0008 */
[----:B------:R-:W-:-:S04]  /*b1c0*/  @!P2 IMAD.MOV.U32 R34, RZ, RZ, RZ ;  /* 0x000000ffff22a224 */ /* 0x000fc800078e00ff */
[----:B------:R-:W-:Y:S02]  /*b1d0*/  DFMA R36, R20, -R12, 1 ;  /* 0x3ff000001424742b */ /* 0x000fe4000000080c */
[----:B------:R-:W-:-:S06]  /*b1e0*/  @!P2 DFMA R14, R14, 2, -R34 ;  /* 0x400000000e0ea82b */ /* 0x000fcc0000000822 */
[----:B------:R-:W-:-:S04]  /*b1f0*/  DFMA R36, R20, R36, R20 ;  /* 0x000000241424722b */ /* 0x000fc80000000014 */
[----:B------:R-:W-:-:S04]  /*b200*/  @!P2 LOP3.LUT R31, R15, 0x7ff00000, RZ, 0xc0, !PT ;  /* 0x7ff000000f1fa812 */ /* 0x000fc800078ec0ff */
[----:B------:R-:W-:Y:S01]  /*b210*/  DMUL R34, R36, R14 ;  /* 0x0000000e24227228 */ /* 0x000fe20000000000 */
[----:B------:R-:W-:-:S05]  /*b220*/  VIADD R33, R31, 0xffffffff ;  /* 0xffffffff1f217836 */ /* 0x000fca0000000000 */
[----:B------:R-:W-:Y:S01]  /*b230*/  ISETP.GT.U32.AND P0, PT, R33, 0x7feffffe, PT ;  /* 0x7feffffe2100780c */ /* 0x000fe20003f04070 */
[----:B------:R-:W-:Y:S01]  /*b240*/  VIADD R33, R32, 0xffffffff ;  /* 0xffffffff20217836 */ /* 0x000fe20000000000 */
[----:B------:R-:W-:-:S04]  /*b250*/  DFMA R20, R34, -R12, R14 ;  /* 0x8000000c2214722b */ /* 0x000fc8000000000e */
[----:B------:R-:W-:-:S04]  /*b260*/  ISETP.GT.U32.OR P0, PT, R33, 0x7feffffe, P0 ;  /* 0x7feffffe2100780c */ /* 0x000fc80000704470 */
[----:B------:R-:W-:-:S09]  /*b270*/  DFMA R20, R36, R20, R34 ;  /* 0x000000142414722b */ /* 0x000fd20000000022 */
[----:B------:R-:W-:Y:S05]  /*b280*/  @P0 BRA `(.L_x_2580) ;  /* 0x00000000006c0947 */ /* 0x000fea0003800000 */
[----:B------:R-:W-:-:S04]  /*b290*/  LOP3.LUT R8, R11, 0x7ff00000, RZ, 0xc0, !PT ;  /* 0x7ff000000b087812 */ /* 0x000fc800078ec0ff */
[CC--:B------:R-:W-:Y:S02]  /*b2a0*/  VIADDMNMX R9, R3.reuse, -R8.reuse, 0xb9600000, !PT ;  /* 0xb960000003097446 */ /* 0x0c0fe40007800908 */
[----:B------:R-:W-:Y:S01]  /*b2b0*/  ISETP.GE.U32.AND P0, PT, R3, R8, PT ;  /* 0x000000080300720c */ /* 0x000fe20003f06070 */
[----:B------:R-:W-:Y:S01]  /*b2c0*/  IMAD.MOV.U32 R8, RZ, RZ, RZ ;  /* 0x000000ffff087224 */ /* 0x000fe200078e00ff */
[----:B------:R-:W-:Y:S02]  /*b2d0*/  VIMNMX R3, PT, PT, R9, 0x46a00000, PT ;  /* 0x46a0000009037848 */ /* 0x000fe40003fe0100 */
[----:B------:R-:W-:-:S05]  /*b2e0*/  SEL R30, R30, 0x63400000, !P0 ;  /* 0x634000001e1e7807 */ /* 0x000fca0004000000 */
[----:B------:R-:W-:-:S04]  /*b2f0*/  IMAD.IADD R3, R3, 0x1, -R30 ;  /* 0x0000000103037824 */ /* 0x000fc800078e0a1e */
[----:B------:R-:W-:-:S06]  /*b300*/  VIADD R9, R3, 0x7fe00000 ;  /* 0x7fe0000003097836 */ /* 0x000fcc0000000000 */
[----:B------:R-:W-:-:S10]  /*b310*/  DMUL R34, R20, R8 ;  /* 0x0000000814227228 */ /* 0x000fd40000000000 */
[----:B------:R-:W-:-:S13]  /*b320*/  FSETP.GTU.AND P0, PT, |R35|, 1.469367938527859385e-39, PT ;  /* 0x001000002300780b */ /* 0x000fda0003f0c200 */
[----:B------:R-:W-:Y:S05]  /*b330*/  @P0 BRA `(.L_x_2581) ;  /* 0x0000000000940947 */ /* 0x000fea0003800000 */
[----:B------:R-:W-:-:S06]  /*b340*/  DFMA R12, R20, -R12, R14 ;  /* 0x8000000c140c722b */ /* 0x000fcc000000000e */
[----:B------:R-:W-:-:S04]  /*b350*/  IMAD.MOV.U32 R12, RZ, RZ, RZ ;  /* 0x000000ffff0c7224 */ /* 0x000fc800078e00ff */
[C---:B------:R-:W-:Y:S02]  /*b360*/  FSETP.NEU.AND P0, PT, R13.reuse, RZ, PT ;  /* 0x000000ff0d00720b */ /* 0x040fe40003f0d000 */
[----:B------:R-:W-:-:S04]  /*b370*/  LOP3.LUT R11, R13, 0x80000000, R11, 0x48, !PT ;  /* 0x800000000d0b7812 */ /* 0x000fc800078e480b */
[----:B------:R-:W-:-:S07]  /*b380*/  LOP3.LUT R13, R11, R9, RZ, 0xfc, !PT ;  /* 0x000000090b0d7212 */ /* 0x000fce00078efcff */
[----:B------:R-:W-:Y:S05]  /*b390*/  @!P0 BRA `(.L_x_2581) ;  /* 0x00000000007c8947 */ /* 0x000fea0003800000 */
[----:B------:R-:W-:Y:S01]  /*b3a0*/  IMAD.MOV R9, RZ, RZ, -R3 ;  /* 0x000000ffff097224 */ /* 0x000fe200078e0a03 */
[----:B------:R-:W-:Y:S01]  /*b3b0*/  DMUL.RP R12, R20, R12 ;  /* 0x0000000c140c7228 */ /* 0x000fe20000008000 */
[----:B------:R-:W-:Y:S01]  /*b3c0*/  IMAD.MOV.U32 R8, RZ, RZ, RZ ;  /* 0x000000ffff087224 */ /* 0x000fe200078e00ff */
[----:B------:R-:W-:-:S05]  /*b3d0*/  IADD3 R3, PT, PT, -R3, -0x43300000, RZ ;  /* 0xbcd0000003037810 */ /* 0x000fca0007ffe1ff */
[----:B------:R-:W-:-:S03]  /*b3e0*/  DFMA R8, R34, -R8, R20 ;  /* 0x800000082208722b */ /* 0x000fc60000000014 */
[----:B------:R-:W-:-:S07]  /*b3f0*/  LOP3.LUT R11, R13, R11, RZ, 0x3c, !PT ;  /* 0x0000000b0d0b7212 */ /* 0x000fce00078e3cff */
[----:B------:R-:W-:-:S04]  /*b400*/  FSETP.NEU.AND P0, PT, |R9|, R3, PT ;  /* 0x000000030900720b */ /* 0x000fc80003f0d200 */
[----:B------:R-:W-:Y:S02]  /*b410*/  FSEL R34, R12, R34, !P0 ;  /* 0x000000220c227208 */ /* 0x000fe40004000000 */
[----:B------:R-:W-:Y:S01]  /*b420*/  FSEL R35, R11, R35, !P0 ;  /* 0x000000230b237208 */ /* 0x000fe20004000000 */
[----:B------:R-:W-:Y:S06]  /*b430*/  BRA `(.L_x_2581) ;  /* 0x0000000000547947 */ /* 0x000fec0003800000 */
.L_x_2580:
[----:B------:R-:W-:-:S14]  /*b440*/  DSETP.NAN.AND P0, PT, R8, R8, PT ;  /* 0x000000080800722a */ /* 0x000fdc0003f08000 */
[----:B------:R-:W-:Y:S05]  /*b450*/  @P0 BRA `(.L_x_2582) ;  /* 0x0000000000440947 */ /* 0x000fea0003800000 */
[----:B------:R-:W-:-:S14]  /*b460*/  DSETP.NAN.AND P0, PT, R10, R10, PT ;  /* 0x0000000a0a00722a */ /* 0x000fdc0003f08000 */
[----:B------:R-:W-:Y:S05]  /*b470*/  @P0 BRA `(.L_x_2583) ;  /* 0x0000000000300947 */ /* 0x000fea0003800000 */
[----:B------:R-:W-:Y:S01]  /*b480*/  ISETP.NE.AND P0, PT, R31, R32, PT ;  /* 0x000000201f00720c */ /* 0x000fe20003f05270 */
[----:B------:R-:W-:Y:S02]  /*b490*/  IMAD.MOV.U32 R34, RZ, RZ, 0x0 ;  /* 0x00000000ff227424 */ /* 0x000fe400078e00ff */
[----:B------:R-:W-:-:S10]  /*b4a0*/  IMAD.MOV.U32 R35, RZ, RZ, -0x80000 ;  /* 0xfff80000ff237424 */ /* 0x000fd400078e00ff */
[----:B------:R-:W-:Y:S05]  /*b4b0*/  @!P0 BRA `(.L_x_2581) ;  /* 0x0000000000348947 */ /* 0x000fea0003800000 */
[----:B------:R-:W-:Y:S02]  /*b4c0*/  ISETP.NE.AND P0, PT, R31, 0x7ff00000, PT ;  /* 0x7ff000001f00780c */ /* 0x000fe40003f05270 */
[----:B------:R-:W-:Y:S02]  /*b4d0*/  LOP3.LUT R35, R9, 0x80000000, R11, 0x48, !PT ;  /* 0x8000000009237812 */ /* 0x000fe400078e480b */
[----:B------:R-:W-:-:S13]  /*b4e0*/  ISETP.EQ.OR P0, PT, R32, RZ, !P0 ;  /* 0x000000ff2000720c */ /* 0x000fda0004702670 */
[----:B------:R-:W-:Y:S01]  /*b4f0*/  @P0 LOP3.LUT R3, R35, 0x7ff00000, RZ, 0xfc, !PT ;  /* 0x7ff0000023030812 */ /* 0x000fe200078efcff */
[----:B------:R-:W-:Y:S02]  /*b500*/  @!P0 IMAD.MOV.U32 R34, RZ, RZ, RZ ;  /* 0x000000ffff228224 */ /* 0x000fe400078e00ff */
[----:B------:R-:W-:Y:S02]  /*b510*/  @P0 IMAD.MOV.U32 R34, RZ, RZ, RZ ;  /* 0x000000ffff220224 */ /* 0x000fe400078e00ff */
[----:B------:R-:W-:Y:S01]  /*b520*/  @P0 IMAD.MOV.U32 R35, RZ, RZ, R3 ;  /* 0x000000ffff230224 */ /* 0x000fe200078e0003 */
[----:B------:R-:W-:Y:S06]  /*b530*/  BRA `(.L_x_2581) ;  /* 0x0000000000147947 */ /* 0x000fec0003800000 */
.L_x_2583:
[----:B------:R-:W-:Y:S01]  /*b540*/  LOP3.LUT R35, R11, 0x80000, RZ, 0xfc, !PT ;  /* 0x000800000b237812 */ /* 0x000fe200078efcff */
[----:B------:R-:W-:Y:S01]  /*b550*/  IMAD.MOV.U32 R34, RZ, RZ, R10 ;  /* 0x000000ffff227224 */ /* 0x000fe200078e000a */
[----:B------:R-:W-:Y:S06]  /*b560*/  BRA `(.L_x_2581) ;  /* 0x0000000000087947 */ /* 0x000fec0003800000 */
.L_x_2582:
[----:B------:R-:W-:Y:S01]  /*b570*/  LOP3.LUT R35, R9, 0x80000, RZ, 0xfc, !PT ;  /* 0x0008000009237812 */ /* 0x000fe200078efcff */
[----:B------:R-:W-:-:S07]  /*b580*/  IMAD.MOV.U32 R34, RZ, RZ, R8 ;  /* 0x000000ffff227224 */ /* 0x000fce00078e0008 */
.L_x_2581:
[----:B------:R-:W-:Y:S05]  /*b590*/  BSYNC.RECONVERGENT B0 ;  /* 0x0000000000007941 */ /* 0x000fea0003800200 */
.L_x_2579:
[----:B------:R-:W-:Y:S02]  /*b5a0*/  IMAD.MOV.U32 R8, RZ, RZ, R0 ;  /* 0x000000ffff087224 */ /* 0x000fe400078e0000 */
[----:B------:R-:W-:-:S04]  /*b5b0*/  IMAD.MOV.U32 R9, RZ, RZ, 0x0 ;  /* 0x00000000ff097424 */ /* 0x000fc800078e00ff */
[----:B------:R-:W-:Y:S05]  /*b5c0*/  RET.REL.NODEC R8 `(_ZN2at6native27unrolled_elementwise_kernelIZZZNS0_17atanh_kernel_cudaERNS_18TensorIteratorBaseEENKUlvE0_clEvENKUlvE_clEvEUldE_St5arrayIPcLm2EELi4E23TrivialOffsetCalculatorILi1EjESB_NS0_6memory12LoadWithCastILi1EEENSC_13StoreWithCastILi1EEEEEviT_T0_T2_T3_T4_T5_) ;  /* 0xffffff48088c7950 */ /* 0x000fea0003c3ffff */
.L_x_2584:
        /* <DEDUP_REMOVED lines=11> */
.L_x_3105:


//--------------------- .text._ZN2at6native18elementwise_kernelILi128ELi2EZNS0_22gpu_kernel_impl_nocastIZZZNS0_17atanh_kernel_cudaERNS_18TensorIteratorBaseEENKUlvE0_clEvENKUlvE_clEvEUldE_EEvS4_RKT_EUliE_EEviT1_ --------------------------
	.section	.text._ZN2at6native18elementwise_kernelILi128ELi2EZNS0_22gpu_kernel_impl_nocastIZZZNS0_17atanh_kernel_cudaERNS_18TensorIteratorBaseEENKUlvE0_clEvENKUlvE_clEvEUldE_EEvS4_RKT_EUliE_EEviT1_,"ax",@progbits
	.align	128
        .global         _ZN2at6native18elementwise_kernelILi128ELi2EZNS0_22gpu_kernel_impl_nocastIZZZNS0_17atanh_kernel_cudaERNS_18TensorIteratorBaseEENKUlvE0_clEvENKUlvE_clEvEUldE_EEvS4_RKT_EUliE_EEviT1_
        .type           _ZN2at6native18elementwise_kernelILi128ELi2EZNS0_22gpu_kernel_impl_nocastIZZZNS0_17atanh_kernel_cudaERNS_18TensorIteratorBaseEENKUlvE0_clEvENKUlvE_clEvEUldE_EEvS4_RKT_EUliE_EEviT1_,@function
        .size           _ZN2at6native18elementwise_kernelILi128ELi2EZNS0_22gpu_kernel_impl_nocastIZZZNS0_17atanh_kernel_cudaERNS_18TensorIteratorBaseEENKUlvE0_clEvENKUlvE_clEvEUldE_EEvS4_RKT_EUliE_EEviT1_,(.L_x_3106 - _ZN2at6native18elementwise_kernelILi128ELi2EZNS0_22gpu_kernel_impl_nocastIZZZNS0_17atanh_kernel_cudaERNS_18TensorIteratorBaseEENKUlvE0_clEvENKUlvE_clEvEUldE_EEvS4_RKT_EUliE_EEviT1_)
        .other          _ZN2at6native18elementwise_kernelILi128ELi2EZNS0_22gpu_kernel_impl_nocastIZZZNS0_17atanh_kernel_cudaERNS_18TensorIteratorBaseEENKUlvE0_clEvENKUlvE_clEvEUldE_EEvS4_RKT_EUliE_EEviT1_,@"STO_CUDA_ENTRY STV_DEFAULT"
_ZN2at6native18elementwise_kernelILi128ELi2EZNS0_22gpu_kernel_impl_nocastIZZZNS0_17atanh_kernel_cudaERNS_18TensorIteratorBaseEENKUlvE0_clEvENKUlvE_clEvEUldE_EEvS4_RKT_EUliE_EEviT1_:
.text._ZN2at6native18elementwise_kernelILi128ELi2EZNS0_22gpu_kernel_impl_nocastIZZZNS0_17atanh_kernel_cudaERNS_18TensorIteratorBaseEENKUlvE0_clEvENKUlvE_clEvEUldE_EEvS4_RKT_EUliE_EEviT1_:
        /* <DEDUP_REMOVED lines=14> */
[----:B0-----:R-:W2:Y:S01]  /*00e0*/  LDG.E.64 R18, desc[UR6][R18.64] ;  /* 0x0000000612127981 */ /* 0x001ea2000c1e1b00 */
[----:B------:R-:W-:Y:S01]  /*00f0*/  IMAD.MOV.U32 R2, RZ, RZ, 0x1 ;  /* 0x00000001ff027424 */ /* 0x000fe200078e00ff */
[C---:B--2---:R-:W-:Y:S02]  /*0100*/  DADD R12, -|R18|.reuse, 1 ;  /* 0x3ff00000120c7429 */ /* 0x044fe40000000300 */
[----:B------:R-:W-:-:S04]  /*0110*/  DADD R14, |R18|, |R18| ;  /* 0x00000000120e7229 */ /* 0x000fc80000000612 */
        /* <DEDUP_REMOVED lines=13> */
[----:B------:R-:W-:-:S07]  /*01f0*/  MOV R6, 0x210 ;  /* 0x0000021000067802 */ /* 0x000fce0000000f00 */
[----:B------:R-:W-:Y:S05]  /*0200*/  CALL.REL.NOINC `($__internal_2_$__cuda_sm20_div_rn_f64_full) ;  /* 0x0000004c00c07944 */ /* 0x000fea0003c00000 */
[----:B------:R-:W-:Y:S01]  /*0210*/  IMAD.MOV.U32 R2, RZ, RZ, R4 ;  /* 0x000000ffff027224 */ /* 0x000fe200078e0004 */
[----:B------:R-:W-:-:S07]  /*0220*/  MOV R3, R5 ;  /* 0x0000000500037202 */ /* 0x000fce0000000f00 */
.L_x_2588:
        /* <DEDUP_REMOVED lines=87> */
.L_x_2590:
        /* <DEDUP_REMOVED lines=19> */
[----:B------:R-:W-:Y:S05]  /*08d0*/  CALL.REL.NOINC `($__internal_2_$__cuda_sm20_div_rn_f64_full) ;  /* 0x00000048000c7944 */ /* 0x000fea0003c00000 */
.L_x_2593:
[----:B------:R-:W-:Y:S05]  /*08e0*/  BSYNC.RECONVERGENT B3 ;  /* 0x0000000000037941 */ /* 0x000fea0003800200 */
.L_x_2592:
        /* <DEDUP_REMOVED lines=29> */
.L_x_2591:
[----:B------:R-:W-:Y:S05]  /*0ac0*/  BSYNC.RECONVERGENT B2 ;  /* 0x0000000000027941 */ /* 0x000fea0003800200 */
.L_x_2589:
[----:B------:R-:W0:Y:S01]  /*0ad0*/  LDC.64 R2, c[0x0][0x580] ;  /* 0x00016000ff027b82 */ /* 0x000e220000000a00 */
[----:B------:R-:W-:Y:S01]  /*0ae0*/  DMUL R6, R6, 0.5 ;  /* 0x3fe0000006067828 */ /* 0x000fe20000000000 */
[----:B------:R-:W-:-:S09]  /*0af0*/  VIADD R21, R21, 0x80 ;  /* 0x0000008015157836 */ /* 0x000fd20000000000 */
[----:B------:R-:W-:-:S05]  /*0b00*/  LOP3.LUT R7, R7, 0x80000000, R19, 0xb8, !PT ;  /* 0x8000000007077812 */ /* 0x000fca00078eb813 */
[----:B0-----:R0:W-:Y:S02]  /*0b10*/  STG.E.64 desc[UR6][R2.64], R6 ;  /* 0x0000000602007986 */ /* 0x0011e4000c101b06 */
.L_x_2587:
[----:B------:R-:W-:Y:S05]  /*0b20*/  BSYNC.RECONVERGENT B1 ;  /* 0x0000000000017941 */ /* 0x000fea0003800200 */
.L_x_2586:
[----:B------:R-:W1:Y:S02]  /*0b30*/  LDCU UR4, c[0x0][0x380] ;  /* 0x00007000ff0477ac */ /* 0x000e640008000800 */
[----:B-1----:R-:W-:-:S13]  /*0b40*/  ISETP.GE.AND P0, PT, R21, UR4, PT ;  /* 0x0000000415007c0c */ /* 0x002fda000bf06270 */
[----:B------:R-:W-:Y:S05]  /*0b50*/  @P0 EXIT ;  /* 0x000000000000094d */ /* 0x000fea0003800000 */
[----:B------:R-:W1:Y:S02]  /*0b60*/  LDC.64 R18, c[0x0][0x588] ;  /* 0x00016200ff127b82 */ /* 0x000e640000000a00 */
[----:B-1----:R-:W2:Y:S01]  /*0b70*/  LDG.E.64 R18, desc[UR6][R18.64] ;  /* 0x0000000612127981 */ /* 0x002ea2000c1e1b00 */
[----:B0-----:R-:W-:Y:S01]  /*0b80*/  MOV R2, 0x1 ;  /* 0x0000000100027802 */ /* 0x001fe20000000f00 */
        /* <DEDUP_REMOVED lines=17> */
[----:B------:R-:W-:Y:S02]  /*0ca0*/  IMAD.MOV.U32 R2, RZ, RZ, R4 ;  /* 0x000000ffff027224 */ /* 0x000fe400078e0004 */
[----:B------:R-:W-:-:S07]  /*0cb0*/  IMAD.MOV.U32 R3, RZ, RZ, R5 ;  /* 0x000000ffff037224 */ /* 0x000fce00078e0005 */
.L_x_2594:
        /* <DEDUP_REMOVED lines=27> */
[----:B------:R-:W-:Y:S01]  /*0e70*/  UMOV UR5, 0x3eb1380b ;  /* 0x3eb1380b00057882 */ /* 0x000fe20000000000 */
[----:B------:R-:W-:Y:S01]  /*0e80*/  MOV R4, R2 ;  /* 0x0000000200047202 */ /* 0x000fe20000000f00 */
[----:B------:R-:W-:Y:S01]  /*0e90*/  UMOV UR8, 0x80000000 ;  /* 0x8000000000087882 */ /* 0x000fe20000000000 */
[----:B------:R-:W-:Y:S01]  /*0ea0*/  ISETP.GE.U32.AND P0, PT, R5, 0x3ff6a09f, PT ;  /* 0x3ff6a09f0500780c */ /* 0x000fe20003f06070 */
[----:B------:R-:W-:Y:S01]  /*0eb0*/  UMOV UR9, 0x43300000 ;  /* 0x4330000000097882 */ /* 0x000fe20000000000 */
[----:B------:R-:W-:-:S02]  /*0ec0*/  MOV R15, 0x3ed0ee25 ;  /* 0x3ed0ee25000f7802 */ /* 0x000fc40000000f00 */
[----:B------:R-:W-:Y:S02]  /*0ed0*/  LEA.HI R0, R3, R0, RZ, 0xc ;  /* 0x0000000003007211 */ /* 0x000fe400078f60ff */
[----:B------:R-:W-:-:S07]  /*0ee0*/  MOV R17, 0x43300000 ;  /* 0x4330000000117802 */ /* 0x000fce0000000f00 */
        /* <DEDUP_REMOVED lines=52> */
.L_x_2596:
        /* <DEDUP_REMOVED lines=19> */
[----:B------:R-:W-:Y:S05]  /*1360*/  CALL.REL.NOINC `($__internal_2_$__cuda_sm20_div_rn_f64_full) ;  /* 0x0000003c00687944 */ /* 0x000fea0003c00000 */
.L_x_2599:
[----:B------:R-:W-:Y:S05]  /*1370*/  BSYNC.RECONVERGENT B2 ;  /* 0x0000000000027941 */ /* 0x000fea0003800200 */
.L_x_2598:
        /* <DEDUP_REMOVED lines=29> */
.L_x_2597:
[----:B------:R-:W-:Y:S05]  /*1550*/  BSYNC.RECONVERGENT B1 ;  /* 0x0000000000017941 */ /* 0x000fea0003800200 */
.L_x_2595:
[----:B------:R-:W0:Y:S01]  /*1560*/  LDC.64 R2, c[0x0][0x580] ;  /* 0x00016000ff027b82 */ /* 0x000e220000000a00 */
[----:B------:R-:W-:-:S10]  /*1570*/  DMUL R6, R6, 0.5 ;  /* 0x3fe0000006067828 */ /* 0x000fd40000000000 */
[----:B------:R-:W-:-:S05]  /*1580*/  LOP3.LUT R7, R7, 0x80000000, R19, 0xb8, !PT ;  /* 0x8000000007077812 */ /* 0x000fca00078eb813 */
[----:B0-----:R-:W-:Y:S01]  /*1590*/  STG.E.64 desc[UR6][R2.64], R6 ;  /* 0x0000000602007986 */ /* 0x001fe2000c101b06 */
[----:B------:R-:W-:Y:S05]  /*15a0*/  EXIT ;  /* 0x000000000000794d */ /* 0x000fea0003800000 */
.L_x_2585:
[----:B------:R-:W0:Y:S01]  /*15b0*/  LDCU UR4, c[0x0][0x380] ;  /* 0x00007000ff0477ac */ /* 0x000e220008000800 */
[----:B------:R-:W-:Y:S01]  /*15c0*/  IADD3 R20, PT, PT, R20, -0x1, RZ ;  /* 0xffffffff14147810 */ /* 0x000fe20007ffe0ff */
[----:B------:R-:W-:Y:S03]  /*15d0*/  BSSY.RECONVERGENT B1, `(.L_x_2600) ;  /* 0x00001dc000017945 */ /* 0x000fe60003800200 */
[----:B------:R-:W-:-:S05]  /*15e0*/  VIMNMX.U32 R22, PT, PT, R20, 0x18, PT ;  /* 0x0000001814167848 */ /* 0x000fca0003fe0000 */
[----:B------:R-:W-:Y:S01]  /*15f0*/  VIADD R22, R22, 0x1 ;  /* 0x0000000116167836 */ /* 0x000fe20000000000 */
[----:B0-----:R-:W-:-:S13]  /*1600*/  ISETP.GE.AND P0, PT, R21, UR4, PT ;  /* 0x0000000415007c0c */ /* 0x001fda000bf06270 */
[----:B------:R-:W-:Y:S05]  /*1610*/  @P0 BRA `(.L_x_2601) ;  /* 0x0000001c005c0947 */ /* 0x000fea0003800000 */
[----:B------:R-:W0:Y:S01]  /*1620*/  LDCU.64 UR4, c[0x0][0x390] ;  /* 0x00007200ff0477ac */ /* 0x000e220008000a00 */
[----:B------:R-:W-:Y:S01]  /*1630*/  MOV R2, RZ ;  /* 0x000000ff00027202 */ /* 0x000fe20000000f00 */
[----:B------:R-:W-:Y:S01]  /*1640*/  IMAD.MOV.U32 R3, RZ, RZ, R21 ;  /* 0x000000ffff037224 */ /* 0x000fe200078e0015 */
[----:B------:R-:W-:Y:S01]  /*1650*/  ISETP.NE.AND P0, PT, R20, RZ, PT ;  /* 0x000000ff1400720c */ /* 0x000fe20003f05270 */
[----:B------:R-:W1:Y:S01]  /*1660*/  LDCU UR8, c[0x0][0x38c] ;  /* 0x00007180ff0877ac */ /* 0x000e620008000800 */
        /* <DEDUP_REMOVED lines=274> */
[----:B------:R-:W-:Y:S01]  /*2790*/  IMAD.MOV.U32 R2, RZ, RZ, RZ ;  /* 0x000000ffff027224 */ /* 0x000fe200078e00ff */
[----:B------:R-:W1:Y:S10]  /*27a0*/  LDCU UR4, c[0x0][0x4a8] ;  /* 0x00009500ff0477ac */ /* 0x000e740008000800 */
[----:B------:R-:W2:Y:S01]  /*27b0*/  @P0 LDC.64 R10, c[0x0][0x4b0] ;  /* 0x00012c00ff0a0b82 */ /* 0x000ea20000000a00 */
[----:B0-----:R-:W-:-:S07]  /*27c0*/  IMAD.HI.U32 R6, R3, UR9, R2 ;  /* 0x0000000903067c27 */ /* 0x001fce000f8e0002 */
[----:B------:R-:W0:Y:S01]  /*27d0*/  @P0 LDC R13, c[0x0][0x4ac] ;  /* 0x00012b00ff0d0b82 */ /* 0x000e220000000800 */
[----:B-1----:R-:W-:Y:S01]  /*27e0*/  SHF.R.U32.HI R7, RZ, UR4, R6 ;  /* 0x00000004ff077c19 */ /* 0x002fe20008011606 */
[----:B------:R-:W1:Y:S01]  /*27f0*/  LDCU.64 UR4, c[0x0][0x570] ;  /* 0x0000ae00ff0477ac */ /* 0x000e620008000a00 */
[----:B------:R-:W-:-:S05]  /*2800*/  @P0 MOV R6, RZ ;  /* 0x000000ff00060202 */ /* 0x000fca0000000f00 */
[----:B------:R-:W3:Y:S01]  /*2810*/  @P0 LDC.64 R4, c[0x0][0x578] ;  /* 0x00015e00ff040b82 */ /* 0x000ee20000000a00 */
[--C-:B------:R-:W-:Y:S02]  /*2820*/  IMAD.MOV R9, RZ, RZ, -R7.reuse ;  /* 0x000000ffff097224 */ /* 0x100fe400078e0a07 */
[----:B--2---:R-:W-:-:S05]  /*2830*/  @P0 IMAD.HI.U32 R2, R7, R10, R6 ;  /* 0x0000000a07020227 */ /* 0x004fca00078e0006 */
[----:B------:R-:W-:Y:S01]  /*2840*/  @P0 SHF.R.U32.HI R6, RZ, R11, R2 ;  /* 0x0000000bff060219 */ /* 0x000fe20000011602 */
[----:B------:R-:W-:-:S03]  /*2850*/  IMAD R2, R9, UR8, R3 ;  /* 0x0000000809027c24 */ /* 0x000fc6000f8e0203 */
[----:B------:R-:W-:Y:S01]  /*2860*/  @P0 IADD3 R6, PT, PT, -R6, RZ, RZ ;  /* 0x000000ff06060210 */ /* 0x000fe20007ffe1ff */
[C---:B-1----:R-:W-:Y:S02]  /*2870*/  IMAD R23, R2.reuse, UR4, R23 ;  /* 0x0000000402177c24 */ /* 0x042fe4000f8e0217 */
[----:B------:R-:W-:Y:S02]  /*2880*/  IMAD R0, R2, UR5, R0 ;  /* 0x0000000502007c24 */ /* 0x000fe4000f8e0200 */
[----:B0-----:R-:W-:-:S04]  /*2890*/  @P0 IMAD R6, R6, R13, R7 ;  /* 0x0000000d06060224 */ /* 0x001fc800078e0207 */
[C---:B---3--:R-:W-:Y:S02]  /*28a0*/  @P0 IMAD R23, R6.reuse, R4, R23 ;  /* 0x0000000406170224 */ /* 0x048fe400078e0217 */
[----:B------:R-:W-:-:S07]  /*28b0*/  @P0 IMAD R0, R6, R5, R0 ;  /* 0x0000000506000224 */ /* 0x000fce00078e0200 */
.L_x_2602:
[----:B------:R-:W0:Y:S02]  /*28c0*/  LDCU.64 UR4, c[0x0][0x588] ;  /* 0x0000b100ff0477ac */ /* 0x000e240008000a00 */
[----:B0-----:R-:W-:-:S05]  /*28d0*/  IADD3 R18, P0, PT, R0, UR4, RZ ;  /* 0x0000000400127c10 */ /* 0x001fca000ff1e0ff */
[----:B------:R-:W-:-:S06]  /*28e0*/  IMAD.X R19, RZ, RZ, UR5, P0 ;  /* 0x00000005ff137e24 */ /* 0x000fcc00080e06ff */
[----:B------:R-:W2:Y:S01]  /*28f0*/  LDG.E.64 R18, desc[UR6][R18.64] ;  /* 0x0000000612127981 */ /* 0x000ea2000c1e1b00 */
[----:B------:R-:W-:Y:S01]  /*2900*/  MOV R2, 0x1 ;  /* 0x0000000100027802 */ /* 0x000fe20000000f00 */
[----:B------:R-:W-:Y:S01]  /*2910*/  BSSY.RECONVERGENT B2, `(.L_x_2603) ;  /* 0x0000014000027945 */ /* 0x000fe20003800200 */
        /* <DEDUP_REMOVED lines=19> */
.L_x_2604:
[----:B------:R-:W-:Y:S05]  /*2a50*/  BSYNC.RECONVERGENT B2 ;  /* 0x0000000000027941 */ /* 0x000fea0003800200 */
.L_x_2603:
        /* <DEDUP_REMOVED lines=25> */
.L_x_2608:
[----:B------:R-:W-:Y:S05]  /*2bf0*/  BSYNC.RECONVERGENT B3 ;  /* 0x0000000000037941 */ /* 0x000fea0003800200 */
.L_x_2607:
        /* <DEDUP_REMOVED lines=30> */
.L_x_2606:
[----:B------:R-:W-:-:S10]  /*2de0*/  DADD R2, R2, 1 ;  /* 0x3ff0000002027429 */ /* 0x000fd40000000000 */
[----:B------:R-:W-:Y:S01]  /*2df0*/  ISETP.GT.AND P0, PT, R3, 0xfffff, PT ;  /* 0x000fffff0300780c */ /* 0x000fe20003f04270 */
[----:B------:R-:W-:Y:S01]  /*2e00*/  IMAD.MOV.U32 R5, RZ, RZ, R3 ;  /* 0x000000ffff057224 */ /* 0x000fe200078e0003 */
[----:B------:R-:W-:-:S11]  /*2e10*/  MOV R4, R2 ;  /* 0x0000000200047202 */ /* 0x000fd60000000f00 */
[----:B------:R-:W-:-:S10]  /*2e20*/  @!P0 DMUL R4, R4, 1.80143985094819840000e+16 ;  /* 0x4350000004048828 */ /* 0x000fd40000000000 */
[----:B------:R-:W-:Y:S02]  /*2e30*/  @!P0 MOV R3, R5 ;  /* 0x0000000500038202 */ /* 0x000fe40000000f00 */
[----:B------:R-:W-:-:S03]  /*2e40*/  @!P0 MOV R2, R4 ;  /* 0x0000000400028202 */ /* 0x000fc60000000f00 */
[----:B------:R-:W-:-:S05]  /*2e50*/  VIADD R0, R3, 0xffffffff ;  /* 0xffffffff03007836 */ /* 0x000fca0000000000 */
[----:B------:R-:W-:Y:S02]  /*2e60*/  ISETP.GT.U32.AND P1, PT, R0, 0x7feffffe, PT ;  /* 0x7feffffe0000780c */ /* 0x000fe40003f24070 */
[----:B------:R-:W-:Y:S01]  /*2e70*/  MOV R0, 0xfffffc01 ;  /* 0xfffffc0100007802 */ /* 0x000fe20000000f00 */
[----:B------:R-:W-:-:S10]  /*2e80*/  @!P0 IMAD.MOV.U32 R0, RZ, RZ, -0x435 ;  /* 0xfffffbcbff008424 */ /* 0x000fd400078e00ff */
[----:B------:R-:W-:Y:S05]  /*2e90*/  @P1 BRA `(.L_x_2610) ;  /* 0x0000000400041947 */ /* 0x000fea0003800000 */
        /* <DEDUP_REMOVED lines=65> */
.L_x_2610:
[----:B------:R-:W-:Y:S01]  /*32b0*/  IMAD.MOV.U32 R2, RZ, RZ, 0x0 ;  /* 0x00000000ff027424 */ /* 0x000fe200078e00ff */
[----:B------:R-:W-:Y:S02]  /*32c0*/  MOV R3, 0x7ff00000 ;  /* 0x7ff0000000037802 */ /* 0x000fe40000000f00 */
[----:B------:R-:W-:-:S04]  /*32d0*/  LOP3.LUT P0, RZ, R5, 0x7fffffff, RZ, 0xc0, !PT ;  /* 0x7fffffff05ff7812 */ /* 0x000fc8000780c0ff */
[----:B------:R-:W-:-:S10]  /*32e0*/  DFMA R2, R4, R2, +INF ;  /* 0x7ff000000402742b */ /* 0x000fd40000000002 */
[----:B------:R-:W-:Y:S02]  /*32f0*/  FSEL R2, R2, RZ, P0 ;  /* 0x000000ff02027208 */ /* 0x000fe40000000000 */
[----:B------:R-:W-:-:S07]  /*3300*/  FSEL R3, R3, -QNAN , P0 ;  /* 0xfff0000003037808 */ /* 0x000fce0000000000 */
.L_x_2609:
[----:B------:R-:W-:Y:S05]  /*3310*/  BSYNC.RECONVERGENT B2 ;  /* 0x0000000000027941 */ /* 0x000fea0003800200 */
.L_x_2605:
[----:B------:R-:W0:Y:S01]  /*3320*/  LDCU.64 UR4, c[0x0][0x580] ;  /* 0x0000b000ff0477ac */ /* 0x000e220008000a00 */
[----:B------:R-:W-:Y:S01]  /*3330*/  DMUL R2, R2, 0.5 ;  /* 0x3fe0000002027828 */ /* 0x000fe20000000000 */
[----:B------:R-:W-:-:S09]  /*3340*/  IADD3 R21, PT, PT, R21, 0x80, RZ ;  /* 0x0000008015157810 */ /* 0x000fd20007ffe0ff */
[----:B------:R-:W-:Y:S02]  /*3350*/  LOP3.LUT R3, R3, 0x80000000, R19, 0xb8, !PT ;  /* 0x8000000003037812 */ /* 0x000fe400078eb813 */
[----:B0-----:R-:W-:-:S05]  /*3360*/  IADD3 R4, P0, PT, R23, UR4, RZ ;  /* 0x0000000417047c10 */ /* 0x001fca000ff1e0ff */
[----:B------:R-:W-:-:S05]  /*3370*/  IMAD.X R5, RZ, RZ, UR5, P0 ;  /* 0x00000005ff057e24 */ /* 0x000fca00080e06ff */
[----:B------:R0:W-:Y:S03]  /*3380*/  STG.E.64 desc[UR6][R4.64], R2 ;  /* 0x0000000204007986 */ /* 0x0001e6000c101b06 */
.L_x_2601:
[----:B------:R-:W-:Y:S05]  /*3390*/  BSYNC.RECONVERGENT B1 ;  /* 0x0000000000017941 */ /* 0x000fea0003800200 */
.L_x_2600:
[----:B------:R-:W1:Y:S02]  /*33a0*/  LDCU UR4, c[0x0][0x380] ;  /* 0x00007000ff0477ac */ /* 0x000e640008000800 */
[----:B-1----:R-:W-:-:S13]  /*33b0*/  ISETP.GE.AND P0, PT, R21, UR4, PT ;  /* 0x0000000415007c0c */ /* 0x002fda000bf06270 */
[----:B------:R-:W-:Y:S05]  /*33c0*/  @P0 EXIT ;  /* 0x000000000000094d */ /* 0x000fea0003800000 */
[----:B------:R-:W1:Y:S01]  /*33d0*/  LDCU.64 UR4, c[0x0][0x390] ;  /* 0x00007200ff0477ac */ /* 0x000e620008000a00 */
[----:B0-----:R-:W-:Y:S01]  /*33e0*/  MOV R3, R21 ;  /* 0x0000001500037202 */ /* 0x001fe20000000f00 */
[----:B------:R-:W-:Y:S01]  /*33f0*/  IMAD.MOV.U32 R2, RZ, RZ, RZ ;  /* 0x000000ffff027224 */ /* 0x000fe200078e00ff */
[----:B------:R-:W-:Y:S01]  /*3400*/  ISETP.NE.AND P0, PT, R20, RZ, PT ;  /* 0x000000ff1400720c */ /* 0x000fe20003f05270 */
[----:B------:R-:W0:Y:S01]  /*3410*/  LDCU UR8, c[0x0][0x38c] ;  /* 0x00007180ff0877ac */ /* 0x000e220008000800 */
[----:B------:R-:W2:Y:S01]  /*3420*/  LDCU.64 UR10, c[0x0][0x4b8] ;  /* 0x00009700ff0a77ac */ /* 0x000ea20008000a00 */
[----:B-1----:R-:W-:-:S05]  /*3430*/  IMAD.HI.U32 R2, R21, UR4, R2 ;  /* 0x0000000415027c27 */ /* 0x002fca000f8e0002 */
[----:B------:R-:W-:-:S05]  /*3440*/  SHF.R.U32.HI R3, RZ, UR5, R2 ;  /* 0x00000005ff037c19 */ /* 0x000fca0008011602 */
[----:B------:R-:W-:-:S04]  /*3450*/  IMAD.MOV R0, RZ, RZ, -R3 ;  /* 0x000000ffff007224 */ /* 0x000fc800078e0a03 */
        /* <DEDUP_REMOVED lines=22> */
[----:B------:R-:W-:-:S05]  /*35c0*/  SHF.R.U32.HI R3, RZ, UR5, R2 ;  /* 0x00000005ff037c19 */ /* 0x000fca0008011602 */
[----:B------:R-:W-:-:S04]  /*35d0*/  IMAD.MOV R4, RZ, RZ, -R3 ;  /* 0x000000ffff047224 */ /* 0x000fc800078e0a03 */
        /* <DEDUP_REMOVED lines=253> */
[----:B------:R-:W-:Y:S02]  /*45b0*/  @P0 IMAD.MOV.U32 R4, RZ, RZ, RZ ;  /* 0x000000ffff040224 */ /* 0x000fe400078e00ff */
[----:B------:R-:W-:-:S03]  /*45c0*/  IADD3 R7, PT, PT, -R5, RZ, RZ ;  /* 0x000000ff05077210 */ /* 0x000fc60007ffe1ff */
[----:B------:R-:W3:Y:S01]  /*45d0*/  @P0 LDC.64 R12, c[0x0][0x578] ;  /* 0x00015e00ff0c0b82 */ /* 0x000ee20000000a00 */
[----:B--2---:R-:W-:-:S05]  /*45e0*/  @P0 IMAD.HI.U32 R2, R5, R8, R4 ;  /* 0x0000000805020227 */ /* 0x004fca00078e0004 */
[----:B------:R-:W-:Y:S01]  /*45f0*/  @P0 SHF.R.U32.HI R4, RZ, R9, R2 ;  /* 0x00000009ff040219 */ /* 0x000fe20000011602 */
[----:B------:R-:W-:-:S04]  /*4600*/  IMAD R2, R7, UR8, R3 ;  /* 0x0000000807027c24 */ /* 0x000fc8000f8e0203 */
[----:B------:R-:W-:Y:S02]  /*4610*/  @P0 IMAD.MOV R4, RZ, RZ, -R4 ;  /* 0x000000ffff040224 */ /* 0x000fe400078e0a04 */
[C---:B-1----:R-:W-:Y:S02]  /*4620*/  IMAD R21, R2.reuse, UR4, R21 ;  /* 0x0000000402157c24 */ /* 0x042fe4000f8e0215 */
[----:B0-----:R-:W-:Y:S02]  /*4630*/  @P0 IMAD R4, R11, R4, R5 ;  /* 0x000000040b040224 */ /* 0x001fe400078e0205 */
[----:B------:R-:W-:Y:S02]  /*4640*/  IMAD R0, R2, UR5, R0 ;  /* 0x0000000502007c24 */ /* 0x000fe4000f8e0200 */
[C---:B---3--:R-:W-:Y:S02]  /*4650*/  @P0 IMAD R21, R4.reuse, R12, R21 ;  /* 0x0000000c04150224 */ /* 0x048fe400078e0215 */
[----:B------:R-:W-:-:S07]  /*4660*/  @P0 IMAD R0, R4, R13, R0 ;  /* 0x0000000d04000224 */ /* 0x000fce00078e0200 */
.L_x_2611:
[----:B------:R-:W0:Y:S02]  /*4670*/  LDCU.128 UR8, c[0x0][0x580] ;  /* 0x0000b000ff0877ac */ /* 0x000e240008000c00 */
[----:B0-----:R-:W-:-:S04]  /*4680*/  IADD3 R18, P0, PT, R0, UR10, RZ ;  /* 0x0000000a00127c10 */ /* 0x001fc8000ff1e0ff */
[----:B------:R-:W-:-:S06]  /*4690*/  IADD3.X R19, PT, PT, RZ, UR11, RZ, P0, !PT ;  /* 0x0000000bff137c10 */ /* 0x000fcc00087fe4ff */
[----:B------:R-:W2:Y:S01]  /*46a0*/  LDG.E.64 R18, desc[UR6][R18.64] ;  /* 0x0000000612127981 */ /* 0x000ea2000c1e1b00 */
[----:B------:R-:W-:Y:S01]  /*46b0*/  IMAD.MOV.U32 R2, RZ, RZ, 0x1 ;  /* 0x00000001ff027424 */ /* 0x000fe200078e00ff */
[----:B------:R-:W-:Y:S01]  /*46c0*/  IADD3 R20, P1, PT, R21, UR8, RZ ;  /* 0x0000000815147c10 */ /* 0x000fe2000ff3e0ff */
[----:B------:R-:W-:Y:S03]  /*46d0*/  BSSY.RECONVERGENT B1, `(.L_x_2612) ;  /* 0x0000015000017945 */ /* 0x000fe60003800200 */
[----:B------:R-:W-:Y:S01]  /*46e0*/  IADD3.X R21, PT, PT, RZ, UR9, RZ, P1, !PT ;  /* 0x00000009ff157c10 */ /* 0x000fe20008ffe4ff */
        /* <DEDUP_REMOVED lines=19> */
.L_x_2613:
[----:B------:R-:W-:Y:S05]  /*4820*/  BSYNC.RECONVERGENT B1 ;  /* 0x0000000000017941 */ /* 0x000fea0003800200 */
.L_x_2612:
        /* <DEDUP_REMOVED lines=12> */
[----:B------:R-:W-:Y:S01]  /*48f0*/  ISETP.GE.U32.AND P1, PT, R0, 0x7fefffff, PT ;  /* 0x7fefffff0000780c */ /* 0x000fe20003f26070 */
[----:B------:R-:W-:Y:S02]  /*4900*/  IMAD.MOV.U32 R0, RZ, RZ, -0x3ff ;  /* 0xfffffc01ff007424 */ /* 0x000fe400078e00ff */
[----:B------:R-:W-:-:S10]  /*4910*/  @!P0 IMAD.MOV.U32 R0, RZ, RZ, -0x435 ;  /* 0xfffffbcbff008424 */ /* 0x000fd400078e00ff */
        /* <DEDUP_REMOVED lines=21> */
[----:B------:R-:W-:-:S04]  /*4a70*/  @P0 IADD3 R0, PT, PT, R0, 0x1, RZ ;  /* 0x0000000100000810 */ /* 0x000fc80007ffe0ff */
        /* <DEDUP_REMOVED lines=50> */
.L_x_2615:
        /* <DEDUP_REMOVED lines=17> */
[----:B------:R-:W-:Y:S02]  /*4eb0*/  MOV R15, R3 ;  /* 0x00000003000f7202 */ /* 0x000fe40000000f00 */
[----:B------:R-:W-:-:S07]  /*4ec0*/  MOV R6, 0x4ee0 ;  /* 0x00004ee000067802 */ /* 0x000fce0000000f00 */
[----:B------:R-:W-:Y:S05]  /*4ed0*/  CALL.REL.NOINC `($__internal_2_$__cuda_sm20_div_rn_f64_full) ;  /* 0x00000000008c7944 */ /* 0x000fea0003c00000 */
.L_x_2618:
[----:B------:R-:W-:Y:S05]  /*4ee0*/  BSYNC.RECONVERGENT B2 ;  /* 0x0000000000027941 */ /* 0x000fea0003800200 */
.L_x_2617:
        /* <DEDUP_REMOVED lines=29> */
.L_x_2616:
[----:B------:R-:W-:Y:S05]  /*50c0*/  BSYNC.RECONVERGENT B1 ;  /* 0x0000000000017941 */ /* 0x000fea0003800200 */
.L_x_2614:
[----:B------:R-:W-:-:S10]  /*50d0*/  DMUL R6, R6, 0.5 ;  /* 0x3fe0000006067828 */ /* 0x000fd40000000000 */
[----:B------:R-:W-:-:S05]  /*50e0*/  LOP3.LUT R7, R7, 0x80000000, R19, 0xb8, !PT ;  /* 0x8000000007077812 */ /* 0x000fca00078eb813 */
[----:B------:R-:W-:Y:S01]  /*50f0*/  STG.E.64 desc[UR6][R20.64], R6 ;  /* 0x0000000614007986 */ /* 0x000fe2000c101b06 */
[----:B------:R-:W-:Y:S05]  /*5100*/  EXIT ;  /* 0x000000000000794d */ /* 0x000fea0003800000 */
        .weak           $__internal_2_$__cuda_sm20_div_rn_f64_full
        .type           $__internal_2_$__cuda_sm20_div_rn_f64_full,@function
        .size           $__internal_2_$__cuda_sm20_div_rn_f64_full,(.L_x_3106 - $__internal_2_$__cuda_sm20_div_rn_f64_full)
$__internal_2_$__cuda_sm20_div_rn_f64_full:
[C---:B------:R-:W-:Y:S01]  /*5110*/  FSETP.GEU.AND P0, PT, |R13|.reuse, 1.469367938527859385e-39, PT ;  /* 0x001000000d00780b */ /* 0x040fe20003f0e200 */
[----:B------:R-:W-:Y:S01]  /*5120*/  IMAD.MOV.U32 R4, RZ, RZ, 0x1ca00000 ;  /* 0x1ca00000ff047424 */ /* 0x000fe200078e00ff */
[----:B------:R-:W-:Y:S01]  /*5130*/  LOP3.LUT R10, R13, 0x800fffff, RZ, 0xc0, !PT ;  /* 0x800fffff0d0a7812 */ /* 0x000fe200078ec0ff */
[----:B------:R-:W-:Y:S01]  /*5140*/  BSSY.RECONVERGENT B0, `(.L_x_2619) ;  /* 0x0000054000007945 */ /* 0x000fe20003800200 */
[----:B------:R-:W-:Y:S02]  /*5150*/  MOV R26, 0x1 ;  /* 0x00000001001a7802 */ /* 0x000fe40000000f00 */
[----:B------:R-:W-:Y:S01]  /*5160*/  LOP3.LUT R11, R10, 0x3ff00000, RZ, 0xfc, !PT ;  /* 0x3ff000000a0b7812 */ /* 0x000fe200078efcff */
[----:B------:R-:W-:Y:S01]  /*5170*/  IMAD.MOV.U32 R10, RZ, RZ, R12 ;  /* 0x000000ffff0a7224 */ /* 0x000fe200078e000c */
[C---:B------:R-:W-:Y:S02]  /*5180*/  FSETP.GEU.AND P2, PT, |R15|.reuse, 1.469367938527859385e-39, PT ;  /* 0x001000000f00780b */ /* 0x040fe40003f4e200 */
[----:B------:R-:W-:-:S02]  /*5190*/  LOP3.LUT R5, R15, 0x7ff00000, RZ, 0xc0, !PT ;  /* 0x7ff000000f057812 */ /* 0x000fc400078ec0ff */
[----:B------:R-:W-:Y:S01]  /*51a0*/  LOP3.LUT R7, R13, 0x7ff00000, RZ, 0xc0, !PT ;  /* 0x7ff000000d077812 */ /* 0x000fe200078ec0ff */
[----:B------:R-:W-:Y:S01]  /*51b0*/  @!P0 DMUL R10, R12, 8.98846567431157953865e+307 ;  /* 0x7fe000000c0a8828 */ /* 0x000fe20000000000 */
[----:B------:R-:W-:Y:S02]  /*51c0*/  MOV R16, R14 ;  /* 0x0000000e00107202 */ /* 0x000fe40000000f00 */
[----:B------:R-:W-:-:S03]  /*51d0*/  ISETP.GE.U32.AND P1, PT, R5, R7, PT ;  /* 0x000000070500720c */ /* 0x000fc60003f26070 */
[----:B------:R-:W0:Y:S01]  /*51e0*/  MUFU.RCP64H R27, R11 ;  /* 0x0000000b001b7308 */ /* 0x000e220000001800 */
[----:B------:R-:W-:Y:S01]  /*51f0*/  SEL R17, R4, 0x63400000, !P1 ;  /* 0x6340000004117807 */ /* 0x000fe20004800000 */
[----:B------:R-:W-:Y:S01]  /*5200*/  @!P2 IMAD.MOV.U32 R24, RZ, RZ, RZ ;  /* 0x000000ffff18a224 */ /* 0x000fe200078e00ff */
[----:B------:R-:W-:Y:S02]  /*5210*/  @!P2 LOP3.LUT R0, R13, 0x7ff00000, RZ, 0xc0, !PT ;  /* 0x7ff000000d00a812 */ /* 0x000fe400078ec0ff */
[----:B------:R-:W-:Y:S02]  /*5220*/  LOP3.LUT R17, R17, 0x800fffff, R15, 0xf8, !PT ;  /* 0x800fffff11117812 */ /* 0x000fe400078ef80f */
[----:B------:R-:W-:Y:S02]  /*5230*/  @!P2 ISETP.GE.U32.AND P3, PT, R5, R0, PT ;  /* 0x000000000500a20c */ /* 0x000fe40003f66070 */
[----:B------:R-:W-:Y:S01]  /*5240*/  @!P0 LOP3.LUT R7, R11, 0x7ff00000, RZ, 0xc0, !PT ;  /* 0x7ff000000b078812 */ /* 0x000fe200078ec0ff */
[----:B0-----:R-:W-:-:S08]  /*5250*/  DFMA R8, R26, -R10, 1 ;  /* 0x3ff000001a08742b */ /* 0x001fd0000000080a */
[----:B------:R-:W-:-:S08]  /*5260*/  DFMA R8, R8, R8, R8 ;  /* 0x000000080808722b */ /* 0x000fd00000000008 */
[----:B------:R-:W-:Y:S01]  /*5270*/  DFMA R26, R26, R8, R26 ;  /* 0x000000081a1a722b */ /* 0x000fe2000000001a */
[----:B------:R-:W-:-:S04]  /*5280*/  @!P2 SEL R9, R4, 0x63400000, !P3 ;  /* 0x634000000409a807 */ /* 0x000fc80005800000 */
[----:B------:R-:W-:-:S03]  /*5290*/  @!P2 LOP3.LUT R0, R9, 0x80000000, R15, 0xf8, !PT ;  /* 0x800000000900a812 */ /* 0x000fc600078ef80f */
[----:B------:R-:W-:Y:S01]  /*52a0*/  DFMA R8, R26, -R10, 1 ;  /* 0x3ff000001a08742b */ /* 0x000fe2000000080a */
[----:B------:R-:W-:Y:S02]  /*52b0*/  @!P2 LOP3.LUT R25, R0, 0x100000, RZ, 0xfc, !PT ;  /* 0x001000000019a812 */ /* 0x000fe400078efcff */
[----:B------:R-:W-:-:S04]  /*52c0*/  MOV R0, R5 ;  /* 0x0000000500007202 */ /* 0x000fc80000000f00 */
[----:B------:R-:W-:Y:S02]  /*52d0*/  @!P2 DFMA R16, R16, 2, -R24 ;  /* 0x400000001010a82b */ /* 0x000fe40000000818 */
[----:B------:R-:W-:Y:S01]  /*52e0*/  DFMA R26, R26, R8, R26 ;  /* 0x000000081a1a722b */ /* 0x000fe2000000001a */
[----:B------:R-:W-:-:S07]  /*52f0*/  IADD3 R9, PT, PT, R7, -0x1, RZ ;  /* 0xffffffff07097810 */ /* 0x000fce0007ffe0ff */
[----:B------:R-:W-:Y:S01]  /*5300*/  @!P2 LOP3.LUT R0, R17, 0x7ff00000, RZ, 0xc0, !PT ;  /* 0x7ff000001100a812 */ /* 0x000fe200078ec0ff */
[----:B------:R-:W-:-:S04]  /*5310*/  DMUL R24, R26, R16 ;  /* 0x000000101a187228 */ /* 0x000fc80000000000 */
[----:B------:R-:W-:-:S04]  /*5320*/  VIADD R8, R0, 0xffffffff ;  /* 0xffffffff00087836 */ /* 0x000fc80000000000 */
[----:B------:R-:W-:Y:S01]  /*5330*/  DFMA R28, R24, -R10, R16 ;  /* 0x8000000a181c722b */ /* 0x000fe20000000010 */
[----:B------:R-:W-:-:S04]  /*5340*/  ISETP.GT.U32.AND P0, PT, R8, 0x7feffffe, PT ;  /* 0x7feffffe0800780c */ /* 0x000fc80003f04070 */
[----:B------:R-:W-:-:S03]  /*5350*/  ISETP.GT.U32.OR P0, PT, R9, 0x7feffffe, P0 ;  /* 0x7feffffe0900780c */ /* 0x000fc60000704470 */
[----:B------:R-:W-:-:S10]  /*5360*/  DFMA R8, R26, R28, R24 ;  /* 0x0000001c1a08722b */ /* 0x000fd40000000018 */
[----:B------:R-:W-:Y:S05]  /*5370*/  @P0 BRA `(.L_x_2620) ;  /* 0x00000000006c0947 */ /* 0x000fea0003800000 */
[----:B------:R-:W-:Y:S01]  /*5380*/  LOP3.LUT R0, R13, 0x7ff00000, RZ, 0xc0, !PT ;  /* 0x7ff000000d007812 */ /* 0x000fe200078ec0ff */
[----:B------:R-:W-:-:S03]  /*5390*/  IMAD.MOV.U32 R14, RZ, RZ, RZ ;  /* 0x000000ffff0e7224 */ /* 0x000fc600078e00ff */
[CC--:B------:R-:W-:Y:S02]  /*53a0*/  VIADDMNMX R7, R5.reuse, -R0.reuse, 0xb9600000, !PT ;  /* 0xb960000005077446 */ /* 0x0c0fe40007800900 */
[----:B------:R-:W-:Y:S02]  /*53b0*/  ISETP.GE.U32.AND P0, PT, R5, R0, PT ;  /* 0x000000000500720c */ /* 0x000fe40003f06070 */
[----:B------:R-:W-:Y:S02]  /*53c0*/  VIMNMX R7, PT, PT, R7, 0x46a00000, PT ;  /* 0x46a0000007077848 */ /* 0x000fe40003fe0100 */
[----:B------:R-:W-:-:S05]  /*53d0*/  SEL R4, R4, 0x63400000, !P0 ;  /* 0x6340000004047807 */ /* 0x000fca0004000000 */
[----:B------:R-:W-:-:S05]  /*53e0*/  IMAD.IADD R4, R7, 0x1, -R4 ;  /* 0x0000000107047824 */ /* 0x000fca00078e0a04 */
[----:B------:R-:W-:-:S06]  /*53f0*/  IADD3 R15, PT, PT, R4, 0x7fe00000, RZ ;  /* 0x7fe00000040f7810 */ /* 0x000fcc0007ffe0ff */
[----:B------:R-:W-:-:S10]  /*5400*/  DMUL R24, R8, R14 ;  /* 0x0000000e08187228 */ /* 0x000fd40000000000 */
[----:B------:R-:W-:-:S13]  /*5410*/  FSETP.GTU.AND P0, PT, |R25|, 1.469367938527859385e-39, PT ;  /* 0x001000001900780b */ /* 0x000fda0003f0c200 */
[----:B------:R-:W-:Y:S05]  /*5420*/  @P0 BRA `(.L_x_2621) ;  /* 0x0000000000940947 */ /* 0x000fea0003800000 */
[----:B------:R-:W-:Y:S01]  /*5430*/  DFMA R10, R8, -R10, R16 ;  /* 0x8000000a080a722b */ /* 0x000fe20000000010 */
[----:B------:R-:W-:-:S09]  /*5440*/  MOV R14, RZ ;  /* 0x000000ff000e7202 */ /* 0x000fd20000000f00 */
[C---:B------:R-:W-:Y:S02]  /*5450*/  FSETP.NEU.AND P0, PT, R11.reuse, RZ, PT ;  /* 0x000000ff0b00720b */ /* 0x040fe40003f0d000 */
[----:B------:R-:W-:-:S04]  /*5460*/  LOP3.LUT R12, R11, 0x80000000, R13, 0x48, !PT ;  /* 0x800000000b0c7812 */ /* 0x000fc800078e480d */
[----:B------:R-:W-:-:S07]  /*5470*/  LOP3.LUT R15, R12, R15, RZ, 0xfc, !PT ;  /* 0x0000000f0c0f7212 */ /* 0x000fce00078efcff */
[----:B------:R-:W-:Y:S05]  /*5480*/  @!P0 BRA `(.L_x_2621) ;  /* 0x00000000007c8947 */ /* 0x000fea0003800000 */
[----:B------:R-:W-:Y:S01]  /*5490*/  IMAD.MOV R11, RZ, RZ, -R4 ;  /* 0x000000ffff0b7224 */ /* 0x000fe200078e0a04 */
[----:B------:R-:W-:Y:S02]  /*54a0*/  MOV R10, RZ ;  /* 0x000000ff000a7202 */ /* 0x000fe40000000f00 */
[----:B------:R-:W-:-:S04]  /*54b0*/  IADD3 R5, PT, PT, -R4, -0x43300000, RZ ;  /* 0xbcd0000004057810 */ /* 0x000fc80007ffe1ff */
[----:B------:R-:W-:Y:S02]  /*54c0*/  DFMA R10, R24, -R10, R8 ;  /* 0x8000000a180a722b */ /* 0x000fe40000000008 */
[----:B------:R-:W-:-:S08]  /*54d0*/  DMUL.RP R8, R8, R14 ;  /* 0x0000000e08087228 */ /* 0x000fd00000008000 */
[----:B------:R-:W-:Y:S02]  /*54e0*/  FSETP.NEU.AND P0, PT, |R11|, R5, PT ;  /* 0x000000050b00720b */ /* 0x000fe40003f0d200 */
[----:B------:R-:W-:Y:S02]  /*54f0*/  LOP3.LUT R5, R9, R12, RZ, 0x3c, !PT ;  /* 0x0000000c09057212 */ /* 0x000fe400078e3cff */
[----:B------:R-:W-:Y:S02]  /*5500*/  FSEL R24, R8, R24, !P0 ;  /* 0x0000001808187208 */ /* 0x000fe40004000000 */
[----:B------:R-:W-:Y:S01]  /*5510*/  FSEL R25, R5, R25, !P0 ;  /* 0x0000001905197208 */ /* 0x000fe20004000000 */
[----:B------:R-:W-:Y:S06]  /*5520*/  BRA `(.L_x_2621) ;  /* 0x0000000000547947 */ /* 0x000fec0003800000 */
.L_x_2620:
[----:B------:R-:W-:-:S14]  /*5530*/  DSETP.NAN.AND P0, PT, R14, R14, PT ;  /* 0x0000000e0e00722a */ /* 0x000fdc0003f08000 */
[----:B------:R-:W-:Y:S05]  /*5540*/  @P0 BRA `(.L_x_2622) ;  /* 0x0000000000440947 */ /* 0x000fea0003800000 */
[----:B------:R-:W-:-:S14]  /*5550*/  DSETP.NAN.AND P0, PT, R12, R12, PT ;  /* 0x0000000c0c00722a */ /* 0x000fdc0003f08000 */
[----:B------:R-:W-:Y:S05]  /*5560*/  @P0 BRA `(.L_x_2623) ;  /* 0x0000000000300947 */ /* 0x000fea0003800000 */
[----:B------:R-:W-:Y:S01]  /*5570*/  ISETP.NE.AND P0, PT, R0, R7, PT ;  /* 0x000000070000720c */ /* 0x000fe20003f05270 */
[----:B------:R-:W-:Y:S01]  /*5580*/  IMAD.MOV.U32 R24, RZ, RZ, 0x0 ;  /* 0x00000000ff187424 */ /* 0x000fe200078e00ff */
[----:B------:R-:W-:-:S11]  /*5590*/  MOV R25, 0xfff80000 ;  /* 0xfff8000000197802 */ /* 0x000fd60000000f00 */
[----:B------:R-:W-:Y:S05]  /*55a0*/  @!P0 BRA `(.L_x_2621) ;  /* 0x0000000000348947 */ /* 0x000fea0003800000 */
[----:B------:R-:W-:Y:S02]  /*55b0*/  ISETP.NE.AND P0, PT, R0, 0x7ff00000, PT ;  /* 0x7ff000000000780c */ /* 0x000fe40003f05270 */
[----:B------:R-:W-:Y:S02]  /*55c0*/  LOP3.LUT R25, R15, 0x80000000, R13, 0x48, !PT ;  /* 0x800000000f197812 */ /* 0x000fe400078e480d */
[----:B------:R-:W-:-:S13]  /*55d0*/  ISETP.EQ.OR P0, PT, R7, RZ, !P0 ;  /* 0x000000ff0700720c */ /* 0x000fda0004702670 */
[----:B------:R-:W-:Y:S01]  /*55e0*/  @P0 LOP3.LUT R0, R25, 0x7ff00000, RZ, 0xfc, !PT ;  /* 0x7ff0000019000812 */ /* 0x000fe200078efcff */
[----:B------:R-:W-:Y:S01]  /*55f0*/  @!P0 IMAD.MOV.U32 R24, RZ, RZ, RZ ;  /* 0x000000ffff188224 */ /* 0x000fe200078e00ff */
[----:B------:R-:W-:-:S03]  /*5600*/  @P0 MOV R24, RZ ;  /* 0x000000ff00180202 */ /* 0x000fc60000000f00 */
[----:B------:R-:W-:Y:S01]  /*5610*/  @P0 IMAD.MOV.U32 R25, RZ, RZ, R0 ;  /* 0x000000ffff190224 */ /* 0x000fe200078e0000 */
[----:B------:R-:W-:Y:S06]  /*5620*/  BRA `(.L_x_2621) ;  /* 0x0000000000147947 */ /* 0x000fec0003800000 */
.L_x_2623:
[----:B------:R-:W-:Y:S02]  /*5630*/  LOP3.LUT R25, R13, 0x80000, RZ, 0xfc, !PT ;  /* 0x000800000d197812 */ /* 0x000fe400078efcff */
[----:B------:R-:W-:Y:S01]  /*5640*/  MOV R24, R12 ;  /* 0x0000000c00187202 */ /* 0x000fe20000000f00 */
[----:B------:R-:W-:Y:S06]  /*5650*/  BRA `(.L_x_2621) ;  /* 0x0000000000087947 */ /* 0x000fec0003800000 */
.L_x_2622:
[----:B------:R-:W-:Y:S01]  /*5660*/  LOP3.LUT R25, R15, 0x80000, RZ, 0xfc, !PT ;  /* 0x000800000f197812 */ /* 0x000fe200078efcff */
[----:B------:R-:W-:-:S07]  /*5670*/  IMAD.MOV.U32 R24, RZ, RZ, R14 ;  /* 0x000000ffff187224 */ /* 0x000fce00078e000e */
.L_x_2621:
[----:B------:R-:W-:Y:S05]  /*5680*/  BSYNC.RECONVERGENT B0 ;  /* 0x0000000000007941 */ /* 0x000fea0003800200 */
.L_x_2619:
[----:B------:R-:W-:Y:S01]  /*5690*/  HFMA2 R7, -RZ, RZ, 0, 0 ;  /* 0x00000000ff077431 */ /* 0x000fe200000001ff */
[----:B------:R-:W-:Y:S01]  /*56a0*/  MOV R4, R24 ;  /* 0x0000001800047202 */ /* 0x000fe20000000f00 */
[----:B------:R-:W-:Y:S02]  /*56b0*/  IMAD.MOV.U32 R5, RZ, RZ, R25 ;  /* 0x000000ffff057224 */ /* 0x000fe400078e0019 */
[----:B------:R-:W-:Y:S05]  /*56c0*/  RET.REL.NODEC R6 `(_ZN2at6native18elementwise_kernelILi128ELi2EZNS0_22gpu_kernel_impl_nocastIZZZNS0_17atanh_kernel_cudaERNS_18TensorIteratorBaseEENKUlvE0_clEvENKUlvE_clEvEUldE_EEvS4_RKT_EUliE_EEviT1_) ;  /* 0xffffffa8064c7950 */ /* 0x000fea0003c3ffff */
.L_x_2624:
        /* <DEDUP_REMOVED lines=11> */
.L_x_3106:


//--------------------- .text._ZN2at6native27unrolled_elementwise_kernelIZZZNS0_17atanh_kernel_cudaERNS_18TensorIteratorBaseEENKUlvE0_clEvENKUlvE_clEvEUldE_St5arrayIPcLm2EELi4E23TrivialOffsetCalculatorILi1EjESB_NS0_6memory15LoadWithoutCastENSC_16StoreWithoutCastEEEviT_T0_T2_T3_T4_T5_ --------------------------
	.section	.text._ZN2at6native27unrolled_elementwise_kernelIZZZNS0_17atanh_kernel_cudaERNS_18TensorIteratorBaseEENKUlvE0_clEvENKUlvE_clEvEUldE_St5arrayIPcLm2EELi4E23TrivialOffsetCalculatorILi1EjESB_NS0_6memory15LoadWithoutCastENSC_16StoreWithoutCastEEEviT_T0_T2_T3_T4_T5_,"ax",@progbits
	.align	128
        .global         _ZN2at6native27unrolled_elementwise_kernelIZZZNS0_17atanh_kernel_cudaERNS_18TensorIteratorBaseEENKUlvE0_clEvENKUlvE_clEvEUldE_St5arrayIPcLm2EELi4E23TrivialOffsetCalculatorILi1EjESB_NS0_6memory15LoadWithoutCastENSC_16StoreWithoutCastEEEviT_T0_T2_T3_T4_T5_
        .type           _ZN2at6native27unrolled_elementwise_kernelIZZZNS0_17atanh_kernel_cudaERNS_18TensorIteratorBaseEENKUlvE0_clEvENKUlvE_clEvEUldE_St5arrayIPcLm2EELi4E23TrivialOffsetCalculatorILi1EjESB_NS0_6memory15LoadWithoutCastENSC_16StoreWithoutCastEEEviT_T0_T2_T3_T4_T5_,@function
        .size           _ZN2at6native27unrolled_elementwise_kernelIZZZNS0_17atanh_kernel_cudaERNS_18TensorIteratorBaseEENKUlvE0_clEvENKUlvE_clEvEUldE_St5arrayIPcLm2EELi4E23TrivialOffsetCalculatorILi1EjESB_NS0_6memory15LoadWithoutCastENSC_16StoreWithoutCastEEEviT_T0_T2_T3_T4_T5_,(.L_x_3107 - _ZN2at6native27unrolled_elementwise_kernelIZZZNS0_17atanh_kernel_cudaERNS_18TensorIteratorBaseEENKUlvE0_clEvENKUlvE_clEvEUldE_St5arrayIPcLm2EELi4E23TrivialOffsetCalculatorILi1EjESB_NS0_6memory15LoadWithoutCastENSC_16StoreWithoutCastEEEviT_T0_T2_T3_T4_T5_)
        .other          _ZN2at6native27unrolled_elementwise_kernelIZZZNS0_17atanh_kernel_cudaERNS_18TensorIteratorBaseEENKUlvE0_clEvENKUlvE_clEvEUldE_St5arrayIPcLm2EELi4E23TrivialOffsetCalculatorILi1EjESB_NS0_6memory15LoadWithoutCastENSC_16StoreWithoutCastEEEviT_T0_T2_T3_T4_T5_,@"STO_CUDA_ENTRY STV_DEFAULT"
_ZN2at6native27unrolled_elementwise_kernelIZZZNS0_17atanh_kernel_cudaERNS_18TensorIteratorBaseEENKUlvE0_clEvENKUlvE_clEvEUldE_St5arrayIPcLm2EELi4E23TrivialOffsetCalculatorILi1EjESB_NS0_6memory15LoadWithoutCastENSC_16StoreWithoutCastEEEviT_T0_T2_T3_T4_T5_:
.text._ZN2at6native27unrolled_elementwise_kernelIZZZNS0_17atanh_kernel_cudaERNS_18TensorIteratorBaseEENKUlvE0_clEvENKUlvE_clEvEUldE_St5arrayIPcLm2EELi4E23TrivialOffsetCalculatorILi1EjESB_NS0_6memory15LoadWithoutCastENSC_16StoreWithoutCastEEEviT_T0_T2_T3_T4_T5_:
[----:B------:R-:W-:Y:S01]  /*0000*/  LDC R1, c[0x0][0x37c] ;  /* 0x0000df00ff017b82 */ /* 0x000fe20000000800 */
[----:B------:R-:W0:Y:S07]  /*0010*/  S2R R7, SR_CTAID.X ;  /* 0x0000000000077919 */ /* 0x000e2e0000002500 */
[----:B------:R-:W0:Y:S01]  /*0020*/  LDC R0, c[0x0][0x380] ;  /* 0x0000e000ff007b82 */ /* 0x000e220000000800 */
[----:B------:R-:W1:Y:S01]  /*0030*/  LDCU.64 UR4, c[0x0][0x358] ;  /* 0x00006b00ff0477ac */ /* 0x000e620008000a00 */
[----:B------:R-:W-:Y:S01]  /*0040*/  CS2R R24, SRZ ;  /* 0x0000000000187805 */ /* 0x000fe2000001ff00 */
[----:B------:R-:W2:Y:S01]  /*0050*/  S2R R4, SR_TID.X ;  /* 0x0000000000047919 */ /* 0x000ea20000002100 */
[----:B------:R-:W-:Y:S01]  /*0060*/  CS2R R26, SRZ ;  /* 0x00000000001a7805 */ /* 0x000fe2000001ff00 */
[----:B0-----:R-:W-:-:S02]  /*0070*/  IMAD R5, R7, -0x200, R0 ;  /* 0xfffffe0007057824 */ /* 0x001fc400078e0200 */
[----:B--2---:R-:W-:-:S03]  /*0080*/  IMAD.MOV.U32 R0, RZ, RZ, R4 ;  /* 0x000000ffff007224 */ /* 0x004fc600078e0004 */
[----:B------:R-:W-:-:S13]  /*0090*/  ISETP.GE.AND P0, PT, R4, R5, PT ;  /* 0x000000050400720c */ /* 0x000fda0003f06270 */
[----:B------:R-:W-:Y:S01]  /*00a0*/  @!P0 VIADD R4, R0, 0x80 ;  /* 0x0000008000048836 */ /* 0x000fe20000000000 */
[----:B------:R-:W0:Y:S01]  /*00b0*/  @!P0 LDC.64 R2, c[0x0][0x390] ;  /* 0x0000e400ff028b82 */ /* 0x000e220000000a00 */
[----:B------:R-:W-:-:S03]  /*00c0*/  @!P0 IMAD R13, R7, 0x200, R0 ;  /* 0x00000200070d8824 */ /* 0x000fc600078e0200 */
[----:B------:R-:W-:-:S13]  /*00d0*/  ISETP.GE.AND P1, PT, R4, R5, PT ;  /* 0x000000050400720c */ /* 0x000fda0003f26270 */
[----:B------:R-:W-:Y:S01]  /*00e0*/  @!P1 IMAD R17, R7, 0x200, R4 ;  /* 0x0000020007119824 */ /* 0x000fe200078e0204 */
[----:B------:R-:W2:Y:S01]  /*00f0*/  @!P1 LDC.64 R8, c[0x0][0x390] ;  /* 0x0000e400ff089b82 */ /* 0x000ea20000000a00 */
[----:B------:R-:W-:-:S05]  /*0100*/  @!P1 VIADD R4, R4, 0x80 ;  /* 0x0000008004049836 */ /* 0x000fca0000000000 */
[----:B------:R-:W-:Y:S01]  /*0110*/  ISETP.GE.AND P3, PT, R4, R5, PT ;  /* 0x000000050400720c */ /* 0x000fe20003f66270 */
[----:B0-----:R-:W-:Y:S01]  /*0120*/  @!P0 IMAD.WIDE.U32 R2, R13, 0x8, R2 ;  /* 0x000000080d028825 */ /* 0x001fe200078e0002 */
[----:B------:R-:W-:-:S06]  /*0130*/  CS2R R12, SRZ ;  /* 0x00000000000c7805 */ /* 0x000fcc000001ff00 */
[----:B-1----:R0:W5:Y:S05]  /*0140*/  @!P0 LDG.E.64 R12, desc[UR4][R2.64] ;  /* 0x00000004020c8981 */ /* 0x00216a000c1e1b00 */
[----:B------:R-:W-:Y:S01]  /*0150*/  @!P3 IMAD R21, R7, 0x200, R4 ;  /* 0x000002000715b824 */ /* 0x000fe200078e0204 */
[----:B------:R-:W1:Y:S01]  /*0160*/  @!P3 LDC.64 R10, c[0x0][0x390] ;  /* 0x0000e400ff0abb82 */ /* 0x000e620000000a00 */
[----:B------:R-:W-:Y:S02]  /*0170*/  @!P3 VIADD R4, R4, 0x80 ;  /* 0x000000800404b836 */ /* 0x000fe40000000000 */
[----:B--2---:R-:W-:-:S03]  /*0180*/  @!P1 IMAD.WIDE.U32 R8, R17, 0x8, R8 ;  /* 0x0000000811089825 */ /* 0x004fc600078e0008 */
[----:B------:R-:W-:Y:S02]  /*0190*/  ISETP.GE.AND P2, PT, R4, R5, PT ;  /* 0x000000050400720c */ /* 0x000fe40003f46270 */
[----:B------:R0:W5:Y:S11]  /*01a0*/  @!P1 LDG.E.64 R24, desc[UR4][R8.64] ;  /* 0x0000000408189981 */ /* 0x000176000c1e1b00 */
[----:B------:R-:W2:Y:S01]  /*01b0*/  @!P2 LDC.64 R14, c[0x0][0x390] ;  /* 0x0000e400ff0eab82 */ /* 0x000ea20000000a00 */
[----:B------:R-:W-:Y:S01]  /*01c0*/  @!P2 LEA R19, R7, R4, 0x9 ;  /* 0x000000040713a211 */ /* 0x000fe200078e48ff */
[----:B-1----:R-:W-:Y:S01]  /*01d0*/  @!P3 IMAD.WIDE.U32 R16, R21, 0x8, R10 ;  /* 0x000000081510b825 */ /* 0x002fe200078e000a */
[----:B------:R-:W-:-:S04]  /*01e0*/  CS2R R10, SRZ ;  /* 0x00000000000a7805 */ /* 0x000fc8000001ff00 */
[----:B------:R0:W5:Y:S01]  /*01f0*/  @!P3 LDG.E.64 R26, desc[UR4][R16.64] ;  /* 0x00000004101ab981 */ /* 0x000162000c1e1b00 */
[----:B--2---:R-:W-:-:S05]  /*0200*/  @!P2 IMAD.WIDE.U32 R14, R19, 0x8, R14 ;  /* 0x00000008130ea825 */ /* 0x004fca00078e000e */
[----:B------:R0:W5:Y:S01]  /*0210*/  @!P2 LDG.E.64 R10, desc[UR4][R14.64] ;  /* 0x000000040e0aa981 */ /* 0x000162000c1e1b00 */
[----:B------:R-:W-:Y:S01]  /*0220*/  ISETP.GE.AND P0, PT, R0, R5, PT ;  /* 0x000000050000720c */ /* 0x000fe20003f06270 */
[----:B------:R-:W-:-:S12]  /*0230*/  BSSY.RECONVERGENT B1, `(.L_x_2625) ;  /* 0x00000a9000017945 */ /* 0x000fd80003800200 */
[----:B0-----:R-:W-:Y:S05]  /*0240*/  @P0 BRA `(.L_x_2626) ;  /* 0x00000008009c0947 */ /* 0x001fea0003800000 */
[C---:B-----5:R-:W-:Y:S01]  /*0250*/  DADD R16, -|R12|.reuse, 1 ;  /* 0x3ff000000c107429 */ /* 0x060fe20000000300 */
        /* <DEDUP_REMOVED lines=17> */
[----:B------:R-:W-:Y:S05]  /*0370*/  CALL.REL.NOINC `($__internal_3_$__cuda_sm20_div_rn_f64_full) ;  /* 0x0000002800dc7944 */ /* 0x000fea0003c00000 */
[----:B------:R-:W-:Y:S02]  /*0380*/  IMAD.MOV.U32 R2, RZ, RZ, R30 ;  /* 0x000000ffff027224 */ /* 0x000fe400078e001e */
[----:B------:R-:W-:-:S07]  /*0390*/  IMAD.MOV.U32 R3, RZ, RZ, R31 ;  /* 0x000000ffff037224 */ /* 0x000fce00078e001f */
.L_x_2628:
[----:B------:R-:W-:Y:S05]  /*03a0*/  BSYNC.RECONVERGENT B2 ;  /* 0x0000000000027941 */ /* 0x000fea0003800200 */
.L_x_2627:
        /* <DEDUP_REMOVED lines=24> */
[----:B------:R-:W-:Y:S05]  /*0530*/  CALL.REL.NOINC `($__internal_3_$__cuda_sm20_div_rn_f64_full) ;  /* 0x00000028006c7944 */ /* 0x000fea0003c00000 */
[----:B------:R-:W-:Y:S01]  /*0540*/  MOV R8, R30 ;  /* 0x0000001e00087202 */ /* 0x000fe20000000f00 */
[----:B------:R-:W-:-:S07]  /*0550*/  IMAD.MOV.U32 R9, RZ, RZ, R31 ;  /* 0x000000ffff097224 */ /* 0x000fce00078e001f */
.L_x_2632:
[----:B------:R-:W-:Y:S05]  /*0560*/  BSYNC.RECONVERGENT B3 ;  /* 0x0000000000037941 */ /* 0x000fea0003800200 */
.L_x_2631:
        /* <DEDUP_REMOVED lines=30> */
.L_x_2630:
[----:B------:R-:W-:-:S10]  /*0750*/  DADD R8, R2, 1 ;  /* 0x3ff0000002087429 */ /* 0x000fd40000000000 */
[----:B------:R-:W-:Y:S01]  /*0760*/  ISETP.GT.AND P0, PT, R9, 0xfffff, PT ;  /* 0x000fffff0900780c */ /* 0x000fe20003f04270 */
[----:B------:R-:W-:Y:S02]  /*0770*/  IMAD.MOV.U32 R14, RZ, RZ, R8 ;  /* 0x000000ffff0e7224 */ /* 0x000fe400078e0008 */
[--C-:B------:R-:W-:Y:S02]  /*0780*/  IMAD.MOV.U32 R15, RZ, RZ, R9.reuse ;  /* 0x000000ffff0f7224 */ /* 0x100fe400078e0009 */
[----:B------:R-:W-:-:S08]  /*0790*/  IMAD.MOV.U32 R3, RZ, RZ, R9 ;  /* 0x000000ffff037224 */ /* 0x000fd000078e0009 */
[----:B------:R-:W-:-:S10]  /*07a0*/  @!P0 DMUL R14, R14, 1.80143985094819840000e+16 ;  /* 0x435000000e0e8828 */ /* 0x000fd40000000000 */
[----:B------:R-:W-:Y:S01]  /*07b0*/  @!P0 MOV R3, R15 ;  /* 0x0000000f00038202 */ /* 0x000fe20000000f00 */
[----:B------:R-:W-:-:S04]  /*07c0*/  @!P0 IMAD.MOV.U32 R8, RZ, RZ, R14 ;  /* 0x000000ffff088224 */ /* 0x000fc800078e000e */
[----:B------:R-:W-:-:S05]  /*07d0*/  VIADD R2, R3, 0xffffffff ;  /* 0xffffffff03027836 */ /* 0x000fca0000000000 */
[----:B------:R-:W-:Y:S01]  /*07e0*/  ISETP.GT.U32.AND P1, PT, R2, 0x7feffffe, PT ;  /* 0x7feffffe0200780c */ /* 0x000fe20003f24070 */
[----:B------:R-:W-:Y:S02]  /*07f0*/  IMAD.MOV.U32 R2, RZ, RZ, -0x3ff ;  /* 0xfffffc01ff027424 */ /* 0x000fe400078e00ff */
[----:B------:R-:W-:-:S10]  /*0800*/  @!P0 IMAD.MOV.U32 R2, RZ, RZ, -0x435 ;  /* 0xfffffbcbff028424 */ /* 0x000fd400078e00ff */
[----:B------:R-:W-:Y:S05]  /*0810*/  @P1 BRA `(.L_x_2634) ;  /* 0x0000000400001947 */ /* 0x000fea0003800000 */
[C---:B------:R-:W-:Y:S01]  /*0820*/  LOP3.LUT R4, R3.reuse, 0xfffff, RZ, 0xc0, !PT ;  /* 0x000fffff03047812 */ /* 0x040fe200078ec0ff */
[----:B------:R-:W-:Y:S01]  /*0830*/  IMAD.MOV.U32 R22, RZ, RZ, -0x748574fc ;  /* 0x8b7a8b04ff167424 */ /* 0x000fe200078e00ff */
[----:B------:R-:W-:Y:S01]  /*0840*/  MOV R14, RZ ;  /* 0x000000ff000e7202 */ /* 0x000fe20000000f00 */
[----:B------:R-:W-:Y:S01]  /*0850*/  IMAD.MOV.U32 R23, RZ, RZ, 0x3ed0ee25 ;  /* 0x3ed0ee25ff177424 */ /* 0x000fe200078e00ff */
[----:B------:R-:W-:Y:S01]  /*0860*/  LOP3.LUT R9, R4, 0x3ff00000, RZ, 0xfc, !PT ;  /* 0x3ff0000004097812 */ /* 0x000fe200078efcff */
[----:B------:R-:W-:Y:S01]  /*0870*/  UMOV UR6, 0x3ae80f1e ;  /* 0x3ae80f1e00067882 */ /* 0x000fe20000000000 */
        /* <DEDUP_REMOVED lines=58> */
.L_x_2634:
[----:B------:R-:W-:Y:S01]  /*0c20*/  IMAD.MOV.U32 R2, RZ, RZ, 0x0 ;  /* 0x00000000ff027424 */ /* 0x000fe200078e00ff */
[----:B------:R-:W-:Y:S01]  /*0c30*/  LOP3.LUT P0, RZ, R15, 0x7fffffff, RZ, 0xc0, !PT ;  /* 0x7fffffff0fff7812 */ /* 0x000fe2000780c0ff */
[----:B------:R-:W-:-:S06]  /*0c40*/  IMAD.MOV.U32 R3, RZ, RZ, 0x7ff00000 ;  /* 0x7ff00000ff037424 */ /* 0x000fcc00078e00ff */
[----:B------:R-:W-:-:S10]  /*0c50*/  DFMA R2, R14, R2, +INF ;  /* 0x7ff000000e02742b */ /* 0x000fd40000000002 */
[----:B------:R-:W-:Y:S02]  /*0c60*/  FSEL R2, R2, RZ, P0 ;  /* 0x000000ff02027208 */ /* 0x000fe40000000000 */
[----:B------:R-:W-:-:S07]  /*0c70*/  FSEL R3, R3, -QNAN , P0 ;  /* 0xfff0000003037808 */ /* 0x000fce0000000000 */
.L_x_2633:
[----:B------:R-:W-:Y:S05]  /*0c80*/  BSYNC.RECONVERGENT B2 ;  /* 0x0000000000027941 */ /* 0x000fea0003800200 */
.L_x_2629:
[----:B------:R-:W-:-:S10]  /*0c90*/  DMUL R2, R2, 0.5 ;  /* 0x3fe0000002027828 */ /* 0x000fd40000000000 */
[----:B------:R-:W-:Y:S02]  /*0ca0*/  LOP3.LUT R13, R3, 0x80000000, R13, 0xb8, !PT ;  /* 0x80000000030d7812 */ /* 0x000fe400078eb80d */
[----:B------:R-:W-:-:S07]  /*0cb0*/  MOV R12, R2 ;  /* 0x00000002000c7202 */ /* 0x000fce0000000f00 */
.L_x_2626:
[----:B------:R-:W-:Y:S05]  /*0cc0*/  BSYNC.RECONVERGENT B1 ;  /* 0x0000000000017941 */ /* 0x000fea0003800200 */
.L_x_2625:
[----:B------:R-:W-:Y:S01]  /*0cd0*/  VIADD R6, R0, 0x80 ;  /* 0x0000008000067836 */ /* 0x000fe20000000000 */
[----:B------:R-:W-:Y:S04]  /*0ce0*/  BSSY.RECONVERGENT B1, `(.L_x_2635) ;  /* 0x00000a9000017945 */ /* 0x000fe80003800200 */
[----:B------:R-:W-:-:S13]  /*0cf0*/  ISETP.GE.AND P0, PT, R6, R5, PT ;  /* 0x000000050600720c */ /* 0x000fda0003f06270 */
[----:B------:R-:W-:Y:S05]  /*0d00*/  @P0 BRA `(.L_x_2636) ;  /* 0x0000000800980947 */ /* 0x000fea0003800000 */
        /* <DEDUP_REMOVED lines=21> */
.L_x_2638:
[----:B------:R-:W-:Y:S05]  /*0e60*/  BSYNC.RECONVERGENT B2 ;  /* 0x0000000000027941 */ /* 0x000fea0003800200 */
.L_x_2637:
        /* <DEDUP_REMOVED lines=9> */
[----:B------:R-:W-:-:S05]  /*0f00*/  @!P0 MOV R3, R9 ;  /* 0x0000000900038202 */ /* 0x000fca0000000f00 */
[----:B------:R-:W-:-:S05]  /*0f10*/  VIADD R4, R3, 0xffffffff ;  /* 0xffffffff03047836 */ /* 0x000fca0000000000 */
[----:B------:R-:W-:Y:S01]  /*0f20*/  ISETP.GE.U32.AND P1, PT, R4, 0x7fefffff, PT ;  /* 0x7fefffff0400780c */ /* 0x000fe20003f26070 */
[----:B------:R-:W-:Y:S02]  /*0f30*/  IMAD.MOV.U32 R4, RZ, RZ, R2 ;  /* 0x000000ffff047224 */ /* 0x000fe400078e0002 */
[----:B------:R-:W-:Y:S01]  /*0f40*/  IMAD.MOV.U32 R2, RZ, RZ, -0x3ff ;  /* 0xfffffc01ff027424 */ /* 0x000fe200078e00ff */
[----:B------:R-:W-:Y:S01]  /*0f50*/  @!P0 MOV R2, 0xfffffbcb ;  /* 0xfffffbcb00028802 */ /* 0x000fe20000000f00 */
[----:B------:R-:W-:-:S08]  /*0f60*/  @!P0 IMAD.MOV.U32 R4, RZ, RZ, R8 ;  /* 0x000000ffff048224 */ /* 0x000fd000078e0008 */
        /* <DEDUP_REMOVED lines=72> */
.L_x_2640:
        /* <DEDUP_REMOVED lines=20> */
[----:B------:R-:W-:Y:S02]  /*1530*/  IMAD.MOV.U32 R8, RZ, RZ, R30 ;  /* 0x000000ffff087224 */ /* 0x000fe400078e001e */
[----:B------:R-:W-:-:S07]  /*1540*/  IMAD.MOV.U32 R9, RZ, RZ, R31 ;  /* 0x000000ffff097224 */ /* 0x000fce00078e001f */
.L_x_2643:
[----:B------:R-:W-:Y:S05]  /*1550*/  BSYNC.RECONVERGENT B3 ;  /* 0x0000000000037941 */ /* 0x000fea0003800200 */
.L_x_2642:
        /* <DEDUP_REMOVED lines=29> */
.L_x_2641:
[----:B------:R-:W-:Y:S05]  /*1730*/  BSYNC.RECONVERGENT B2 ;  /* 0x0000000000027941 */ /* 0x000fea0003800200 */
.L_x_2639:
[----:B------:R-:W-:-:S10]  /*1740*/  DMUL R14, R14, 0.5 ;  /* 0x3fe000000e0e7828 */ /* 0x000fd40000000000 */
[----:B------:R-:W-:Y:S01]  /*1750*/  LOP3.LUT R25, R15, 0x80000000, R25, 0xb8, !PT ;  /* 0x800000000f197812 */ /* 0x000fe200078eb819 */
[----:B------:R-:W-:-:S07]  /*1760*/  IMAD.MOV.U32 R24, RZ, RZ, R14 ;  /* 0x000000ffff187224 */ /* 0x000fce00078e000e */
.L_x_2636:
[----:B------:R-:W-:Y:S05]  /*1770*/  BSYNC.RECONVERGENT B1 ;  /* 0x0000000000017941 */ /* 0x000fea0003800200 */
.L_x_2635:
        /* <DEDUP_REMOVED lines=25> */
.L_x_2647:
[----:B------:R-:W-:Y:S05]  /*1910*/  BSYNC.RECONVERGENT B2 ;  /* 0x0000000000027941 */ /* 0x000fea0003800200 */
.L_x_2646:
        /* <DEDUP_REMOVED lines=9> */
[----:B------:R-:W-:-:S04]  /*19b0*/  @!P0 IMAD.MOV.U32 R3, RZ, RZ, R9 ;  /* 0x000000ffff038224 */ /* 0x000fc800078e0009 */
[----:B------:R-:W-:-:S05]  /*19c0*/  VIADD R4, R3, 0xffffffff ;  /* 0xffffffff03047836 */ /* 0x000fca0000000000 */
[----:B------:R-:W-:Y:S01]  /*19d0*/  ISETP.GE.U32.AND P1, PT, R4, 0x7fefffff, PT ;  /* 0x7fefffff0400780c */ /* 0x000fe20003f26070 */
[----:B------:R-:W-:Y:S01]  /*19e0*/  IMAD.MOV.U32 R4, RZ, RZ, R2 ;  /* 0x000000ffff047224 */ /* 0x000fe200078e0002 */
[----:B------:R-:W-:Y:S01]  /*19f0*/  MOV R2, 0xfffffc01 ;  /* 0xfffffc0100027802 */ /* 0x000fe20000000f00 */
[----:B------:R-:W-:Y:S02]  /*1a00*/  @!P0 IMAD.MOV.U32 R4, RZ, RZ, R8 ;  /* 0x000000ffff048224 */ /* 0x000fe400078e0008 */
[----:B------:R-:W-:-:S08]  /*1a10*/  @!P0 IMAD.MOV.U32 R2, RZ, RZ, -0x435 ;  /* 0xfffffbcbff028424 */ /* 0x000fd000078e00ff */
        /* <DEDUP_REMOVED lines=72> */
.L_x_2649:
        /* <DEDUP_REMOVED lines=22> */
.L_x_2652:
[----:B------:R-:W-:Y:S05]  /*2000*/  BSYNC.RECONVERGENT B3 ;  /* 0x0000000000037941 */ /* 0x000fea0003800200 */
.L_x_2651:
        /* <DEDUP_REMOVED lines=29> */
.L_x_2650:
[----:B------:R-:W-:Y:S05]  /*21e0*/  BSYNC.RECONVERGENT B2 ;  /* 0x0000000000027941 */ /* 0x000fea0003800200 */
.L_x_2648:
[----:B------:R-:W-:-:S10]  /*21f0*/  DMUL R14, R14, 0.5 ;  /* 0x3fe000000e0e7828 */ /* 0x000fd40000000000 */
[----:B------:R-:W-:Y:S01]  /*2200*/  LOP3.LUT R27, R15, 0x80000000, R27, 0xb8, !PT ;  /* 0x800000000f1b7812 */ /* 0x000fe200078eb81b */
[----:B------:R-:W-:-:S07]  /*2210*/  IMAD.MOV.U32 R26, RZ, RZ, R14 ;  /* 0x000000ffff1a7224 */ /* 0x000fce00078e000e */
.L_x_2645:
[----:B------:R-:W-:Y:S05]  /*2220*/  BSYNC.RECONVERGENT B1 ;  /* 0x0000000000017941 */ /* 0x000fea0003800200 */
.L_x_2644:
        /* <DEDUP_REMOVED lines=23> */
[----:B------:R-:W-:Y:S01]  /*23a0*/  MOV R2, R30 ;  /* 0x0000001e00027202 */ /* 0x000fe20000000f00 */
[----:B------:R-:W-:-:S07]  /*23b0*/  IMAD.MOV.U32 R3, RZ, RZ, R31 ;  /* 0x000000ffff037224 */ /* 0x000fce00078e001f */
.L_x_2656:
[----:B------:R-:W-:Y:S05]  /*23c0*/  BSYNC.RECONVERGENT B2 ;  /* 0x0000000000027941 */ /* 0x000fea0003800200 */
.L_x_2655:
        /* <DEDUP_REMOVED lines=9> */
[----:B------:R-:W-:-:S04]  /*2460*/  @!P0 IMAD.MOV.U32 R3, RZ, RZ, R9 ;  /* 0x000000ffff038224 */ /* 0x000fc800078e0009 */
[----:B------:R-:W-:-:S05]  /*2470*/  VIADD R4, R3, 0xffffffff ;  /* 0xffffffff03047836 */ /* 0x000fca0000000000 */
[----:B------:R-:W-:Y:S01]  /*2480*/  ISETP.GE.U32.AND P1, PT, R4, 0x7fefffff, PT ;  /* 0x7fefffff0400780c */ /* 0x000fe20003f26070 */
[----:B------:R-:W-:Y:S02]  /*2490*/  IMAD.MOV.U32 R4, RZ, RZ, R2 ;  /* 0x000000ffff047224 */ /* 0x000fe400078e0002 */
[----:B------:R-:W-:Y:S02]  /*24a0*/  IMAD.MOV.U32 R2, RZ, RZ, -0x3ff ;  /* 0xfffffc01ff027424 */ /* 0x000fe400078e00ff */
[----:B------:R-:W-:Y:S02]  /*24b0*/  @!P0 IMAD.MOV.U32 R4, RZ, RZ, R8 ;  /* 0x000000ffff048224 */ /* 0x000fe400078e0008 */
[----:B------:R-:W-:-:S06]  /*24c0*/  @!P0 IMAD.MOV.U32 R2, RZ, RZ, -0x435 ;  /* 0xfffffbcbff028424 */ /* 0x000fcc00078e00ff */
        /* <DEDUP_REMOVED lines=72> */
.L_x_2658:
        /* <DEDUP_REMOVED lines=19> */
[----:B------:R-:W-:Y:S05]  /*2a80*/  CALL.REL.NOINC `($__internal_3_$__cuda_sm20_div_rn_f64_full) ;  /* 0x0000000400187944 */ /* 0x000fea0003c00000 */
[----:B------:R-:W-:Y:S02]  /*2a90*/  IMAD.MOV.U32 R8, RZ, RZ, R30 ;  /* 0x000000ffff087224 */ /* 0x000fe400078e001e */
[----:B------:R-:W-:-:S07]  /*2aa0*/  IMAD.MOV.U32 R9, RZ, RZ, R31 ;  /* 0x000000ffff097224 */ /* 0x000fce00078e001f */
.L_x_2661:
[----:B------:R-:W-:Y:S05]  /*2ab0*/  BSYNC.RECONVERGENT B3 ;  /* 0x0000000000037941 */ /* 0x000fea0003800200 */
.L_x_2660:
        /* <DEDUP_REMOVED lines=29> */
.L_x_2659:
[----:B------:R-:W-:Y:S05]  /*2c90*/  BSYNC.RECONVERGENT B2 ;  /* 0x0000000000027941 */ /* 0x000fea0003800200 */
.L_x_2657:
[----:B------:R-:W-:-:S10]  /*2ca0*/  DMUL R14, R14, 0.5 ;  /* 0x3fe000000e0e7828 */ /* 0x000fd40000000000 */
[----:B------:R-:W-:Y:S01]  /*2cb0*/  LOP3.LUT R11, R15, 0x80000000, R11, 0xb8, !PT ;  /* 0x800000000f0b7812 */ /* 0x000fe200078eb80b */
[----:B------:R-:W-:-:S07]  /*2cc0*/  IMAD.MOV.U32 R10, RZ, RZ, R14 ;  /* 0x000000ffff0a7224 */ /* 0x000fce00078e000e */
.L_x_2654:
[----:B------:R-:W-:Y:S05]  /*2cd0*/  BSYNC.RECONVERGENT B1 ;  /* 0x0000000000017941 */ /* 0x000fea0003800200 */
.L_x_2653:
[----:B------:R-:W-:Y:S01]  /*2ce0*/  ISETP.GE.AND P0, PT, R0, R5, PT ;  /* 0x000000050000720c */ /* 0x000fe20003f06270 */
[----:B------:R-:W-:Y:S04]  /*2cf0*/  BSSY.RECONVERGENT B0, `(.L_x_2662) ;  /* 0x0000017000007945 */ /* 0x000fe80003800200 */
[----:B------:R-:W-:Y:S08]  /*2d00*/  BSSY.RELIABLE B1, `(.L_x_2663) ;  /* 0x000000f000017945 */ /* 0x000ff00003800100 */
[----:B------:R-:W-:Y:S05]  /*2d10*/  @P0 BRA `(.L_x_2664) ;  /* 0x0000000000340947 */ /* 0x000fea0003800000 */
[----:B------:R-:W0:Y:S01]  /*2d20*/  LDC.64 R2, c[0x0][0x388] ;  /* 0x0000e200ff027b82 */ /* 0x000e220000000a00 */
[----:B------:R-:W-:Y:S01]  /*2d30*/  LEA R9, R7, R0, 0x9 ;  /* 0x0000000007097211 */ /* 0x000fe200078e48ff */
[----:B------:R-:W-:-:S05]  /*2d40*/  IMAD.MOV.U32 R0, RZ, RZ, R6 ;  /* 0x000000ffff007224 */ /* 0x000fca00078e0006 */
[----:B------:R-:W-:-:S13]  /*2d50*/  ISETP.GE.AND P0, PT, R0, R5, PT ;  /* 0x000000050000720c */ /* 0x000fda0003f06270 */
[----:B------:R-:W-:Y:S05]  /*2d60*/  @P0 BREAK.RELIABLE B1 ;  /* 0x0000000000010942 */ /* 0x000fea0003800100 */
[----:B0-----:R-:W-:-:S05]  /*2d70*/  IMAD.WIDE.U32 R2, R9, 0x8, R2 ;  /* 0x0000000809027825 */ /* 0x001fca00078e0002 */
[----:B-----5:R0:W-:Y:S01]  /*2d80*/  STG.E.64 desc[UR4][R2.64], R12 ;  /* 0x0000000c02007986 */ /* 0x0201e2000c101b04 */
[----:B------:R-:W-:Y:S05]  /*2d90*/  @P0 BRA `(.L_x_2665) ;  /* 0x0000000000300947 */ /* 0x000fea0003800000 */
[----:B0-----:R-:W0:Y:S01]  /*2da0*/  LDC.64 R2, c[0x0][0x388] ;  /* 0x0000e200ff027b82 */ /* 0x001e220000000a00 */
[----:B------:R-:W-:Y:S02]  /*2db0*/  IMAD R9, R7, 0x200, R0 ;  /* 0x0000020007097824 */ /* 0x000fe400078e0200 */
[----:B------:R-:W-:Y:S02]  /*2dc0*/  VIADD R0, R0, 0x80 ;  /* 0x0000008000007836 */ /* 0x000fe40000000000 */
[----:B0-----:R-:W-:-:S05]  /*2dd0*/  IMAD.WIDE.U32 R2, R9, 0x8, R2 ;  /* 0x0000000809027825 */ /* 0x001fca00078e0002 */
[----:B------:R0:W-:Y:S02]  /*2de0*/  STG.E.64 desc[UR4][R2.64], R24 ;  /* 0x0000001802007986 */ /* 0x0001e4000c101b04 */
.L_x_2664:
[----:B------:R-:W-:Y:S05]  /*2df0*/  BSYNC.RELIABLE B1 ;  /* 0x0000000000017941 */ /* 0x000fea0003800100 */
.L_x_2663:
[----:B------:R-:W-:-:S13]  /*2e00*/  ISETP.GE.AND P0, PT, R0, R5, PT ;  /* 0x000000050000720c */ /* 0x000fda0003f06270 */
[----:B0-----:R-:W0:Y:S01]  /*2e10*/  @!P0 LDC.64 R2, c[0x0][0x388] ;  /* 0x0000e200ff028b82 */ /* 0x001e220000000a00 */
[----:B------:R-:W-:Y:S02]  /*2e20*/  @!P0 IMAD R9, R7, 0x200, R0 ;  /* 0x0000020007098824 */ /* 0x000fe400078e0200 */
[----:B------:R-:W-:Y:S02]  /*2e30*/  @!P0 VIADD R0, R0, 0x80 ;  /* 0x0000008000008836 */ /* 0x000fe40000000000 */
[----:B0-----:R-:W-:-:S05]  /*2e40*/  @!P0 IMAD.WIDE.U32 R2, R9, 0x8, R2 ;  /* 0x0000000809028825 */ /* 0x001fca00078e0002 */
[----:B-----5:R1:W-:Y:S02]  /*2e50*/  @!P0 STG.E.64 desc[UR4][R2.64], R26 ;  /* 0x0000001a02008986 */ /* 0x0203e4000c101b04 */
.L_x_2665:
[----:B------:R-:W-:Y:S05]  /*2e60*/  BSYNC.RECONVERGENT B0 ;  /* 0x0000000000007941 */ /* 0x000fea0003800200 */
.L_x_2662:
[----:B------:R-:W-:Y:S05]  /*2e70*/  WARPSYNC.ALL ;  /* 0x0000000000007948 */ /* 0x000fea0003800000 */
[----:B------:R-:W-:-:S13]  /*2e80*/  ISETP.GE.AND P0, PT, R0, R5, PT ;  /* 0x000000050000720c */ /* 0x000fda0003f06270 */
[----:B------:R-:W-:Y:S05]  /*2e90*/  @P0 EXIT ;  /* 0x000000000000094d */ /* 0x000fea0003800000 */
[----:B01----:R-:W0:Y:S01]  /*2ea0*/  LDC.64 R2, c[0x0][0x388] ;  /* 0x0000e200ff027b82 */ /* 0x003e220000000a00 */
[----:B------:R-:W-:-:S04]  /*2eb0*/  IMAD R7, R7, 0x200, R0 ;  /* 0x0000020007077824 */ /* 0x000fc800078e0200 */
[----:B0-----:R-:W-:-:S05]  /*2ec0*/  IMAD.WIDE.U32 R2, R7, 0x8, R2 ;  /* 0x0000000807027825 */ /* 0x001fca00078e0002 */
[----:B------:R-:W-:Y:S01]  /*2ed0*/  STG.E.64 desc[UR4][R2.64], R10 ;  /* 0x0000000a02007986 */ /* 0x000fe2000c101b04 */
[----:B------:R-:W-:Y:S05]  /*2ee0*/  EXIT ;  /* 0x000000000000794d */ /* 0x000fea0003800000 */
        .weak           $__internal_3_$__cuda_sm20_div_rn_f64_full
        .type           $__internal_3_$__cuda_sm20_div_rn_f64_full,@function
        .size           $__internal_3_$__cuda_sm20_div_rn_f64_full,(.L_x_3107 - $__internal_3_$__cuda_sm20_div_rn_f64_full)
$__internal_3_$__cuda_sm20_div_rn_f64_full:
        /* <DEDUP_REMOVED lines=11> */
[C---:B------:R-:W-:Y:S01]  /*2fa0*/  ISETP.GE.U32.AND P1, PT, R8.reuse, R29, PT ;  /* 0x0000001d0800720c */ /* 0x040fe20003f26070 */
[----:B------:R-:W-:Y:S01]  /*2fb0*/  @!P2 IMAD.MOV.U32 R30, RZ, RZ, RZ ;  /* 0x000000ffff1ea224 */ /* 0x000fe200078e00ff */
[----:B------:R-:W-:Y:S01]  /*2fc0*/  @!P2 LOP3.LUT R9, R17, 0x7ff00000, RZ, 0xc0, !PT ;  /* 0x7ff000001109a812 */ /* 0x000fe200078ec0ff */
[----:B------:R-:W0:Y:S03]  /*2fd0*/  MUFU.RCP64H R21, R15 ;  /* 0x0000000f00157308 */ /* 0x000e260000001800 */
[----:B------:R-:W-:Y:S01]  /*2fe0*/  @!P2 ISETP.GE.U32.AND P3, PT, R8, R9, PT ;  /* 0x000000090800a20c */ /* 0x000fe20003f66070 */
[----:B------:R-:W-:Y:S01]  /*2ff0*/  IMAD.MOV.U32 R9, RZ, RZ, 0x1ca00000 ;  /* 0x1ca00000ff097424 */ /* 0x000fe200078e00ff */
[----:B------:R-:W-:-:S04]  /*3000*/  @!P0 LOP3.LUT R29, R15, 0x7ff00000, RZ, 0xc0, !PT ;  /* 0x7ff000000f1d8812 */ /* 0x000fc800078ec0ff */
[----:B------:R-:W-:Y:S01]  /*3010*/  @!P2 SEL R31, R9, 0x63400000, !P3 ;  /* 0x63400000091fa807 */ /* 0x000fe20005800000 */
[----:B0-----:R-:W-:-:S08]  /*3020*/  DFMA R22, R20, -R14, 1 ;  /* 0x3ff000001416742b */ /* 0x001fd0000000080e */
[----:B------:R-:W-:-:S08]  /*3030*/  DFMA R22, R22, R22, R22 ;  /* 0x000000161616722b */ /* 0x000fd00000000016 */
[----:B------:R-:W-:Y:S01]  /*3040*/  DFMA R22, R20, R22, R20 ;  /* 0x000000161416722b */ /* 0x000fe20000000014 */
[--C-:B------:R-:W-:Y:S02]  /*3050*/  @!P2 LOP3.LUT R20, R31, 0x80000000, R19.reuse, 0xf8, !PT ;  /* 0x800000001f14a812 */ /* 0x100fe400078ef813 */
[----:B------:R-:W-:Y:S02]  /*3060*/  SEL R21, R9, 0x63400000, !P1 ;  /* 0x6340000009157807 */ /* 0x000fe40004800000 */
[----:B------:R-:W-:Y:S01]  /*3070*/  @!P2 LOP3.LUT R31, R20, 0x100000, RZ, 0xfc, !PT ;  /* 0x00100000141fa812 */ /* 0x000fe200078efcff */
[----:B------:R-:W-:Y:S02]  /*3080*/  IMAD.MOV.U32 R20, RZ, RZ, R18 ;  /* 0x000000ffff147224 */ /* 0x000fe400078e0012 */
[----:B------:R-:W-:Y:S01]  /*3090*/  DFMA R32, R22, -R14, 1 ;  /* 0x3ff000001620742b */ /* 0x000fe2000000080e */
[----:B------:R-:W-:-:S06]  /*30a0*/  LOP3.LUT R21, R21, 0x800fffff, R19, 0xf8, !PT ;  /* 0x800fffff15157812 */ /* 0x000fcc00078ef813 */
[----:B------:R-:W-:Y:S02]  /*30b0*/  @!P2 DFMA R20, R20, 2, -R30 ;  /* 0x400000001414a82b */ /* 0x000fe4000000081e */
[----:B------:R-:W-:-:S08]  /*30c0*/  DFMA R32, R22, R32, R22 ;  /* 0x000000201620722b */ /* 0x000fd00000000016 */
[----:B------:R-:W-:Y:S01]  /*30d0*/  DMUL R30, R32, R20 ;  /* 0x00000014201e7228 */ /* 0x000fe20000000000 */
[----:B------:R-:W-:-:S07]  /*30e0*/  @!P2 LOP3.LUT R28, R21, 0x7ff00000, RZ, 0xc0, !PT ;  /* 0x7ff00000151ca812 */ /* 0x000fce00078ec0ff */
[----:B------:R-:W-:-:S08]  /*30f0*/  DFMA R22, R30, -R14, R20 ;  /* 0x8000000e1e16722b */ /* 0x000fd00000000014 */
[----:B------:R-:W-:Y:S01]  /*3100*/  DFMA R22, R32, R22, R30 ;  /* 0x000000162016722b */ /* 0x000fe2000000001e */
[----:B------:R-:W-:-:S04]  /*3110*/  IADD3 R30, PT, PT, R28, -0x1, RZ ;  /* 0xffffffff1c1e7810 */ /* 0x000fc80007ffe0ff */
[----:B------:R-:W-:Y:S01]  /*3120*/  ISETP.GT.U32.AND P0, PT, R30, 0x7feffffe, PT ;  /* 0x7feffffe1e00780c */ /* 0x000fe20003f04070 */
[----:B------:R-:W-:-:S05]  /*3130*/  VIADD R30, R29, 0xffffffff ;  /* 0xffffffff1d1e7836 */ /* 0x000fca0000000000 */
[----:B------:R-:W-:-:S13]  /*3140*/  ISETP.GT.U32.OR P0, PT, R30, 0x7feffffe, P0 ;  /* 0x7feffffe1e00780c */ /* 0x000fda0000704470 */
[----:B------:R-:W-:Y:S05]  /*3150*/  @P0 BRA `(.L_x_2667) ;  /* 0x00000000006c0947 */ /* 0x000fea0003800000 */
[----:B------:R-:W-:-:S04]  /*3160*/  LOP3.LUT R19, R17, 0x7ff00000, RZ, 0xc0, !PT ;  /* 0x7ff0000011137812 */ /* 0x000fc800078ec0ff */
[CC--:B------:R-:W-:Y:S02]  /*3170*/  VIADDMNMX R18, R8.reuse, -R19.reuse, 0xb9600000, !PT ;  /* 0xb960000008127446 */ /* 0x0c0fe40007800913 */
[----:B------:R-:W-:Y:S02]  /*3180*/  ISETP.GE.U32.AND P0, PT, R8, R19, PT ;  /* 0x000000130800720c */ /* 0x000fe40003f06070 */
[----:B------:R-:W-:Y:S01]  /*3190*/  VIMNMX R8, PT, PT, R18, 0x46a00000, PT ;  /* 0x46a0000012087848 */ /* 0x000fe20003fe0100 */
[----:B------:R-:W-:Y:S01]  /*31a0*/  IMAD.MOV.U32 R18, RZ, RZ, RZ ;  /* 0x000000ffff127224 */ /* 0x000fe200078e00ff */
[----:B------:R-:W-:-:S05]  /*31b0*/  SEL R9, R9, 0x63400000, !P0 ;  /* 0x6340000009097807 */ /* 0x000fca0004000000 */
[----:B------:R-:W-:-:S04]  /*31c0*/  IMAD.IADD R8, R8, 0x1, -R9 ;  /* 0x0000000108087824 */ /* 0x000fc800078e0a09 */
        /* <DEDUP_REMOVED lines=10> */
[C---:B------:R-:W-:Y:S01]  /*3270*/  IADD3 R15, PT, PT, -R8.reuse, RZ, RZ ;  /* 0x000000ff080f7210 */ /* 0x040fe20007ffe1ff */
[----:B------:R-:W-:Y:S01]  /*3280*/  IMAD.MOV.U32 R14, RZ, RZ, RZ ;  /* 0x000000ffff0e7224 */ /* 0x000fe200078e00ff */
[----:B------:R-:W-:Y:S01]  /*3290*/  DMUL.RP R18, R22, R18 ;  /* 0x0000001216127228 */ /* 0x000fe20000008000 */
[----:B------:R-:W-:-:S04]  /*32a0*/  IADD3 R9, PT, PT, -R8, -0x43300000, RZ ;  /* 0xbcd0000008097810 */ /* 0x000fc80007ffe1ff */
[----:B------:R-:W-:-:S05]  /*32b0*/  DFMA R14, R30, -R14, R22 ;  /* 0x8000000e1e0e722b */ /* 0x000fca0000000016 */
[----:B------:R-:W-:-:S05]  /*32c0*/  LOP3.LUT R17, R19, R17, RZ, 0x3c, !PT ;  /* 0x0000001113117212 */ /* 0x000fca00078e3cff */
[----:B------:R-:W-:-:S04]  /*32d0*/  FSETP.NEU.AND P0, PT, |R15|, R9, PT ;  /* 0x000000090f00720b */ /* 0x000fc80003f0d200 */
[----:B------:R-:W-:Y:S02]  /*32e0*/  FSEL R30, R18, R30, !P0 ;  /* 0x0000001e121e7208 */ /* 0x000fe40004000000 */
[----:B------:R-:W-:Y:S01]  /*32f0*/  FSEL R31, R17, R31, !P0 ;  /* 0x0000001f111f7208 */ /* 0x000fe20004000000 */
[----:B------:R-:W-:Y:S06]  /*3300*/  BRA `(.L_x_2668) ;  /* 0x0000000000547947 */ /* 0x000fec0003800000 */
.L_x_2667:
        /* <DEDUP_REMOVED lines=13> */
[----:B------:R-:W-:Y:S01]  /*33e0*/  @P0 IMAD.MOV.U32 R30, RZ, RZ, RZ ;  /* 0x000000ffff1e0224 */ /* 0x000fe200078e00ff */
[----:B------:R-:W-:Y:S01]  /*33f0*/  @P0 MOV R31, R8 ;  /* 0x00000008001f0202 */ /* 0x000fe20000000f00 */
[----:B------:R-:W-:Y:S06]  /*3400*/  BRA `(.L_x_2668) ;  /* 0x0000000000147947 */ /* 0x000fec0003800000 */
.L_x_2670:
[----:B------:R-:W-:Y:S01]  /*3410*/  LOP3.LUT R31, R17, 0x80000, RZ, 0xfc, !PT ;  /* 0x00080000111f7812 */ /* 0x000fe200078efcff */
[----:B------:R-:W-:Y:S01]  /*3420*/  IMAD.MOV.U32 R30, RZ, RZ, R16 ;  /* 0x000000ffff1e7224 */ /* 0x000fe200078e0010 */
[----:B------:R-:W-:Y:S06]  /*3430*/  BRA `(.L_x_2668) ;  /* 0x0000000000087947 */ /* 0x000fec0003800000 */
.L_x_2669:
[----:B------:R-:W-:Y:S01]  /*3440*/  LOP3.LUT R31, R19, 0x80000, RZ, 0xfc, !PT ;  /* 0x00080000131f7812 */ /* 0x000fe200078efcff */
[----:B------:R-:W-:-:S07]  /*3450*/  IMAD.MOV.U32 R30, RZ, RZ, R18 ;  /* 0x000000ffff1e7224 */ /* 0x000fce00078e0012 */
.L_x_2668:
[----:B------:R-:W-:Y:S05]  /*3460*/  BSYNC.RECONVERGENT B0 ;  /* 0x0000000000007941 */ /* 0x000fea0003800200 */
.L_x_2666:
[----:B------:R-:W-:Y:S02]  /*3470*/  IMAD.MOV.U32 R8, RZ, RZ, R4 ;  /* 0x000000ffff087224 */ /* 0x000fe400078e0004 */
[----:B------:R-:W-:-:S04]  /*3480*/  IMAD.MOV.U32 R9, RZ, RZ, 0x0 ;  /* 0x00000000ff097424 */ /* 0x000fc800078e00ff */
[----:B------:R-:W-:Y:S05]  /*3490*/  RET.REL.NODEC R8 `(_ZN2at6native27unrolled_elementwise_kernelIZZZNS0_17atanh_kernel_cudaERNS_18TensorIteratorBaseEENKUlvE0_clEvENKUlvE_clEvEUldE_St5arrayIPcLm2EELi4E23TrivialOffsetCalculatorILi1EjESB_NS0_6memory15LoadWithoutCastENSC_16StoreWithoutCastEEEviT_T0_T2_T3_T4_T5_) ;  /* 0xffffffc808d87950 */ /* 0x000fea0003c3ffff */
.L_x_2671:
        /* <DEDUP_REMOVED lines=14> */
.L_x_3107:


//--------------------- .text._ZN2at6native29vectorized_elementwise_kernelILi2EZZZNS0_17atanh_kernel_cudaERNS_18TensorIteratorBaseEENKUlvE0_clEvENKUlvE_clEvEUldE_St5arrayIPcLm2EEEEviT0_T1_ --------------------------
	.section	.text._ZN2at6native29vectorized_elementwise_kernelILi2EZZZNS0_17atanh_kernel_cudaERNS_18TensorIteratorBaseEENKUlvE0_clEvENKUlvE_clEvEUldE_St5arrayIPcLm2EEEEviT0_T1_,"ax",@progbits
	.align	128
        .global         _ZN2at6native29vectorized_elementwise_kernelILi2EZZZNS0_17atanh_kernel_cudaERNS_18TensorIteratorBaseEENKUlvE0_clEvENKUlvE_clEvEUldE_St5arrayIPcLm2EEEEviT0_T1_
        .type           _ZN2at6native29vectorized_elementwise_kernelILi2EZZZNS0_17atanh_kernel_cudaERNS_18TensorIteratorBaseEENKUlvE0_clEvENKUlvE_clEvEUldE_St5arrayIPcLm2EEEEviT0_T1_,@function
        .size           _ZN2at6native29vectorized_elementwise_kernelILi2EZZZNS0_17atanh_kernel_cudaERNS_18TensorIteratorBaseEENKUlvE0_clEvENKUlvE_clEvEUldE_St5arrayIPcLm2EEEEviT0_T1_,(.L_x_3108 - _ZN2at6native29vectorized_elementwise_kernelILi2EZZZNS0_17atanh_kernel_cudaERNS_18TensorIteratorBaseEENKUlvE0_clEvENKUlvE_clEvEUldE_St5arrayIPcLm2EEEEviT0_T1_)
        .other          _ZN2at6native29vectorized_elementwise_kernelILi2EZZZNS0_17atanh_kernel_cudaERNS_18TensorIteratorBaseEENKUlvE0_clEvENKUlvE_clEvEUldE_St5arrayIPcLm2EEEEviT0_T1_,@"STO_CUDA_ENTRY STV_DEFAULT"
_ZN2at6native29vectorized_elementwise_kernelILi2EZZZNS0_17atanh_kernel_cudaERNS_18TensorIteratorBaseEENKUlvE0_clEvENKUlvE_clEvEUldE_St5arrayIPcLm2EEEEviT0_T1_:
.text._ZN2at6native29vectorized_elementwise_kernelILi2EZZZNS0_17atanh_kernel_cudaERNS_18TensorIteratorBaseEENKUlvE0_clEvENKUlvE_clEvEUldE_St5arrayIPcLm2EEEEviT0_T1_:
[----:B------:R-:W-:Y:S01]  /*0000*/  LDC R1, c[0x0][0x37c] ;  /* 0x0000df00ff017b82 */ /* 0x000fe20000000800 */
[----:B------:R-:W0:Y:S01]  /*0010*/  S2R R0, SR_CTAID.X ;  /* 0x0000000000007919 */ /* 0x000e220000002500 */
[----:B------:R-:W1:Y:S01]  /*0020*/  LDCU UR6, c[0x0][0x380] ;  /* 0x00007000ff0677ac */ /* 0x000e620008000800 */
[----:B------:R-:W2:Y:S01]  /*0030*/  LDCU.64 UR4, c[0x0][0x358] ;  /* 0x00006b00ff0477ac */ /* 0x000ea20008000a00 */
[----:B0-----:R-:W-:-:S05]  /*0040*/  IMAD.SHL.U32 R0, R0, 0x400, RZ ;  /* 0x0000040000007824 */ /* 0x001fca00078e00ff */
[----:B-1----:R-:W-:-:S04]  /*0050*/  IADD3 R28, PT, PT, -R0, UR6, RZ ;  /* 0x00000006001c7c10 */ /* 0x002fc8000fffe1ff */
[----:B------:R-:W-:-:S13]  /*0060*/  ISETP.GT.U32.AND P0, PT, R28, 0x3ff, PT ;  /* 0x000003ff1c00780c */ /* 0x000fda0003f04070 */
[----:B--2---:R-:W-:Y:S05]  /*0070*/  @P0 BRA `(.L_x_2672) ;  /* 0x0000005c00240947 */ /* 0x004fea0003800000 */
[----:B------:R-:W0:Y:S01]  /*0080*/  S2R R29, SR_TID.X ;  /* 0x00000000001d7919 */ /* 0x000e220000002100 */
[----:B------:R-:W-:Y:S02]  /*0090*/  CS2R R12, SRZ ;  /* 0x00000000000c7805 */ /* 0x000fe4000001ff00 */
[----:B0-----:R-:W-:Y:S01]  /*00a0*/  ISETP.GE.U32.AND P0, PT, R29, R28, PT ;  /* 0x0000001c1d00720c */ /* 0x001fe20003f06070 */
[----:B------:R-:W-:-:S12]  /*00b0*/  IMAD.MOV.U32 R25, RZ, RZ, R29 ;  /* 0x000000ffff197224 */ /* 0x000fd800078e001d */
[----:B------:R-:W-:-:S05]  /*00c0*/  @!P0 VIADD R25, R29, 0x80 ;  /* 0x000000801d198836 */ /* 0x000fca0000000000 */
[----:B------:R-:W-:-:S13]  /*00d0*/  ISETP.GE.U32.AND P6, PT, R25, R28, PT ;  /* 0x0000001c1900720c */ /* 0x000fda0003fc6070 */
[----:B------:R-:W-:Y:S01]  /*00e0*/  @!P6 IMAD.IADD R3, R0, 0x1, R25 ;  /* 0x000000010003e824 */ /* 0x000fe200078e0219 */
[----:B------:R-:W0:Y:S01]  /*00f0*/  @!P6 LDC.64 R4, c[0x0][0x390] ;  /* 0x0000e400ff04eb82 */ /* 0x000e220000000a00 */
[----:B------:R-:W-:-:S05]  /*0100*/  @!P6 VIADD R25, R25, 0x80 ;  /* 0x000000801919e836 */ /* 0x000fca0000000000 */
[----:B------:R-:W-:-:S13]  /*0110*/  ISETP.GE.U32.AND P5, PT, R25, R28, PT ;  /* 0x0000001c1900720c */ /* 0x000fda0003fa6070 */
[----:B------:R-:W-:Y:S01]  /*0120*/  @!P5 IADD3 R15, PT, PT, R0, R25, RZ ;  /* 0x00000019000fd210 */ /* 0x000fe20007ffe0ff */
[----:B------:R-:W-:Y:S01]  /*0130*/  @!P5 VIADD R25, R25, 0x80 ;  /* 0x000000801919d836 */ /* 0x000fe20000000000 */
[----:B------:R-:W1:Y:S01]  /*0140*/  @!P5 LDC.64 R6, c[0x0][0x390] ;  /* 0x0000e400ff06db82 */ /* 0x000e620000000a00 */
[----:B0-----:R-:W-:-:S03]  /*0150*/  @!P6 IMAD.WIDE.U32 R4, R3, 0x8, R4 ;  /* 0x000000080304e825 */ /* 0x001fc600078e0004 */
[C---:B------:R-:W-:Y:S02]  /*0160*/  ISETP.GE.U32.AND P4, PT, R25.reuse, R28, PT ;  /* 0x0000001c1900720c */ /* 0x040fe40003f86070 */
[----:B------:R0:W5:Y:S02]  /*0170*/  @!P6 LDG.E.64 R12, desc[UR4][R4.64] ;  /* 0x00000004040ce981 */ /* 0x000164000c1e1b00 */
[----:B------:R-:W2:Y:S09]  /*0180*/  @!P0 LDC.64 R2, c[0x0][0x390] ;  /* 0x0000e400ff028b82 */ /* 0x000eb20000000a00 */
[----:B------:R-:W-:Y:S01]  /*0190*/  @!P4 IMAD.IADD R17, R0, 0x1, R25 ;  /* 0x000000010011c824 */ /* 0x000fe200078e0219 */
[----:B------:R-:W3:Y:S01]  /*01a0*/  @!P4 LDC.64 R8, c[0x0][0x390] ;  /* 0x0000e400ff08cb82 */ /* 0x000ee20000000a00 */
[----:B------:R-:W-:-:S05]  /*01b0*/  @!P4 VIADD R25, R25, 0x80 ;  /* 0x000000801919c836 */ /* 0x000fca0000000000 */
[----:B------:R-:W-:-:S13]  /*01c0*/  ISETP.GE.U32.AND P3, PT, R25, R28, PT ;  /* 0x0000001c1900720c */ /* 0x000fda0003f66070 */
[----:B------:R-:W-:Y:S01]  /*01d0*/  @!P3 IMAD.IADD R27, R0, 0x1, R25 ;  /* 0x00000001001bb824 */ /* 0x000fe200078e0219 */
[----:B------:R-:W4:Y:S01]  /*01e0*/  @!P3 LDC.64 R10, c[0x0][0x390] ;  /* 0x0000e400ff0abb82 */ /* 0x000f220000000a00 */
[----:B------:R-:W-:-:S05]  /*01f0*/  @!P3 VIADD R25, R25, 0x80 ;  /* 0x000000801919b836 */ /* 0x000fca0000000000 */
[----:B------:R-:W-:-:S13]  /*0200*/  ISETP.GE.U32.AND P2, PT, R25, R28, PT ;  /* 0x0000001c1900720c */ /* 0x000fda0003f46070 */
[----:B------:R-:W-:Y:S01]  /*0210*/  @!P2 IADD3 R33, PT, PT, R0, R25, RZ ;  /* 0x000000190021a210 */ /* 0x000fe20007ffe0ff */
[----:B------:R-:W-:Y:S01]  /*0220*/  @!P2 VIADD R25, R25, 0x80 ;  /* 0x000000801919a836 */ /* 0x000fe20000000000 */
[----:B------:R-:W1:Y:S04]  /*0230*/  @!P2 LDC.64 R18, c[0x0][0x390] ;  /* 0x0000e400ff12ab82 */ /* 0x000e680000000a00 */
[----:B------:R-:W-:-:S13]  /*0240*/  ISETP.GE.U32.AND P1, PT, R25, R28, PT ;  /* 0x0000001c1900720c */ /* 0x000fda0003f26070 */
[----:B------:R-:W-:Y:S01]  /*0250*/  @!P1 IMAD.IADD R35, R0, 0x1, R25 ;  /* 0x0000000100239824 */ /* 0x000fe200078e0219 */
[----:B------:R-:W2:Y:S01]  /*0260*/  @!P1 LDC.64 R20, c[0x0][0x390] ;  /* 0x0000e400ff149b82 */ /* 0x000ea20000000a00 */
[----:B------:R-:W-:-:S05]  /*0270*/  @!P1 VIADD R25, R25, 0x80 ;  /* 0x0000008019199836 */ /* 0x000fca0000000000 */
[----:B------:R-:W-:-:S13]  /*0280*/  ISETP.GE.U32.AND P6, PT, R25, R28, PT ;  /* 0x0000001c1900720c */ /* 0x000fda0003fc6070 */
[----:B------:R-:W2:Y:S01]  /*0290*/  @!P6 LDC.64 R22, c[0x0][0x390] ;  /* 0x0000e400ff16eb82 */ /* 0x000ea20000000a00 */
[C---:B0-----:R-:W-:Y:S02]  /*02a0*/  @!P6 IMAD.IADD R5, R0.reuse, 0x1, R25 ;  /* 0x000000010005e824 */ /* 0x041fe400078e0219 */
[----:B------:R-:W-:Y:S02]  /*02b0*/  @!P0 IMAD.IADD R31, R0, 0x1, R29 ;  /* 0x00000001001f8824 */ /* 0x000fe400078e021d */
[----:B----4-:R-:W-:Y:S01]  /*02c0*/  @!P3 IMAD.WIDE.U32 R24, R27, 0x8, R10 ;  /* 0x000000081b18b825 */ /* 0x010fe200078e000a */
[----:B------:R-:W-:-:S03]  /*02d0*/  CS2R R10, SRZ ;  /* 0x00000000000a7805 */ /* 0x000fc6000001ff00 */
[----:B-1----:R-:W-:Y:S01]  /*02e0*/  @!P2 IMAD.WIDE.U32 R26, R33, 0x8, R18 ;  /* 0x00000008211aa825 */ /* 0x002fe200078e0012 */
[----:B------:R-:W-:-:S03]  /*02f0*/  CS2R R18, SRZ ;  /* 0x0000000000127805 */ /* 0x000fc6000001ff00 */
[----:B------:R-:W-:Y:S01]  /*0300*/  @!P5 IMAD.WIDE.U32 R6, R15, 0x8, R6 ;  /* 0x000000080f06d825 */ /* 0x000fe200078e0006 */
[----:B------:R-:W-:Y:S02]  /*0310*/  CS2R R14, SRZ ;  /* 0x00000000000e7805 */ /* 0x000fe4000001ff00 */
[----:B------:R0:W5:Y:S01]  /*0320*/  @!P3 LDG.E.64 R18, desc[UR4][R24.64] ;  /* 0x000000041812b981 */ /* 0x000162000c1e1b00 */
[----:B---3--:R-:W-:Y:S01]  /*0330*/  @!P4 IMAD.WIDE.U32 R8, R17, 0x8, R8 ;  /* 0x000000081108c825 */ /* 0x008fe200078e0008 */
[----:B------:R-:W-:Y:S02]  /*0340*/  CS2R R16, SRZ ;  /* 0x0000000000107805 */ /* 0x000fe4000001ff00 */
[----:B------:R0:W5:Y:S01]  /*0350*/  @!P5 LDG.E.64 R14, desc[UR4][R6.64] ;  /* 0x00000004060ed981 */ /* 0x000162000c1e1b00 */
[----:B--2---:R-:W-:Y:S01]  /*0360*/  @!P1 IMAD.WIDE.U32 R32, R35, 0x8, R20 ;  /* 0x0000000823209825 */ /* 0x004fe200078e0014 */
[----:B------:R-:W-:Y:S02]  /*0370*/  CS2R R20, SRZ ;  /* 0x0000000000147805 */ /* 0x000fe4000001ff00 */
[----:B------:R0:W5:Y:S01]  /*0380*/  @!P4 LDG.E.64 R16, desc[UR4][R8.64] ;  /* 0x000000040810c981 */ /* 0x000162000c1e1b00 */
[----:B------:R-:W-:Y:S01]  /*0390*/  @!P6 IMAD.WIDE.U32 R4, R5, 0x8, R22 ;  /* 0x000000080504e825 */ /* 0x000fe200078e0016 */
[----:B------:R-:W-:-:S02]  /*03a0*/  CS2R R22, SRZ ;  /* 0x0000000000167805 */ /* 0x000fc4000001ff00 */
[----:B------:R0:W5:Y:S01]  /*03b0*/  @!P2 LDG.E.64 R20, desc[UR4][R26.64] ;  /* 0x000000041a14a981 */ /* 0x000162000c1e1b00 */
[----:B------:R-:W-:Y:S01]  /*03c0*/  @!P0 IMAD.WIDE.U32 R2, R31, 0x8, R2 ;  /* 0x000000081f028825 */ /* 0x000fe200078e0002 */
[----:B------:R-:W-:Y:S02]  /*03d0*/  CS2R R30, SRZ ;  /* 0x00000000001e7805 */ /* 0x000fe4000001ff00 */
[----:B------:R0:W5:Y:S04]  /*03e0*/  @!P6 LDG.E.64 R22, desc[UR4][R4.64] ;  /* 0x000000040416e981 */ /* 0x000168000c1e1b00 */
[----:B------:R0:W5:Y:S04]  /*03f0*/  @!P1 LDG.E.64 R30, desc[UR4][R32.64] ;  /* 0x00000004201e9981 */ /* 0x000168000c1e1b00 */
[----:B------:R0:W5:Y:S01]  /*0400*/  @!P0 LDG.E.64 R10, desc[UR4][R2.64] ;  /* 0x00000004020a8981 */ /* 0x000162000c1e1b00 */
[----:B------:R-:W-:Y:S04]  /*0410*/  BSSY.RECONVERGENT B1, `(.L_x_2673) ;  /* 0x00000a9000017945 */ /* 0x000fe80003800200 */
[----:B------:R-:W-:Y:S05]  /*0420*/  @P0 BRA `(.L_x_2674) ;  /* 0x00000008009c0947 */ /* 0x000fea0003800000 */
[C---:B0----5:R-:W-:Y:S01]  /*0430*/  DADD R24, -|R10|.reuse, 1 ;  /* 0x3ff000000a187429 */ /* 0x061fe20000000300 */
        /* <DEDUP_REMOVED lines=19> */
[----:B------:R-:W-:Y:S05]  /*0570*/  CALL.REL.NOINC `($__internal_4_$__cuda_sm20_div_rn_f64_full) ;  /* 0x000000a800b47944 */ /* 0x000fea0003c00000 */
[----:B------:R-:W-:Y:S02]  /*0580*/  IMAD.MOV.U32 R8, RZ, RZ, R4 ;  /* 0x000000ffff087224 */ /* 0x000fe400078e0004 */
[----:B------:R-:W-:-:S07]  /*0590*/  IMAD.MOV.U32 R9, RZ, RZ, R5 ;  /* 0x000000ffff097224 */ /* 0x000fce00078e0005 */
.L_x_2676:
[----:B------:R-:W-:Y:S05]  /*05a0*/  BSYNC.RECONVERGENT B2 ;  /* 0x0000000000027941 */ /* 0x000fea0003800200 */
.L_x_2675:
        /* <DEDUP_REMOVED lines=24> */
[----:B------:R-:W-:Y:S05]  /*0730*/  CALL.REL.NOINC `($__internal_4_$__cuda_sm20_div_rn_f64_full) ;  /* 0x000000a800447944 */ /* 0x000fea0003c00000 */
.L_x_2680:
[----:B------:R-:W-:Y:S05]  /*0740*/  BSYNC.RECONVERGENT B3 ;  /* 0x0000000000037941 */ /* 0x000fea0003800200 */
.L_x_2679:
        /* <DEDUP_REMOVED lines=30> */
.L_x_2678:
[----:B------:R-:W-:Y:S01]  /*0930*/  DADD R8, R8, 1 ;  /* 0x3ff0000008087429 */ /* 0x000fe20000000000 */
[----:B------:R-:W-:-:S09]  /*0940*/  IMAD.MOV.U32 R24, RZ, RZ, -0x3ff ;  /* 0xfffffc01ff187424 */ /* 0x000fd200078e00ff */
[----:B------:R-:W-:Y:S01]  /*0950*/  ISETP.GT.AND P0, PT, R9, 0xfffff, PT ;  /* 0x000fffff0900780c */ /* 0x000fe20003f04270 */
[----:B------:R-:W-:Y:S01]  /*0960*/  IMAD.MOV.U32 R2, RZ, RZ, R8 ;  /* 0x000000ffff027224 */ /* 0x000fe200078e0008 */
[----:B------:R-:W-:Y:S01]  /*0970*/  MOV R25, R9 ;  /* 0x0000000900197202 */ /* 0x000fe20000000f00 */
[----:B------:R-:W-:-:S10]  /*0980*/  IMAD.MOV.U32 R3, RZ, RZ, R9 ;  /* 0x000000ffff037224 */ /* 0x000fd400078e0009 */
[----:B------:R-:W-:Y:S01]  /*0990*/  @!P0 DMUL R2, R2, 1.80143985094819840000e+16 ;  /* 0x4350000002028828 */ /* 0x000fe20000000000 */
[----:B------:R-:W-:-:S09]  /*09a0*/  @!P0 IMAD.MOV.U32 R24, RZ, RZ, -0x435 ;  /* 0xfffffbcbff188424 */ /* 0x000fd200078e00ff */
[----:B------:R-:W-:Y:S02]  /*09b0*/  @!P0 IMAD.MOV.U32 R25, RZ, RZ, R3 ;  /* 0x000000ffff198224 */ /* 0x000fe400078e0003 */
[----:B------:R-:W-:Y:S02]  /*09c0*/  @!P0 IMAD.MOV.U32 R8, RZ, RZ, R2 ;  /* 0x000000ffff088224 */ /* 0x000fe400078e0002 */
[----:B------:R-:W-:-:S05]  /*09d0*/  VIADD R4, R25, 0xffffffff ;  /* 0xffffffff19047836 */ /* 0x000fca0000000000 */
[----:B------:R-:W-:-:S13]  /*09e0*/  ISETP.GT.U32.AND P1, PT, R4, 0x7feffffe, PT ;  /* 0x7feffffe0400780c */ /* 0x000fda0003f24070 */
[----:B------:R-:W-:Y:S05]  /*09f0*/  @P1 BRA `(.L_x_2682) ;  /* 0x0000000400041947 */ /* 0x000fea0003800000 */
[----:B------:R-:W-:Y:S01]  /*0a00*/  LOP3.LUT R2, R25, 0xfffff, RZ, 0xc0, !PT ;  /* 0x000fffff19027812 */ /* 0x000fe200078ec0ff */
[----:B------:R-:W-:Y:S01]  /*0a10*/  IMAD.MOV.U32 R4, RZ, RZ, RZ ;  /* 0x000000ffff047224 */ /* 0x000fe200078e00ff */
[----:B------:R-:W-:Y:S01]  /*0a20*/  UMOV UR6, 0x3ae80f1e ;  /* 0x3ae80f1e00067882 */ /* 0x000fe20000000000 */
[----:B------:R-:W-:Y:S01]  /*0a30*/  IMAD.MOV.U32 R32, RZ, RZ, -0x748574fc ;  /* 0x8b7a8b04ff207424 */ /* 0x000fe200078e00ff */
[----:B------:R-:W-:Y:S01]  /*0a40*/  LOP3.LUT R3, R2, 0x3ff00000, RZ, 0xfc, !PT ;  /* 0x3ff0000002037812 */ /* 0x000fe200078efcff */
[----:B------:R-:W-:Y:S01]  /*0a50*/  IMAD.MOV.U32 R33, RZ, RZ, 0x3ed0ee25 ;  /* 0x3ed0ee25ff217424 */ /* 0x000fe200078e00ff */
        /* <DEDUP_REMOVED lines=59> */
.L_x_2682:
[----:B------:R-:W-:Y:S01]  /*0e10*/  IMAD.MOV.U32 R4, RZ, RZ, 0x0 ;  /* 0x00000000ff047424 */ /* 0x000fe200078e00ff */
[----:B------:R-:W-:Y:S01]  /*0e20*/  LOP3.LUT P0, RZ, R3, 0x7fffffff, RZ, 0xc0, !PT ;  /* 0x7fffffff03ff7812 */ /* 0x000fe2000780c0ff */
[----:B------:R-:W-:-:S06]  /*0e30*/  IMAD.MOV.U32 R5, RZ, RZ, 0x7ff00000 ;  /* 0x7ff00000ff057424 */ /* 0x000fcc00078e00ff */
[----:B------:R-:W-:-:S10]  /*0e40*/  DFMA R4, R2, R4, +INF ;  /* 0x7ff000000204742b */ /* 0x000fd40000000004 */
[----:B------:R-:W-:Y:S02]  /*0e50*/  FSEL R8, R4, RZ, P0 ;  /* 0x000000ff04087208 */ /* 0x000fe40000000000 */
[----:B------:R-:W-:-:S07]  /*0e60*/  FSEL R9, R5, -QNAN , P0 ;  /* 0xfff0000005097808 */ /* 0x000fce0000000000 */
.L_x_2681:
[----:B------:R-:W-:Y:S05]  /*0e70*/  BSYNC.RECONVERGENT B2 ;  /* 0x0000000000027941 */ /* 0x000fea0003800200 */
.L_x_2677:
[----:B------:R-:W-:-:S10]  /*0e80*/  DMUL R8, R8, 0.5 ;  /* 0x3fe0000008087828 */ /* 0x000fd40000000000 */
[----:B------:R-:W-:-:S07]  /*0e90*/  LOP3.LUT R9, R9, 0x80000000, R11, 0xb8, !PT ;  /* 0x8000000009097812 */ /* 0x000fce00078eb80b */
.L_x_2674:
[----:B------:R-:W-:Y:S05]  /*0ea0*/  BSYNC.RECONVERGENT B1 ;  /* 0x0000000000017941 */ /* 0x000fea0003800200 */
.L_x_2673:
[----:B0-----:R-:W-:Y:S01]  /*0eb0*/  VIADD R3, R29, 0x80 ;  /* 0x000000801d037836 */ /* 0x001fe20000000000 */
[----:B------:R-:W-:Y:S04]  /*0ec0*/  BSSY.RECONVERGENT B1, `(.L_x_2683) ;  /* 0x00000a8000017945 */ /* 0x000fe80003800200 */
[----:B------:R-:W-:-:S13]  /*0ed0*/  ISETP.GE.U32.AND P0, PT, R3, R28, PT ;  /* 0x0000001c0300720c */ /* 0x000fda0003f06070 */
        /* <DEDUP_REMOVED lines=22> */
[----:B------:R-:W-:Y:S02]  /*1040*/  IMAD.MOV.U32 R10, RZ, RZ, R4 ;  /* 0x000000ffff0a7224 */ /* 0x000fe400078e0004 */
[----:B------:R-:W-:-:S07]  /*1050*/  IMAD.MOV.U32 R11, RZ, RZ, R5 ;  /* 0x000000ffff0b7224 */ /* 0x000fce00078e0005 */
.L_x_2686:
[----:B------:R-:W-:Y:S05]  /*1060*/  BSYNC.RECONVERGENT B2 ;  /* 0x0000000000027941 */ /* 0x000fea0003800200 */
.L_x_2685:
[C---:B------:R-:W-:Y:S01]  /*1070*/  FSETP.GEU.FTZ.AND P1, PT, R11.reuse, 1.7916666269302368164, PT ;  /* 0x3fe555550b00780b */ /* 0x040fe20003f3e000 */
[----:B------:R-:W-:Y:S01]  /*1080*/  BSSY.RECONVERGENT B2, `(.L_x_2687) ;  /* 0x0000089000027945 */ /* 0x000fe20003800200 */
[----:B------:R-:W-:-:S13]  /*1090*/  FSETP.GT.FTZ.AND P0, PT, R11, -1.6999999284744262695, PT ;  /* 0xbfd999990b00780b */ /* 0x000fda0003f14000 */
[----:B------:R-:W-:Y:S05]  /*10a0*/  @P0 BRA !P1, `(.L_x_2688) ;  /* 0x0000000400500947 */ /* 0x000fea0004800000 */
[----:B------:R-:W-:-:S10]  /*10b0*/  DADD R2, R10, 1 ;  /* 0x3ff000000a027429 */ /* 0x000fd40000000000 */
[----:B------:R-:W-:Y:S01]  /*10c0*/  ISETP.GT.AND P0, PT, R3, 0xfffff, PT ;  /* 0x000fffff0300780c */ /* 0x000fe20003f04270 */
[--C-:B------:R-:W-:Y:S02]  /*10d0*/  IMAD.MOV.U32 R4, RZ, RZ, R2.reuse ;  /* 0x000000ffff047224 */ /* 0x100fe400078e0002 */
[----:B------:R-:W-:Y:S02]  /*10e0*/  IMAD.MOV.U32 R5, RZ, RZ, R3 ;  /* 0x000000ffff057224 */ /* 0x000fe400078e0003 */
[----:B------:R-:W-:Y:S02]  /*10f0*/  IMAD.MOV.U32 R24, RZ, RZ, R2 ;  /* 0x000000ffff187224 */ /* 0x000fe400078e0002 */
[----:B------:R-:W-:-:S06]  /*1100*/  IMAD.MOV.U32 R2, RZ, RZ, -0x3ff ;  /* 0xfffffc01ff027424 */ /* 0x000fcc00078e00ff */
[----:B------:R-:W-:Y:S01]  /*1110*/  @!P0 DMUL R4, R4, 1.80143985094819840000e+16 ;  /* 0x4350000004048828 */ /* 0x000fe20000000000 */
[----:B------:R-:W-:-:S09]  /*1120*/  @!P0 IMAD.MOV.U32 R2, RZ, RZ, -0x435 ;  /* 0xfffffbcbff028424 */ /* 0x000fd200078e00ff */
[----:B------:R-:W-:Y:S02]  /*1130*/  @!P0 MOV R3, R5 ;  /* 0x0000000500038202 */ /* 0x000fe40000000f00 */
[----:B------:R-:W-:-:S03]  /*1140*/  @!P0 MOV R24, R4 ;  /* 0x0000000400188202 */ /* 0x000fc60000000f00 */
[----:B------:R-:W-:-:S05]  /*1150*/  VIADD R6, R3, 0xffffffff ;  /* 0xffffffff03067836 */ /* 0x000fca0000000000 */
[----:B------:R-:W-:-:S13]  /*1160*/  ISETP.GE.U32.AND P1, PT, R6, 0x7fefffff, PT ;  /* 0x7fefffff0600780c */ /* 0x000fda0003f26070 */
        /* <DEDUP_REMOVED lines=72> */
.L_x_2688:
        /* <DEDUP_REMOVED lines=19> */
[----:B------:R-:W-:Y:S05]  /*1720*/  CALL.REL.NOINC `($__internal_4_$__cuda_sm20_div_rn_f64_full) ;  /* 0x0000009800487944 */ /* 0x000fea0003c00000 */
.L_x_2691:
[----:B------:R-:W-:Y:S05]  /*1730*/  BSYNC.RECONVERGENT B3 ;  /* 0x0000000000037941 */ /* 0x000fea0003800200 */
.L_x_2690:
        /* <DEDUP_REMOVED lines=29> */
.L_x_2689:
[----:B------:R-:W-:Y:S05]  /*1910*/  BSYNC.RECONVERGENT B2 ;  /* 0x0000000000027941 */ /* 0x000fea0003800200 */
.L_x_2687:
[----:B------:R-:W-:-:S10]  /*1920*/  DMUL R10, R10, 0.5 ;  /* 0x3fe000000a0a7828 */ /* 0x000fd40000000000 */
[----:B------:R-:W-:-:S07]  /*1930*/  LOP3.LUT R11, R11, 0x80000000, R13, 0xb8, !PT ;  /* 0x800000000b0b7812 */ /* 0x000fce00078eb80d */
.L_x_2684:
[----:B------:R-:W-:Y:S05]  /*1940*/  BSYNC.RECONVERGENT B1 ;  /* 0x0000000000017941 */ /* 0x000fea0003800200 */
.L_x_2683:
[----:B------:R-:W-:Y:S01]  /*1950*/  VIADD R3, R29, 0x100 ;  /* 0x000001001d037836 */ /* 0x000fe20000000000 */
        /* <DEDUP_REMOVED lines=24> */
[----:B------:R-:W-:Y:S02]  /*1ae0*/  IMAD.MOV.U32 R12, RZ, RZ, R4 ;  /* 0x000000ffff0c7224 */ /* 0x000fe400078e0004 */
[----:B------:R-:W-:-:S07]  /*1af0*/  IMAD.MOV.U32 R13, RZ, RZ, R5 ;  /* 0x000000ffff0d7224 */ /* 0x000fce00078e0005 */
.L_x_2695:
[----:B------:R-:W-:Y:S05]  /*1b00*/  BSYNC.RECONVERGENT B2 ;  /* 0x0000000000027941 */ /* 0x000fea0003800200 */
.L_x_2694:
        /* <DEDUP_REMOVED lines=11> */
[----:B------:R-:W-:-:S09]  /*1bc0*/  @!P0 MOV R2, 0xfffffbcb ;  /* 0xfffffbcb00028802 */ /* 0x000fd20000000f00 */
[----:B------:R-:W-:Y:S02]  /*1bd0*/  @!P0 IMAD.MOV.U32 R3, RZ, RZ, R5 ;  /* 0x000000ffff038224 */ /* 0x000fe400078e0005 */
[----:B------:R-:W-:-:S03]  /*1be0*/  @!P0 IMAD.MOV.U32 R24, RZ, RZ, R4 ;  /* 0x000000ffff188224 */ /* 0x000fc600078e0004 */
[----:B------:R-:W-:-:S04]  /*1bf0*/  IADD3 R6, PT, PT, R3, -0x1, RZ ;  /* 0xffffffff03067810 */ /* 0x000fc80007ffe0ff */
        /* <DEDUP_REMOVED lines=73> */
.L_x_2697:
        /* <DEDUP_REMOVED lines=20> */
.L_x_2700:
[----:B------:R-:W-:Y:S05]  /*21d0*/  BSYNC.RECONVERGENT B3 ;  /* 0x0000000000037941 */ /* 0x000fea0003800200 */
.L_x_2699:
        /* <DEDUP_REMOVED lines=29> */
.L_x_2698:
[----:B------:R-:W-:Y:S05]  /*23b0*/  BSYNC.RECONVERGENT B2 ;  /* 0x0000000000027941 */ /* 0x000fea0003800200 */
.L_x_2696:
[----:B------:R-:W-:-:S10]  /*23c0*/  DMUL R12, R12, 0.5 ;  /* 0x3fe000000c0c7828 */ /* 0x000fd40000000000 */
[----:B------:R-:W-:-:S07]  /*23d0*/  LOP3.LUT R13, R13, 0x80000000, R15, 0xb8, !PT ;  /* 0x800000000d0d7812 */ /* 0x000fce00078eb80f */
.L_x_2693:
[----:B------:R-:W-:Y:S05]  /*23e0*/  BSYNC.RECONVERGENT B1 ;  /* 0x0000000000017941 */ /* 0x000fea0003800200 */
.L_x_2692:
        /* <DEDUP_REMOVED lines=25> */
[----:B------:R-:W-:Y:S01]  /*2580*/  MOV R14, R4 ;  /* 0x00000004000e7202 */ /* 0x000fe20000000f00 */
[----:B------:R-:W-:-:S07]  /*2590*/  IMAD.MOV.U32 R15, RZ, RZ, R5 ;  /* 0x000000ffff0f7224 */ /* 0x000fce00078e0005 */
.L_x_2704:
[----:B------:R-:W-:Y:S05]  /*25a0*/  BSYNC.RECONVERGENT B2 ;  /* 0x0000000000027941 */ /* 0x000fea0003800200 */
.L_x_2703:
        /* <DEDUP_REMOVED lines=12> */
[----:B------:R-:W-:Y:S02]  /*2670*/  @!P0 IMAD.MOV.U32 R3, RZ, RZ, R5 ;  /* 0x000000ffff038224 */ /* 0x000fe400078e0005 */
[----:B------:R-:W-:Y:S02]  /*2680*/  @!P0 IMAD.MOV.U32 R24, RZ, RZ, R4 ;  /* 0x000000ffff188224 */ /* 0x000fe400078e0004 */
[----:B------:R-:W-:-:S05]  /*2690*/  VIADD R6, R3, 0xffffffff ;  /* 0xffffffff03067836 */ /* 0x000fca0000000000 */
[----:B------:R-:W-:-:S13]  /*26a0*/  ISETP.GE.U32.AND P1, PT, R6, 0x7fefffff, PT ;  /* 0x7fefffff0600780c */ /* 0x000fda0003f26070 */
        /* <DEDUP_REMOVED lines=72> */
.L_x_2706:
        /* <DEDUP_REMOVED lines=20> */
.L_x_2709:
[----:B------:R-:W-:Y:S05]  /*2c70*/  BSYNC.RECONVERGENT B3 ;  /* 0x0000000000037941 */ /* 0x000fea0003800200 */
.L_x_2708:
        /* <DEDUP_REMOVED lines=29> */
.L_x_2707:
[----:B------:R-:W-:Y:S05]  /*2e50*/  BSYNC.RECONVERGENT B2 ;  /* 0x0000000000027941 */ /* 0x000fea0003800200 */
.L_x_2705:
[----:B------:R-:W-:-:S10]  /*2e60*/  DMUL R14, R14, 0.5 ;  /* 0x3fe000000e0e7828 */ /* 0x000fd40000000000 */
[----:B------:R-:W-:-:S07]  /*2e70*/  LOP3.LUT R15, R15, 0x80000000, R17, 0xb8, !PT ;  /* 0x800000000f0f7812 */ /* 0x000fce00078eb811 */
.L_x_2702:
[----:B------:R-:W-:Y:S05]  /*2e80*/  BSYNC.RECONVERGENT B1 ;  /* 0x0000000000017941 */ /* 0x000fea0003800200 */
.L_x_2701:
        /* <DEDUP_REMOVED lines=25> */
[----:B------:R-:W-:Y:S01]  /*3020*/  IMAD.MOV.U32 R16, RZ, RZ, R4 ;  /* 0x000000ffff107224 */ /* 0x000fe200078e0004 */
[----:B------:R-:W-:-:S07]  /*3030*/  MOV R17, R5 ;  /* 0x0000000500117202 */ /* 0x000fce0000000f00 */
.L_x_2713:
[----:B------:R-:W-:Y:S05]  /*3040*/  BSYNC.RECONVERGENT B2 ;  /* 0x0000000000027941 */ /* 0x000fea0003800200 */
.L_x_2712:
        /* <DEDUP_REMOVED lines=88> */
.L_x_2715:
        /* <DEDUP_REMOVED lines=20> */
.L_x_2718:
[----:B------:R-:W-:Y:S05]  /*3710*/  BSYNC.RECONVERGENT B3 ;  /* 0x0000000000037941 */ /* 0x000fea0003800200 */
.L_x_2717:
        /* <DEDUP_REMOVED lines=29> */
.L_x_2716:
[----:B------:R-:W-:Y:S05]  /*38f0*/  BSYNC.RECONVERGENT B2 ;  /* 0x0000000000027941 */ /* 0x000fea0003800200 */
.L_x_2714:
[----:B------:R-:W-:-:S10]  /*3900*/  DMUL R16, R16, 0.5 ;  /* 0x3fe0000010107828 */ /* 0x000fd40000000000 */
[----:B------:R-:W-:-:S07]  /*3910*/  LOP3.LUT R17, R17, 0x80000000, R19, 0xb8, !PT ;  /* 0x8000000011117812 */ /* 0x000fce00078eb813 */
.L_x_2711:
[----:B------:R-:W-:Y:S05]  /*3920*/  BSYNC.RECONVERGENT B1 ;  /* 0x0000000000017941 */ /* 0x000fea0003800200 */
.L_x_2710:
[----:B------:R-:W-:Y:S01]  /*3930*/  IADD3 R3, PT, PT, R29, 0x280, RZ ;  /* 0x000002801d037810 */ /* 0x000fe20007ffe0ff */
[----:B------:R-:W-:Y:S03]  /*3940*/  BSSY.RECONVERGENT B1, `(.L_x_2719) ;  /* 0x00000a8000017945 */ /* 0x000fe60003800200 */
        /* <DEDUP_REMOVED lines=25> */
.L_x_2722:
[----:B------:R-:W-:Y:S05]  /*3ae0*/  BSYNC.RECONVERGENT B2 ;  /* 0x0000000000027941 */ /* 0x000fea0003800200 */
.L_x_2721:
[C---:B------:R-:W-:Y:S01]  /*3af0*/  FSETP.GEU.FTZ.AND P1, PT, R19.reuse, 1.7916666269302368164, PT ;  /* 0x3fe555551300780b */ /* 0x040fe20003f3e000 */
[----:B------:R-:W-:Y:S01]  /*3b00*/  BSSY.RECONVERGENT B2, `(.L_x_2723) ;  /* 0x0000089000027945 */ /* 0x000fe20003800200 */
[----:B------:R-:W-:-:S13]  /*3b10*/  FSETP.GT.FTZ.AND P0, PT, R19, -1.6999999284744262695, PT ;  /* 0xbfd999991300780b */ /* 0x000fda0003f14000 */
[----:B------:R-:W-:Y:S05]  /*3b20*/  @P0 BRA !P1, `(.L_x_2724) ;  /* 0x0000000400500947 */ /* 0x000fea0004800000 */
[----:B------:R-:W-:-:S10]  /*3b30*/  DADD R2, R18, 1 ;  /* 0x3ff0000012027429 */ /* 0x000fd40000000000 */
[----:B------:R-:W-:Y:S01]  /*3b40*/  ISETP.GT.AND P0, PT, R3, 0xfffff, PT ;  /* 0x000fffff0300780c */ /* 0x000fe20003f04270 */
[----:B------:R-:W-:Y:S01]  /*3b50*/  IMAD.MOV.U32 R5, RZ, RZ, R3 ;  /* 0x000000ffff057224 */ /* 0x000fe200078e0003 */
[-C--:B------:R-:W-:Y:S02]  /*3b60*/  MOV R4, R2.reuse ;  /* 0x0000000200047202 */ /* 0x080fe40000000f00 */
[----:B------:R-:W-:Y:S01]  /*3b70*/  MOV R24, R2 ;  /* 0x0000000200187202 */ /* 0x000fe20000000f00 */
[----:B------:R-:W-:-:S08]  /*3b80*/  IMAD.MOV.U32 R2, RZ, RZ, -0x3ff ;  /* 0xfffffc01ff027424 */ /* 0x000fd000078e00ff */
[----:B------:R-:W-:Y:S01]  /*3b90*/  @!P0 DMUL R4, R4, 1.80143985094819840000e+16 ;  /* 0x4350000004048828 */ /* 0x000fe20000000000 */
[----:B------:R-:W-:-:S09]  /*3ba0*/  @!P0 IMAD.MOV.U32 R2, RZ, RZ, -0x435 ;  /* 0xfffffbcbff028424 */ /* 0x000fd200078e00ff */
[----:B------:R-:W-:Y:S02]  /*3bb0*/  @!P0 IMAD.MOV.U32 R3, RZ, RZ, R5 ;  /* 0x000000ffff038224 */ /* 0x000fe400078e0005 */
[----:B------:R-:W-:Y:S02]  /*3bc0*/  @!P0 IMAD.MOV.U32 R24, RZ, RZ, R4 ;  /* 0x000000ffff188224 */ /* 0x000fe400078e0004 */
        /* <DEDUP_REMOVED lines=74> */
.L_x_2724:
        /* <DEDUP_REMOVED lines=20> */
.L_x_2727:
[----:B------:R-:W-:Y:S05]  /*41b0*/  BSYNC.RECONVERGENT B3 ;  /* 0x0000000000037941 */ /* 0x000fea0003800200 */
.L_x_2726:
        /* <DEDUP_REMOVED lines=29> */
.L_x_2725:
[----:B------:R-:W-:Y:S05]  /*4390*/  BSYNC.RECONVERGENT B2 ;  /* 0x0000000000027941 */ /* 0x000fea0003800200 */
.L_x_2723:
[----:B------:R-:W-:-:S10]  /*43a0*/  DMUL R18, R18, 0.5 ;  /* 0x3fe0000012127828 */ /* 0x000fd40000000000 */
[----:B------:R-:W-:-:S07]  /*43b0*/  LOP3.LUT R19, R19, 0x80000000, R21, 0xb8, !PT ;  /* 0x8000000013137812 */ /* 0x000fce00078eb815 */
.L_x_2720:
[----:B------:R-:W-:Y:S05]  /*43c0*/  BSYNC.RECONVERGENT B1 ;  /* 0x0000000000017941 */ /* 0x000fea0003800200 */
.L_x_2719:
[----:B------:R-:W-:Y:S01]  /*43d0*/  VIADD R3, R29, 0x300 ;  /* 0x000003001d037836 */ /* 0x000fe20000000000 */
[----:B------:R-:W-:Y:S04]  /*43e0*/  BSSY.RECONVERGENT B1, `(.L_x_2728) ;  /* 0x00000a9000017945 */ /* 0x000fe80003800200 */
[----:B------:R-:W-:-:S13]  /*43f0*/  ISETP.GE.U32.AND P0, PT, R3, R28, PT ;  /* 0x0000001c0300720c */ /* 0x000fda0003f06070 */
[----:B------:R-:W-:Y:S05]  /*4400*/  @P0 BRA `(.L_x_2729) ;  /* 0x0000000800980947 */ /* 0x000fea0003800000 */
[C---:B-----5:R-:W-:Y:S01]  /*4410*/  DADD R24, -|R30|.reuse, 1 ;  /* 0x3ff000001e187429 */ /* 0x060fe20000000300 */
        /* <DEDUP_REMOVED lines=22> */
.L_x_2731:
[----:B------:R-:W-:Y:S05]  /*4580*/  BSYNC.RECONVERGENT B2 ;  /* 0x0000000000027941 */ /* 0x000fea0003800200 */
.L_x_2730:
[C---:B------:R-:W-:Y:S01]  /*4590*/  FSETP.GEU.FTZ.AND P1, PT, R21.reuse, 1.7916666269302368164, PT ;  /* 0x3fe555551500780b */ /* 0x040fe20003f3e000 */
[----:B------:R-:W-:Y:S01]  /*45a0*/  BSSY.RECONVERGENT B2, `(.L_x_2732) ;  /* 0x0000089000027945 */ /* 0x000fe20003800200 */
[----:B------:R-:W-:-:S13]  /*45b0*/  FSETP.GT.FTZ.AND P0, PT, R21, -1.6999999284744262695, PT ;  /* 0xbfd999991500780b */ /* 0x000fda0003f14000 */
[----:B------:R-:W-:Y:S05]  /*45c0*/  @P0 BRA !P1, `(.L_x_2733) ;  /* 0x0000000400500947 */ /* 0x000fea0004800000 */
[----:B------:R-:W-:-:S10]  /*45d0*/  DADD R2, R20, 1 ;  /* 0x3ff0000014027429 */ /* 0x000fd40000000000 */
[----:B------:R-:W-:Y:S01]  /*45e0*/  ISETP.GT.AND P0, PT, R3, 0xfffff, PT ;  /* 0x000fffff0300780c */ /* 0x000fe20003f04270 */
[--C-:B------:R-:W-:Y:S01]  /*45f0*/  IMAD.MOV.U32 R4, RZ, RZ, R2.reuse ;  /* 0x000000ffff047224 */ /* 0x100fe200078e0002 */
[----:B------:R-:W-:Y:S01]  /*4600*/  MOV R5, R3 ;  /* 0x0000000300057202 */ /* 0x000fe20000000f00 */
[----:B------:R-:W-:Y:S01]  /*4610*/  IMAD.MOV.U32 R24, RZ, RZ, R2 ;  /* 0x000000ffff187224 */ /* 0x000fe200078e0002 */
[----:B------:R-:W-:-:S09]  /*4620*/  MOV R2, 0xfffffc01 ;  /* 0xfffffc0100027802 */ /* 0x000fd20000000f00 */
        /* <DEDUP_REMOVED lines=78> */
.L_x_2733:
        /* <DEDUP_REMOVED lines=20> */
.L_x_2736:
[----:B------:R-:W-:Y:S05]  /*4c50*/  BSYNC.RECONVERGENT B3 ;  /* 0x0000000000037941 */ /* 0x000fea0003800200 */
.L_x_2735:
        /* <DEDUP_REMOVED lines=29> */
.L_x_2734:
[----:B------:R-:W-:Y:S05]  /*4e30*/  BSYNC.RECONVERGENT B2 ;  /* 0x0000000000027941 */ /* 0x000fea0003800200 */
.L_x_2732:
[----:B------:R-:W-:-:S10]  /*4e40*/  DMUL R20, R20, 0.5 ;  /* 0x3fe0000014147828 */ /* 0x000fd40000000000 */
[----:B------:R-:W-:Y:S01]  /*4e50*/  LOP3.LUT R31, R21, 0x80000000, R31, 0xb8, !PT ;  /* 0x80000000151f7812 */ /* 0x000fe200078eb81f */
[----:B------:R-:W-:-:S07]  /*4e60*/  IMAD.MOV.U32 R30, RZ, RZ, R20 ;  /* 0x000000ffff1e7224 */ /* 0x000fce00078e0014 */
.L_x_2729:
[----:B------:R-:W-:Y:S05]  /*4e70*/  BSYNC.RECONVERGENT B1 ;  /* 0x0000000000017941 */ /* 0x000fea0003800200 */
.L_x_2728:
        /* <DEDUP_REMOVED lines=27> */
.L_x_2740:
[----:B------:R-:W-:Y:S05]  /*5030*/  BSYNC.RECONVERGENT B2 ;  /* 0x0000000000027941 */ /* 0x000fea0003800200 */
.L_x_2739:
        /* <DEDUP_REMOVED lines=88> */
.L_x_2742:
        /* <DEDUP_REMOVED lines=20> */
.L_x_2745:
[----:B------:R-:W-:Y:S05]  /*5700*/  BSYNC.RECONVERGENT B3 ;  /* 0x0000000000037941 */ /* 0x000fea0003800200 */
.L_x_2744:
        /* <DEDUP_REMOVED lines=29> */
.L_x_2743:
[----:B------:R-:W-:Y:S05]  /*58e0*/  BSYNC.RECONVERGENT B2 ;  /* 0x0000000000027941 */ /* 0x000fea0003800200 */
.L_x_2741:
[----:B------:R-:W-:-:S10]  /*58f0*/  DMUL R20, R20, 0.5 ;  /* 0x3fe0000014147828 */ /* 0x000fd40000000000 */
[----:B------:R-:W-:Y:S01]  /*5900*/  LOP3.LUT R23, R21, 0x80000000, R23, 0xb8, !PT ;  /* 0x8000000015177812 */ /* 0x000fe200078eb817 */
[----:B------:R-:W-:-:S07]  /*5910*/  IMAD.MOV.U32 R22, RZ, RZ, R20 ;  /* 0x000000ffff167224 */ /* 0x000fce00078e0014 */
.L_x_2738:
[----:B------:R-:W-:Y:S05]  /*5920*/  BSYNC.RECONVERGENT B1 ;  /* 0x0000000000017941 */ /* 0x000fea0003800200 */
.L_x_2737:
[----:B------:R-:W0:Y:S01]  /*5930*/  S2R R3, SR_TID.X ;  /* 0x0000000000037919 */ /* 0x000e220000002100 */
[----:B------:R-:W-:Y:S04]  /*5940*/  BSSY.RECONVERGENT B0, `(.L_x_2746) ;  /* 0x0000034000007945 */ /* 0x000fe80003800200 */
[----:B------:R-:W-:Y:S01]  /*5950*/  BSSY.RELIABLE B1, `(.L_x_2747) ;  /* 0x000002c000017945 */ /* 0x000fe20003800100 */
[----:B0-----:R-:W-:-:S13]  /*5960*/  ISETP.GE.U32.AND P0, PT, R3, R28, PT ;  /* 0x0000001c0300720c */ /* 0x001fda0003f06070 */
[----:B------:R-:W0:Y:S01]  /*5970*/  @!P0 LDC.64 R4, c[0x0][0x388] ;  /* 0x0000e200ff048b82 */ /* 0x000e220000000a00 */
[----:B------:R-:W-:Y:S01]  /*5980*/  @!P0 IADD3 R7, PT, PT, R0, R3, RZ ;  /* 0x0000000300078210 */ /* 0x000fe20007ffe0ff */
[----:B------:R-:W-:-:S04]  /*5990*/  @!P0 VIADD R2, R3, 0x80 ;  /* 0x0000008003028836 */ /* 0x000fc80000000000 */
[----:B------:R-:W-:Y:S02]  /*59a0*/  @!P0 IMAD.MOV.U32 R3, RZ, RZ, R2 ;  /* 0x000000ffff038224 */ /* 0x000fe400078e0002 */
[----:B0-----:R-:W-:-:S05]  /*59b0*/  @!P0 IMAD.WIDE.U32 R4, R7, 0x8, R4 ;  /* 0x0000000807048825 */ /* 0x001fca00078e0004 */
[----:B------:R0:W-:Y:S01]  /*59c0*/  @!P0 STG.E.64 desc[UR4][R4.64], R8 ;  /* 0x0000000804008986 */ /* 0x0001e2000c101b04 */
[----:B------:R-:W-:-:S13]  /*59d0*/  ISETP.GE.U32.AND P0, PT, R3, R28, PT ;  /* 0x0000001c0300720c */ /* 0x000fda0003f06070 */
[----:B0-----:R-:W-:Y:S05]  /*59e0*/  @P0 BRA `(.L_x_2748) ;  /* 0x0000000000300947 */ /* 0x001fea0003800000 */
[----:B------:R-:W0:Y:S01]  /*59f0*/  LDC.64 R4, c[0x0][0x388] ;  /* 0x0000e200ff047b82 */ /* 0x000e220000000a00 */
[----:B------:R-:W-:Y:S02]  /*5a00*/  IMAD.IADD R7, R0, 0x1, R3 ;  /* 0x0000000100077824 */ /* 0x000fe400078e0203 */
[----:B------:R-:W-:-:S05]  /*5a10*/  VIADD R3, R3, 0x80 ;  /* 0x0000008003037836 */ /* 0x000fca0000000000 */
[----:B------:R-:W-:Y:S01]  /*5a20*/  ISETP.GE.U32.AND P0, PT, R3, R28, PT ;  /* 0x0000001c0300720c */ /* 0x000fe20003f06070 */
[----:B0-----:R-:W-:-:S05]  /*5a30*/  IMAD.WIDE.U32 R4, R7, 0x8, R4 ;  /* 0x0000000807047825 */ /* 0x001fca00078e0004 */
[----:B-----5:R0:W-:Y:S07]  /*5a40*/  STG.E.64 desc[UR4][R4.64], R10 ;  /* 0x0000000a04007986 */ /* 0x0201ee000c101b04 */
[----:B------:R-:W-:Y:S05]  /*5a50*/  @P0 BRA `(.L_x_2749) ;  /* 0x0000000000300947 */ /* 0x000fea0003800000 */
[----:B0-----:R-:W0:Y:S01]  /*5a60*/  LDC.64 R4, c[0x0][0x388] ;  /* 0x0000e200ff047b82 */ /* 0x001e220000000a00 */
[----:B------:R-:W-:Y:S01]  /*5a70*/  IADD3 R7, PT, PT, R0, R3, RZ ;  /* 0x0000000300077210 */ /* 0x000fe20007ffe0ff */
[----:B------:R-:W-:-:S04]  /*5a80*/  VIADD R3, R3, 0x80 ;  /* 0x0000008003037836 */ /* 0x000fc80000000000 */
[----:B0-----:R-:W-:-:S05]  /*5a90*/  IMAD.WIDE.U32 R4, R7, 0x8, R4 ;  /* 0x0000000807047825 */ /* 0x001fca00078e0004 */
[----:B------:R0:W-:Y:S02]  /*5aa0*/  STG.E.64 desc[UR4][R4.64], R12 ;  /* 0x0000000c04007986 */ /* 0x0001e4000c101b04 */
.L_x_2748:
[----:B------:R-:W-:-:S13]  /*5ab0*/  ISETP.GE.U32.AND P0, PT, R3, R28, PT ;  /* 0x0000001c0300720c */ /* 0x000fda0003f06070 */
[----:B------:R-:W-:Y:S05]  /*5ac0*/  @P0 BRA `(.L_x_2750) ;  /* 0x0000000000300947 */ /* 0x000fea0003800000 */
[----:B0-----:R-:W0:Y:S01]  /*5ad0*/  LDC.64 R4, c[0x0][0x388] ;  /* 0x0000e200ff047b82 */ /* 0x001e220000000a00 */
[----:B------:R-:W-:Y:S02]  /*5ae0*/  IMAD.IADD R7, R0, 0x1, R3 ;  /* 0x0000000100077824 */ /* 0x000fe400078e0203 */
[----:B------:R-:W-:Y:S02]  /*5af0*/  VIADD R3, R3, 0x80 ;  /* 0x0000008003037836 */ /* 0x000fe40000000000 */
[----:B0-----:R-:W-:-:S05]  /*5b00*/  IMAD.WIDE.U32 R4, R7, 0x8, R4 ;  /* 0x0000000807047825 */ /* 0x001fca00078e0004 */
[----:B-----5:R1:W-:Y:S02]  /*5b10*/  STG.E.64 desc[UR4][R4.64], R14 ;  /* 0x0000000e04007986 */ /* 0x0203e4000c101b04 */
.L_x_2749:
[----:B------:R-:W-:-:S13]  /*5b20*/  ISETP.GE.U32.AND P0, PT, R3, R28, PT ;  /* 0x0000001c0300720c */ /* 0x000fda0003f06070 */
[----:B------:R-:W-:Y:S05]  /*5b30*/  @P0 BRA `(.L_x_2751) ;  /* 0x0000000000340947 */ /* 0x000fea0003800000 */
[----:B01----:R-:W0:Y:S01]  /*5b40*/  LDC.64 R4, c[0x0][0x388] ;  /* 0x0000e200ff047b82 */ /* 0x003e220000000a00 */
[----:B------:R-:W-:Y:S01]  /*5b50*/  IMAD.IADD R7, R0, 0x1, R3 ;  /* 0x0000000100077824 */ /* 0x000fe200078e0203 */
[----:B------:R-:W-:-:S03]  /*5b60*/  IADD3 R3, PT, PT, R3, 0x80, RZ ;  /* 0x0000008003037810 */ /* 0x000fc60007ffe0ff */
[----:B0-----:R-:W-:-:S05]  /*5b70*/  IMAD.WIDE.U32 R4, R7, 0x8, R4 ;  /* 0x0000000807047825 */ /* 0x001fca00078e0004 */
[----:B------:R1:W-:Y:S02]  /*5b80*/  STG.E.64 desc[UR4][R4.64], R16 ;  /* 0x0000001004007986 */ /* 0x0003e4000c101b04 */
.L_x_2750:
[----:B------:R-:W-:-:S13]  /*5b90*/  ISETP.GE.U32.AND P0, PT, R3, R28, PT ;  /* 0x0000001c0300720c */ /* 0x000fda0003f06070 */
[----:B------:R-:W-:Y:S05]  /*5ba0*/  @P0 BREAK.RELIABLE B1 ;  /* 0x0000000000010942 */ /* 0x000fea0003800100 */
[----:B------:R-:W-:Y:S05]  /*5bb0*/  @P0 BRA `(.L_x_2752) ;  /* 0x0000000000300947 */ /* 0x000fea0003800000 */
[----:B01----:R-:W0:Y:S01]  /*5bc0*/  LDC.64 R4, c[0x0][0x388] ;  /* 0x0000e200ff047b82 */ /* 0x003e220000000a00 */
[----:B------:R-:W-:Y:S02]  /*5bd0*/  IMAD.IADD R7, R0, 0x1, R3 ;  /* 0x0000000100077824 */ /* 0x000fe400078e0203 */
[----:B------:R-:W-:Y:S02]  /*5be0*/  VIADD R3, R3, 0x80 ;  /* 0x0000008003037836 */ /* 0x000fe40000000000 */
[----:B0-----:R-:W-:-:S05]  /*5bf0*/  IMAD.WIDE.U32 R4, R7, 0x8, R4 ;  /* 0x0000000807047825 */ /* 0x001fca00078e0004 */
[----:B-----5:R2:W-:Y:S02]  /*5c00*/  STG.E.64 desc[UR4][R4.64], R18 ;  /* 0x0000001204007986 */ /* 0x0205e4000c101b04 */
.L_x_2751:
[----:B------:R-:W-:Y:S05]  /*5c10*/  BSYNC.RELIABLE B1 ;  /* 0x0000000000017941 */ /* 0x000fea0003800100 */
.L_x_2747:
[----:B------:R-:W-:-:S13]  /*5c20*/  ISETP.GE.U32.AND P0, PT, R3, R28, PT ;  /* 0x0000001c0300720c */ /* 0x000fda0003f06070 */
[----:B012---:R-:W0:Y:S01]  /*5c30*/  @!P0 LDC.64 R4, c[0x0][0x388] ;  /* 0x0000e200ff048b82 */ /* 0x007e220000000a00 */
[----:B------:R-:W-:Y:S02]  /*5c40*/  @!P0 IMAD.IADD R7, R0, 0x1, R3 ;  /* 0x0000000100078824 */ /* 0x000fe400078e0203 */
[----:B------:R-:W-:Y:S02]  /*5c50*/  @!P0 VIADD R3, R3, 0x80 ;  /* 0x0000008003038836 */ /* 0x000fe40000000000 */
[----:B0-----:R-:W-:-:S05]  /*5c60*/  @!P0 IMAD.WIDE.U32 R4, R7, 0x8, R4 ;  /* 0x0000000807048825 */ /* 0x001fca00078e0004 */
[----:B------:R2:W-:Y:S02]  /*5c70*/  @!P0 STG.E.64 desc[UR4][R4.64], R30 ;  /* 0x0000001e04008986 */ /* 0x0005e4000c101b04 */
.L_x_2752:
[----:B------:R-:W-:Y:S05]  /*5c80*/  BSYNC.RECONVERGENT B0 ;  /* 0x0000000000007941 */ /* 0x000fea0003800200 */
.L_x_2746:
[----:B------:R-:W-:Y:S05]  /*5c90*/  WARPSYNC.ALL ;  /* 0x0000000000007948 */ /* 0x000fea0003800000 */
[----:B------:R-:W-:-:S13]  /*5ca0*/  ISETP.GE.U32.AND P0, PT, R3, R28, PT ;  /* 0x0000001c0300720c */ /* 0x000fda0003f06070 */
[----:B------:R-:W-:Y:S05]  /*5cb0*/  @P0 EXIT ;  /* 0x000000000000094d */ /* 0x000fea0003800000 */
[----:B012---:R-:W0:Y:S01]  /*5cc0*/  LDC.64 R4, c[0x0][0x388] ;  /* 0x0000e200ff047b82 */ /* 0x007e220000000a00 */
[----:B------:R-:W-:-:S05]  /*5cd0*/  IADD3 R3, PT, PT, R0, R3, RZ ;  /* 0x0000000300037210 */ /* 0x000fca0007ffe0ff */
[----:B0-----:R-:W-:-:S05]  /*5ce0*/  IMAD.WIDE.U32 R2, R3, 0x8, R4 ;  /* 0x0000000803027825 */ /* 0x001fca00078e0004 */
[----:B-----5:R-:W-:Y:S01]  /*5cf0*/  STG.E.64 desc[UR4][R2.64], R22 ;  /* 0x0000001602007986 */ /* 0x020fe2000c101b04 */
[----:B------:R-:W-:Y:S05]  /*5d00*/  EXIT ;  /* 0x000000000000794d */ /* 0x000fea0003800000 */
.L_x_2672:
[----:B------:R-:W0:Y:S01]  /*5d10*/  S2R R5, SR_TID.X ;  /* 0x0000000000057919 */ /* 0x000e220000002100 */
[----:B------:R-:W1:Y:S02]  /*5d20*/  LDC.64 R2, c[0x0][0x390] ;  /* 0x0000e400ff027b82 */ /* 0x000e640000000a00 */
[----:B-1----:R-:W-:-:S04]  /*5d30*/  IMAD.WIDE.U32 R2, R0, 0x8, R2 ;  /* 0x0000000800027825 */ /* 0x002fc800078e0002 */
[----:B0-----:R-:W-:-:S05]  /*5d40*/  IMAD.WIDE.U32 R2, R5, 0x10, R2 ;  /* 0x0000001005027825 */ /* 0x001fca00078e0002 */
[----:B------:R-:W2:Y:S01]  /*5d50*/  LDG.E.128 R12, desc[UR4][R2.64] ;  /* 0x00000004020c7981 */ /* 0x000ea2000c1e1d00 */
[----:B------:R-:W-:-:S03]  /*5d60*/  IMAD.MOV.U32 R4, RZ, RZ, 0x1 ;  /* 0x00000001ff047424 */ /* 0x000fc600078e00ff */
[----:B------:R-:W5:Y:S04]  /*5d70*/  LDG.E.128 R8, desc[UR4][R2.64+0x800] ;  /* 0x0008000402087981 */ /* 0x000f68000c1e1d00 */
[----:B------:R-:W5:Y:S04]  /*5d80*/  LDG.E.128 R20, desc[UR4][R2.64+0x1000] ;  /* 0x0010000402147981 */ /* 0x000f68000c1e1d00 */
[----:B------:R0:W5:Y:S01]  /*5d90*/  LDG.E.128 R16, desc[UR4][R2.64+0x1800] ;  /* 0x0018000402107981 */ /* 0x000162000c1e1d00 */
[----:B------:R-:W-:Y:S01]  /*5da0*/  BSSY.RECONVERGENT B1, `(.L_x_2753) ;  /* 0x0000015000017945 */ /* 0x000fe20003800200 */
[----:B--2---:R-:W-:-:S06]  /*5db0*/  DADD R24, -|R12|, 1 ;  /* 0x3ff000000c187429 */ /* 0x004fcc0000000300 */
[----:B------:R-:W1:Y:S02]  /*5dc0*/  MUFU.RCP64H R5, R25 ;  /* 0x0000001900057308 */ /* 0x000e640000001800 */
[----:B-1----:R-:W-:-:S08]  /*5dd0*/  DFMA R6, -R24, R4, 1 ;  /* 0x3ff000001806742b */ /* 0x002fd00000000104 */
[----:B------:R-:W-:-:S08]  /*5de0*/  DFMA R6, R6, R6, R6 ;  /* 0x000000060606722b */ /* 0x000fd00000000006 */
[----:B------:R-:W-:-:S08]  /*5df0*/  DFMA R6, R4, R6, R4 ;  /* 0x000000060406722b */ /* 0x000fd00000000004 */
[----:B------:R-:W-:-:S08]  /*5e00*/  DFMA R4, -R24, R6, 1 ;  /* 0x3ff000001804742b */ /* 0x000fd00000000106 */
[----:B------:R-:W-:Y:S02]  /*5e10*/  DFMA R6, R6, R4, R6 ;  /* 0x000000040606722b */ /* 0x000fe40000000006 */
[----:B------:R-:W-:-:S08]  /*5e20*/  DADD R4, |R12|, |R12| ;  /* 0x000000000c047229 */ /* 0x000fd0000000060c */
[----:B------:R-:W-:Y:S02]  /*5e30*/  DMUL R28, R4, R6 ;  /* 0x00000006041c7228 */ /* 0x000fe40000000000 */
[----:B------:R-:W-:-:S06]  /*5e40*/  FSETP.GEU.AND P1, PT, |R5|, 6.5827683646048100446e-37, PT ;  /* 0x036000000500780b */ /* 0x000fcc0003f2e200 */
[----:B0-----:R-:W-:-:S08]  /*5e50*/  DFMA R2, -R24, R28, R4 ;  /* 0x0000001c1802722b */ /* 0x001fd00000000104 */
[----:B------:R-:W-:-:S10]  /*5e60*/  DFMA R28, R6, R2, R28 ;  /* 0x00000002061c722b */ /* 0x000fd4000000001c */
[----:B------:R-:W-:-:S05]  /*5e70*/  FFMA R2, RZ, R25, R29 ;  /* 0x00000019ff027223 */ /* 0x000fca000000001d */
[----:B------:R-:W-:-:S13]  /*5e80*/  FSETP.GT.AND P0, PT, |R2|, 1.469367938527859385e-39, PT ;  /* 0x001000000200780b */ /* 0x000fda0003f04200 */
[----:B------:R-:W-:Y:S05]  /*5e90*/  @P0 BRA P1, `(.L_x_2754) ;  /* 0x0000000000140947 */ /* 0x000fea0000800000 */
[----:B------:R-:W-:Y:S01]  /*5ea0*/  IMAD.MOV.U32 R3, RZ, RZ, R5 ;  /* 0x000000ffff037224 */ /* 0x000fe200078e0005 */
[----:B------:R-:W-:-:S07]  /*5eb0*/  MOV R2, 0x5ed0 ;  /* 0x00005ed000027802 */ /* 0x000fce0000000f00 */
[----:B-----5:R-:W-:Y:S05]  /*5ec0*/  CALL.REL.NOINC `($__internal_4_$__cuda_sm20_div_rn_f64_full) ;  /* 0x0000005000607944 */ /* 0x020fea0003c00000 */
[----:B------:R-:W-:Y:S02]  /*5ed0*/  IMAD.MOV.U32 R28, RZ, RZ, R4 ;  /* 0x000000ffff1c7224 */ /* 0x000fe400078e0004 */
[----:B------:R-:W-:-:S07]  /*5ee0*/  IMAD.MOV.U32 R29, RZ, RZ, R5 ;  /* 0x000000ffff1d7224 */ /* 0x000fce00078e0005 */
.L_x_2754:
[----:B------:R-:W-:Y:S05]  /*5ef0*/  BSYNC.RECONVERGENT B1 ;  /* 0x0000000000017941 */ /* 0x000fea0003800200 */
.L_x_2753:
[C---:B------:R-:W-:Y:S01]  /*5f00*/  FSETP.GEU.FTZ.AND P0, PT, R29.reuse, 1.7916666269302368164, PT ;  /* 0x3fe555551d00780b */ /* 0x040fe20003f1e000 */
[----:B------:R-:W-:Y:S01]  /*5f10*/  BSSY.RECONVERGENT B1, `(.L_x_2755) ;  /* 0x000008b000017945 */ /* 0x000fe20003800200 */
[----:B------:R-:W-:-:S04]  /*5f20*/  FSETP.GT.FTZ.AND P1, PT, R29, -1.6999999284744262695, PT ;  /* 0xbfd999991d00780b */ /* 0x000fc80003f34000 */
[----:B------:R-:W-:-:S13]  /*5f30*/  PLOP3.LUT P0, PT, P0, P1, PT, 0xf2, 0x2f ;  /* 0x00000000002f781c */ /* 0x000fda0000703e72 */
[----:B------:R-:W-:Y:S05]  /*5f40*/  @P0 BRA `(.L_x_2756) ;  /* 0x0000000000cc0947 */ /* 0x000fea0003800000 */
        /* <DEDUP_REMOVED lines=19> */
[----:B-----5:R-:W-:Y:S05]  /*6080*/  CALL.REL.NOINC `($__internal_4_$__cuda_sm20_div_rn_f64_full) ;  /* 0x0000004c00f07944 */ /* 0x020fea0003c00000 */
.L_x_2758:
[----:B------:R-:W-:Y:S05]  /*6090*/  BSYNC.RECONVERGENT B2 ;  /* 0x0000000000027941 */ /* 0x000fea0003800200 */
.L_x_2757:
        /* <DEDUP_REMOVED lines=30> */
.L_x_2756:
[----:B------:R-:W-:Y:S01]  /*6280*/  DADD R28, R28, 1 ;  /* 0x3ff000001c1c7429 */ /* 0x000fe20000000000 */
[----:B------:R-:W-:-:S09]  /*6290*/  MOV R26, 0xfffffc01 ;  /* 0xfffffc01001a7802 */ /* 0x000fd20000000f00 */
[----:B------:R-:W-:Y:S01]  /*62a0*/  ISETP.GT.AND P0, PT, R29, 0xfffff, PT ;  /* 0x000fffff1d00780c */ /* 0x000fe20003f04270 */
[--C-:B------:R-:W-:Y:S01]  /*62b0*/  IMAD.MOV.U32 R3, RZ, RZ, R29.reuse ;  /* 0x000000ffff037224 */ /* 0x100fe200078e001d */
[----:B------:R-:W-:Y:S01]  /*62c0*/  MOV R2, R28 ;  /* 0x0000001c00027202 */ /* 0x000fe20000000f00 */
[----:B------:R-:W-:Y:S02]  /*62d0*/  IMAD.MOV.U32 R27, RZ, RZ, R29 ;  /* 0x000000ffff1b7224 */ /* 0x000fe400078e001d */
[----:B------:R-:W-:-:S08]  /*62e0*/  IMAD.MOV.U32 R24, RZ, RZ, R28 ;  /* 0x000000ffff187224 */ /* 0x000fd000078e001c */
        /* <DEDUP_REMOVED lines=14> */
[----:B------:R-:W-:Y:S01]  /*63d0*/  UMOV UR8, 0x80000000 ;  /* 0x8000000000087882 */ /* 0x000fe20000000000 */
[----:B------:R-:W-:Y:S01]  /*63e0*/  ISETP.GE.U32.AND P0, PT, R25, 0x3ff6a09f, PT ;  /* 0x3ff6a09f1900780c */ /* 0x000fe20003f06070 */
[----:B------:R-:W-:-:S12]  /*63f0*/  UMOV UR9, 0x43300000 ;  /* 0x4330000000097882 */ /* 0x000fd80000000000 */
[----:B------:R-:W-:-:S05]  /*6400*/  @P0 VIADD R3, R25, 0xfff00000 ;  /* 0xfff0000019030836 */ /* 0x000fca0000000000 */
[----:B------:R-:W-:-:S06]  /*6410*/  @P0 MOV R25, R3 ;  /* 0x0000000300190202 */ /* 0x000fcc0000000f00 */
        /* <DEDUP_REMOVED lines=8> */
[----:B------:R-:W-:-:S08]  /*64a0*/  DMUL R6, R2, R2 ;  /* 0x0000000202067228 */ /* 0x000fd00000000000 */
[----:B------:R-:W-:Y:S01]  /*64b0*/  DFMA R28, R6, UR6, R30 ;  /* 0x00000006061c7c2b */ /* 0x000fe2000800001e */
[----:B------:R-:W-:Y:S01]  /*64c0*/  UMOV UR6, 0x9f02676f ;  /* 0x9f02676f00067882 */ /* 0x000fe20000000000 */
[----:B------:R-:W-:Y:S01]  /*64d0*/  UMOV UR7, 0x3ef3b266 ;  /* 0x3ef3b26600077882 */ /* 0x000fe20000000000 */
[----:B------:R-:W-:Y:S01]  /*64e0*/  LEA.HI R30, R27, R26, RZ, 0xc ;  /* 0x0000001a1b1e7211 */ /* 0x000fe200078f60ff */
[----:B------:R-:W-:Y:S01]  /*64f0*/  DADD R26, R24, -R2 ;  /* 0x00000000181a7229 */ /* 0x000fe20000000802 */
[----:B------:R-:W-:-:S03]  /*6500*/  MOV R31, 0x43300000 ;  /* 0x43300000001f7802 */ /* 0x000fc60000000f00 */
[----:B------:R-:W-:Y:S01]  /*6510*/  DFMA R28, R6, R28, UR6 ;  /* 0x00000006061c7e2b */ /* 0x000fe2000800001c */
[----:B------:R-:W-:Y:S01]  /*6520*/  UMOV UR6, 0xa9ab0956 ;  /* 0xa9ab095600067882 */ /* 0x000fe20000000000 */
[----:B------:R-:W-:Y:S01]  /*6530*/  UMOV UR7, 0x3f1745cb ;  /* 0x3f1745cb00077882 */ /* 0x000fe20000000000 */
[----:B------:R-:W-:Y:S01]  /*6540*/  @P0 VIADD R30, R30, 0x1 ;  /* 0x000000011e1e0836 */ /* 0x000fe20000000000 */
[----:B------:R-:W-:-:S04]  /*6550*/  DADD R26, R26, R26 ;  /* 0x000000001a1a7229 */ /* 0x000fc8000000001a */
[----:B------:R-:W-:Y:S01]  /*6560*/  DFMA R28, R6, R28, UR6 ;  /* 0x00000006061c7e2b */ /* 0x000fe2000800001c */
[----:B------:R-:W-:Y:S01]  /*6570*/  UMOV UR6, 0x2d1b5154 ;  /* 0x2d1b515400067882 */ /* 0x000fe20000000000 */
[----:B------:R-:W-:Y:S01]  /*6580*/  UMOV UR7, 0x3f3c71c7 ;  /* 0x3f3c71c700077882 */ /* 0x000fe20000000000 */
[----:B------:R-:W-:Y:S01]  /*6590*/  LOP3.LUT R30, R30, 0x80000000, RZ, 0x3c, !PT ;  /* 0x800000001e1e7812 */ /* 0x000fe200078e3cff */
[----:B------:R-:W-:-:S04]  /*65a0*/  DFMA R26, R24, -R2, R26 ;  /* 0x80000002181a722b */ /* 0x000fc8000000001a */
[----:B------:R-:W-:Y:S01]  /*65b0*/  DFMA R28, R6, R28, UR6 ;  /* 0x00000006061c7e2b */ /* 0x000fe2000800001c */
[----:B------:R-:W-:Y:S01]  /*65c0*/  UMOV UR6, 0x923be72d ;  /* 0x923be72d00067882 */ /* 0x000fe20000000000 */
[----:B------:R-:W-:Y:S01]  /*65d0*/  UMOV UR7, 0x3f624924 ;  /* 0x3f62492400077882 */ /* 0x000fe20000000000 */
[----:B------:R-:W-:Y:S01]  /*65e0*/  DADD R30, R30, -UR8 ;  /* 0x800000081e1e7e29 */ /* 0x000fe20008000000 */
[----:B------:R-:W-:Y:S01]  /*65f0*/  UMOV UR8, 0xfefa39ef ;  /* 0xfefa39ef00087882 */ /* 0x000fe20000000000 */
[----:B------:R-:W-:Y:S01]  /*6600*/  UMOV UR9, 0x3fe62e42 ;  /* 0x3fe62e4200097882 */ /* 0x000fe20000000000 */
[----:B------:R-:W-:Y:S02]  /*6610*/  DMUL R26, R4, R26 ;  /* 0x0000001a041a7228 */ /* 0x000fe40000000000 */
[----:B------:R-:W-:Y:S01]  /*6620*/  DFMA R28, R6, R28, UR6 ;  /* 0x00000006061c7e2b */ /* 0x000fe2000800001c */
[----:B------:R-:W-:Y:S01]  /*6630*/  UMOV UR6, 0x9999a3c4 ;  /* 0x9999a3c400067882 */ /* 0x000fe20000000000 */
[----:B------:R-:W-:Y:S01]  /*6640*/  UMOV UR7, 0x3f899999 ;  /* 0x3f89999900077882 */ /* 0x000fe20000000000 */
[----:B------:R-:W-:-:S05]  /*6650*/  DFMA R24, R30, UR8, R2 ;  /* 0x000000081e187c2b */ /* 0x000fca0008000002 */
        /* <DEDUP_REMOVED lines=16> */
.L_x_2760:
[----:B------:R-:W-:Y:S01]  /*6760*/  IMAD.MOV.U32 R4, RZ, RZ, 0x0 ;  /* 0x00000000ff047424 */ /* 0x000fe200078e00ff */
[----:B------:R-:W-:Y:S01]  /*6770*/  LOP3.LUT P0, RZ, R3, 0x7fffffff, RZ, 0xc0, !PT ;  /* 0x7fffffff03ff7812 */ /* 0x000fe2000780c0ff */
[----:B------:R-:W-:-:S06]  /*6780*/  IMAD.MOV.U32 R5, RZ, RZ, 0x7ff00000 ;  /* 0x7ff00000ff057424 */ /* 0x000fcc00078e00ff */
[----:B------:R-:W-:-:S10]  /*6790*/  DFMA R4, R2, R4, +INF ;  /* 0x7ff000000204742b */ /* 0x000fd40000000004 */
[----:B------:R-:W-:Y:S02]  /*67a0*/  FSEL R2, R4, RZ, P0 ;  /* 0x000000ff04027208 */ /* 0x000fe40000000000 */
[----:B------:R-:W-:-:S07]  /*67b0*/  FSEL R3, R5, -QNAN , P0 ;  /* 0xfff0000005037808 */ /* 0x000fce0000000000 */
.L_x_2759:
[----:B------:R-:W-:Y:S05]  /*67c0*/  BSYNC.RECONVERGENT B1 ;  /* 0x0000000000017941 */ /* 0x000fea0003800200 */
.L_x_2755:
[----:B------:R-:W-:Y:S01]  /*67d0*/  DADD R24, -|R14|, 1 ;  /* 0x3ff000000e187429 */ /* 0x000fe20000000300 */
[----:B------:R-:W-:Y:S01]  /*67e0*/  IMAD.MOV.U32 R4, RZ, RZ, 0x1 ;  /* 0x00000001ff047424 */ /* 0x000fe200078e00ff */
[----:B------:R-:W-:Y:S01]  /*67f0*/  DMUL R2, R2, 0.5 ;  /* 0x3fe0000002027828 */ /* 0x000fe20000000000 */
[----:B------:R-:W-:Y:S03]  /*6800*/  BSSY.RECONVERGENT B1, `(.L_x_2761) ;  /* 0x0000016000017945 */ /* 0x000fe60003800200 */
[----:B------:R-:W0:Y:S06]  /*6810*/  MUFU.RCP64H R5, R25 ;  /* 0x0000001900057308 */ /* 0x000e2c0000001800 */
[----:B------:R-:W-:Y:S01]  /*6820*/  LOP3.LUT R13, R3, 0x80000000, R13, 0xb8, !PT ;  /* 0x80000000030d7812 */ /* 0x000fe200078eb80d */
[----:B------:R-:W-:Y:S01]  /*6830*/  IMAD.MOV.U32 R12, RZ, RZ, R2 ;  /* 0x000000ffff0c7224 */ /* 0x000fe200078e0002 */
[----:B0-----:R-:W-:-:S08]  /*6840*/  DFMA R6, -R24, R4, 1 ;  /* 0x3ff000001806742b */ /* 0x001fd00000000104 */
[----:B------:R-:W-:-:S08]  /*6850*/  DFMA R6, R6, R6, R6 ;  /* 0x000000060606722b */ /* 0x000fd00000000006 */
[----:B------:R-:W-:Y:S02]  /*6860*/  DFMA R6, R4, R6, R4 ;  /* 0x000000060406722b */ /* 0x000fe40000000004 */
[----:B------:R-:W-:-:S06]  /*6870*/  DADD R4, |R14|, |R14| ;  /* 0x000000000e047229 */ /* 0x000fcc000000060e */
[----:B------:R-:W-:-:S04]  /*6880*/  DFMA R26, -R24, R6, 1 ;  /* 0x3ff00000181a742b */ /* 0x000fc80000000106 */
[----:B------:R-:W-:-:S04]  /*6890*/  FSETP.GEU.AND P1, PT, |R5|, 6.5827683646048100446e-37, PT ;  /* 0x036000000500780b */ /* 0x000fc80003f2e200 */
[----:B------:R-:W-:-:S08]  /*68a0*/  DFMA R26, R6, R26, R6 ;  /* 0x0000001a061a722b */ /* 0x000fd00000000006 */
[----:B------:R-:W-:-:S08]  /*68b0*/  DMUL R28, R4, R26 ;  /* 0x0000001a041c7228 */ /* 0x000fd00000000000 */
[----:B------:R-:W-:-:S08]  /*68c0*/  DFMA R6, -R24, R28, R4 ;  /* 0x0000001c1806722b */ /* 0x000fd00000000104 */
[----:B------:R-:W-:-:S10]  /*68d0*/  DFMA R28, R26, R6, R28 ;  /* 0x000000061a1c722b */ /* 0x000fd4000000001c */
[----:B------:R-:W-:-:S05]  /*68e0*/  FFMA R6, RZ, R25, R29 ;  /* 0x00000019ff067223 */ /* 0x000fca000000001d */
[----:B------:R-:W-:-:S13]  /*68f0*/  FSETP.GT.AND P0, PT, |R6|, 1.469367938527859385e-39, PT ;  /* 0x001000000600780b */ /* 0x000fda0003f04200 */
[----:B------:R-:W-:Y:S05]  /*6900*/  @P0 BRA P1, `(.L_x_2762) ;  /* 0x0000000000140947 */ /* 0x000fea0000800000 */
[----:B------:R-:W-:Y:S02]  /*6910*/  MOV R3, R5 ;  /* 0x0000000500037202 */ /* 0x000fe40000000f00 */
[----:B------:R-:W-:-:S07]  /*6920*/  MOV R2, 0x6940 ;  /* 0x0000694000027802 */ /* 0x000fce0000000f00 */
[----:B-----5:R-:W-:Y:S05]  /*6930*/  CALL.REL.NOINC `($__internal_4_$__cuda_sm20_div_rn_f64_full) ;  /* 0x0000004400c47944 */ /* 0x020fea0003c00000 */
[----:B------:R-:W-:Y:S02]  /*6940*/  IMAD.MOV.U32 R28, RZ, RZ, R4 ;  /* 0x000000ffff1c7224 */ /* 0x000fe400078e0004 */
[----:B------:R-:W-:-:S07]  /*6950*/  IMAD.MOV.U32 R29, RZ, RZ, R5 ;  /* 0x000000ffff1d7224 */ /* 0x000fce00078e0005 */
.L_x_2762:
[----:B------:R-:W-:Y:S05]  /*6960*/  BSYNC.RECONVERGENT B1 ;  /* 0x0000000000017941 */ /* 0x000fea0003800200 */
.L_x_2761:
        /* <DEDUP_REMOVED lines=8> */
[----:B------:R-:W-:Y:S01]  /*69f0*/  IMAD.MOV.U32 R24, RZ, RZ, R26 ;  /* 0x000000ffff187224 */ /* 0x000fe200078e001a */
[----:B------:R-:W-:-:S07]  /*6a00*/  MOV R26, 0xfffffc01 ;  /* 0xfffffc01001a7802 */ /* 0x000fce0000000f00 */
[----:B------:R-:W-:Y:S01]  /*6a10*/  @!P0 DMUL R2, R2, 1.80143985094819840000e+16 ;  /* 0x4350000002028828 */ /* 0x000fe20000000000 */
[----:B------:R-:W-:-:S09]  /*6a20*/  @!P0 IMAD.MOV.U32 R26, RZ, RZ, -0x435 ;  /* 0xfffffbcbff1a8424 */ /* 0x000fd200078e00ff */
[----:B------:R-:W-:Y:S01]  /*6a30*/  @!P0 MOV R27, R3 ;  /* 0x00000003001b8202 */ /* 0x000fe20000000f00 */
[----:B------:R-:W-:-:S04]  /*6a40*/  @!P0 IMAD.MOV.U32 R24, RZ, RZ, R2 ;  /* 0x000000ffff188224 */ /* 0x000fc800078e0002 */
        /* <DEDUP_REMOVED lines=15> */
[----:B------:R-:W-:Y:S01]  /*6b40*/  UMOV UR7, 0x3eb1380b ;  /* 0x3eb1380b00077882 */ /* 0x000fe20000000000 */
[----:B------:R-:W-:Y:S01]  /*6b50*/  UMOV UR8, 0x80000000 ;  /* 0x8000000000087882 */ /* 0x000fe20000000000 */
[----:B------:R-:W-:Y:S01]  /*6b60*/  ISETP.GE.U32.AND P0, PT, R25, 0x3ff6a09f, PT ;  /* 0x3ff6a09f1900780c */ /* 0x000fe20003f06070 */
[----:B------:R-:W-:-:S12]  /*6b70*/  UMOV UR9, 0x43300000 ;  /* 0x4330000000097882 */ /* 0x000fd80000000000 */
[----:B------:R-:W-:-:S04]  /*6b80*/  @P0 VIADD R3, R25, 0xfff00000 ;  /* 0xfff0000019030836 */ /* 0x000fc80000000000 */
[----:B------:R-:W-:-:S06]  /*6b90*/  @P0 IMAD.MOV.U32 R25, RZ, RZ, R3 ;  /* 0x000000ffff190224 */ /* 0x000fcc00078e0003 */
        /* <DEDUP_REMOVED lines=14> */
[----:B------:R-:W-:-:S03]  /*6c80*/  IMAD.MOV.U32 R31, RZ, RZ, 0x43300000 ;  /* 0x43300000ff1f7424 */ /* 0x000fc600078e00ff */
        /* <DEDUP_REMOVED lines=37> */
.L_x_2764:
        /* <DEDUP_REMOVED lines=20> */
.L_x_2767:
[----:B------:R-:W-:Y:S05]  /*7020*/  BSYNC.RECONVERGENT B2 ;  /* 0x0000000000027941 */ /* 0x000fea0003800200 */
.L_x_2766:
        /* <DEDUP_REMOVED lines=29> */
.L_x_2765:
[----:B------:R-:W-:Y:S05]  /*7200*/  BSYNC.RECONVERGENT B1 ;  /* 0x0000000000017941 */ /* 0x000fea0003800200 */
.L_x_2763:
[----:B-----5:R-:W-:Y:S01]  /*7210*/  DADD R24, -|R8|, 1 ;  /* 0x3ff0000008187429 */ /* 0x020fe20000000300 */
[----:B------:R-:W-:Y:S01]  /*7220*/  MOV R2, 0x1 ;  /* 0x0000000100027802 */ /* 0x000fe20000000f00 */
        /* <DEDUP_REMOVED lines=19> */
[----:B------:R-:W-:-:S07]  /*7360*/  MOV R2, 0x7380 ;  /* 0x0000738000027802 */ /* 0x000fce0000000f00 */
[----:B------:R-:W-:Y:S05]  /*7370*/  CALL.REL.NOINC `($__internal_4_$__cuda_sm20_div_rn_f64_full) ;  /* 0x0000003c00347944 */ /* 0x000fea0003c00000 */
[----:B------:R-:W-:Y:S02]  /*7380*/  IMAD.MOV.U32 R28, RZ, RZ, R4 ;  /* 0x000000ffff1c7224 */ /* 0x000fe400078e0004 */
[----:B------:R-:W-:-:S07]  /*7390*/  IMAD.MOV.U32 R29, RZ, RZ, R5 ;  /* 0x000000ffff1d7224 */ /* 0x000fce00078e0005 */
.L_x_2769:
[----:B------:R-:W-:Y:S05]  /*73a0*/  BSYNC.RECONVERGENT B1 ;  /* 0x0000000000017941 */ /* 0x000fea0003800200 */
.L_x_2768:
[C---:B------:R-:W-:Y:S01]  /*73b0*/  FSETP.GEU.FTZ.AND P1, PT, R29.reuse, 1.7916666269302368164, PT ;  /* 0x3fe555551d00780b */ /* 0x040fe20003f3e000 */
[----:B------:R-:W-:Y:S01]  /*73c0*/  BSSY.RECONVERGENT B1, `(.L_x_2770) ;  /* 0x0000088000017945 */ /* 0x000fe20003800200 */
[----:B------:R-:W-:-:S13]  /*73d0*/  FSETP.GT.FTZ.AND P0, PT, R29, -1.6999999284744262695, PT ;  /* 0xbfd999991d00780b */ /* 0x000fda0003f14000 */
[----:B------:R-:W-:Y:S05]  /*73e0*/  @P0 BRA !P1, `(.L_x_2771) ;  /* 0x00000004004c0947 */ /* 0x000fea0004800000 */
[----:B------:R-:W-:-:S10]  /*73f0*/  DADD R26, R28, 1 ;  /* 0x3ff000001c1a7429 */ /* 0x000fd40000000000 */
[----:B------:R-:W-:Y:S01]  /*7400*/  ISETP.GT.AND P0, PT, R27, 0xfffff, PT ;  /* 0x000fffff1b00780c */ /* 0x000fe20003f04270 */
[----:B------:R-:W-:Y:S01]  /*7410*/  IMAD.MOV.U32 R3, RZ, RZ, R27 ;  /* 0x000000ffff037224 */ /* 0x000fe200078e001b */
[----:B------:R-:W-:Y:S01]  /*7420*/  MOV R2, R26 ;  /* 0x0000001a00027202 */ /* 0x000fe20000000f00 */
[----:B------:R-:W-:Y:S02]  /*7430*/  IMAD.MOV.U32 R24, RZ, RZ, R26 ;  /* 0x000000ffff187224 */ /* 0x000fe400078e001a */
        /* <DEDUP_REMOVED lines=24> */
[----:B------:R-:W-:-:S05]  /*75c0*/  @P0 IADD3 R3, PT, PT, R25, -0x100000, RZ ;  /* 0xfff0000019030810 */ /* 0x000fca0007ffe0ff */
        /* <DEDUP_REMOVED lines=15> */
[----:B------:R-:W-:Y:S02]  /*76c0*/  IMAD.MOV.U32 R31, RZ, RZ, 0x43300000 ;  /* 0x43300000ff1f7424 */ /* 0x000fe400078e00ff */
[----:B------:R-:W-:Y:S01]  /*76d0*/  @P0 IADD3 R30, PT, PT, R30, 0x1, RZ ;  /* 0x000000011e1e0810 */ /* 0x000fe20007ffe0ff */
[----:B------:R-:W-:Y:S01]  /*76e0*/  DFMA R28, R6, R28, UR6 ;  /* 0x00000006061c7e2b */ /* 0x000fe2000800001c */
[----:B------:R-:W-:Y:S01]  /*76f0*/  UMOV UR6, 0xa9ab0956 ;  /* 0xa9ab095600067882 */ /* 0x000fe20000000000 */
[----:B------:R-:W-:Y:S01]  /*7700*/  UMOV UR7, 0x3f1745cb ;  /* 0x3f1745cb00077882 */ /* 0x000fe20000000000 */
[----:B------:R-:W-:Y:S01]  /*7710*/  LOP3.LUT R30, R30, 0x80000000, RZ, 0x3c, !PT ;  /* 0x800000001e1e7812 */ /* 0x000fe200078e3cff */
[----:B------:R-:W-:-:S04]  /*7720*/  DADD R26, R26, R26 ;  /* 0x000000001a1a7229 */ /* 0x000fc8000000001a */
[----:B------:R-:W-:Y:S01]  /*7730*/  DFMA R28, R6, R28, UR6 ;  /* 0x00000006061c7e2b */ /* 0x000fe2000800001c */
[----:B------:R-:W-:Y:S01]  /*7740*/  UMOV UR6, 0x2d1b5154 ;  /* 0x2d1b515400067882 */ /* 0x000fe20000000000 */
[----:B------:R-:W-:Y:S01]  /*7750*/  UMOV UR7, 0x3f3c71c7 ;  /* 0x3f3c71c700077882 */ /* 0x000fe20000000000 */
[----:B------:R-:W-:Y:S01]  /*7760*/  DADD R30, R30, -UR8 ;  /* 0x800000081e1e7e29 */ /* 0x000fe20008000000 */
[----:B------:R-:W-:Y:S01]  /*7770*/  UMOV UR8, 0xfefa39ef ;  /* 0xfefa39ef00087882 */ /* 0x000fe20000000000 */
[----:B------:R-:W-:Y:S01]  /*7780*/  UMOV UR9, 0x3fe62e42 ;  /* 0x3fe62e4200097882 */ /* 0x000fe20000000000 */
[----:B------:R-:W-:Y:S02]  /*7790*/  DFMA R26, R24, -R2, R26 ;  /* 0x80000002181a722b */ /* 0x000fe4000000001a */
[----:B------:R-:W-:Y:S01]  /*77a0*/  DFMA R28, R6, R28, UR6 ;  /* 0x00000006061c7e2b */ /* 0x000fe2000800001c */
[----:B------:R-:W-:Y:S01]  /*77b0*/  UMOV UR6, 0x923be72d ;  /* 0x923be72d00067882 */ /* 0x000fe20000000000 */
[----:B------:R-:W-:Y:S01]  /*77c0*/  UMOV UR7, 0x3f624924 ;  /* 0x3f62492400077882 */ /* 0x000fe20000000000 */
[----:B------:R-:W-:-:S03]  /*77d0*/  DFMA R24, R30, UR8, R2 ;  /* 0x000000081e187c2b */ /* 0x000fc60008000002 */
[----:B------:R-:W-:Y:S02]  /*77e0*/  DMUL R26, R4, R26 ;  /* 0x0000001a041a7228 */ /* 0x000fe40000000000 */
        /* <DEDUP_REMOVED lines=19> */
.L_x_2771:
        /* <DEDUP_REMOVED lines=20> */
.L_x_2774:
[----:B------:R-:W-:Y:S05]  /*7a60*/  BSYNC.RECONVERGENT B2 ;  /* 0x0000000000027941 */ /* 0x000fea0003800200 */
.L_x_2773:
        /* <DEDUP_REMOVED lines=29> */
.L_x_2772:
[----:B------:R-:W-:Y:S05]  /*7c40*/  BSYNC.RECONVERGENT B1 ;  /* 0x0000000000017941 */ /* 0x000fea0003800200 */
.L_x_2770:
        /* <DEDUP_REMOVED lines=23> */
[----:B------:R-:W-:Y:S01]  /*7dc0*/  MOV R28, R4 ;  /* 0x00000004001c7202 */ /* 0x000fe20000000f00 */
[----:B------:R-:W-:-:S07]  /*7dd0*/  IMAD.MOV.U32 R29, RZ, RZ, R5 ;  /* 0x000000ffff1d7224 */ /* 0x000fce00078e0005 */
.L_x_2776:
[----:B------:R-:W-:Y:S05]  /*7de0*/  BSYNC.RECONVERGENT B1 ;  /* 0x0000000000017941 */ /* 0x000fea0003800200 */
.L_x_2775:
        /* <DEDUP_REMOVED lines=12> */
[----:B------:R-:W-:Y:S01]  /*7eb0*/  @!P0 IMAD.MOV.U32 R27, RZ, RZ, R3 ;  /* 0x000000ffff1b8224 */ /* 0x000fe200078e0003 */
[----:B------:R-:W-:-:S04]  /*7ec0*/  @!P0 MOV R24, R2 ;  /* 0x0000000200188202 */ /* 0x000fc80000000f00 */
        /* <DEDUP_REMOVED lines=73> */
.L_x_2778:
        /* <DEDUP_REMOVED lines=20> */
.L_x_2781:
[----:B------:R-:W-:Y:S05]  /*84a0*/  BSYNC.RECONVERGENT B2 ;  /* 0x0000000000027941 */ /* 0x000fea0003800200 */
.L_x_2780:
        /* <DEDUP_REMOVED lines=29> */
.L_x_2779:
[----:B------:R-:W-:Y:S05]  /*8680*/  BSYNC.RECONVERGENT B1 ;  /* 0x0000000000017941 */ /* 0x000fea0003800200 */
.L_x_2777:
[----:B------:R-:W-:Y:S01]  /*8690*/  DADD R24, -|R20|, 1 ;  /* 0x3ff0000014187429 */ /* 0x000fe20000000300 */
[----:B------:R-:W-:Y:S01]  /*86a0*/  IMAD.MOV.U32 R2, RZ, RZ, 0x1 ;  /* 0x00000001ff027424 */ /* 0x000fe200078e00ff */
[----:B------:R-:W-:Y:S01]  /*86b0*/  DMUL R4, R4, 0.5 ;  /* 0x3fe0000004047828 */ /* 0x000fe20000000000 */
[----:B------:R-:W-:Y:S03]  /*86c0*/  BSSY.RECONVERGENT B1, `(.L_x_2782) ;  /* 0x0000016000017945 */ /* 0x000fe60003800200 */
[----:B------:R-:W0:Y:S06]  /*86d0*/  MUFU.RCP64H R3, R25 ;  /* 0x0000001900037308 */ /* 0x000e2c0000001800 */
[----:B------:R-:W-:-:S02]  /*86e0*/  LOP3.LUT R11, R5, 0x80000000, R11, 0xb8, !PT ;  /* 0x80000000050b7812 */ /* 0x000fc400078eb80b */
[----:B------:R-:W-:Y:S01]  /*86f0*/  MOV R10, R4 ;  /* 0x00000004000a7202 */ /* 0x000fe20000000f00 */
        /* <DEDUP_REMOVED lines=18> */
.L_x_2783:
[----:B------:R-:W-:Y:S05]  /*8820*/  BSYNC.RECONVERGENT B1 ;  /* 0x0000000000017941 */ /* 0x000fea0003800200 */
.L_x_2782:
[C---:B------:R-:W-:Y:S01]  /*8830*/  FSETP.GEU.FTZ.AND P1, PT, R29.reuse, 1.7916666269302368164, PT ;  /* 0x3fe555551d00780b */ /* 0x040fe20003f3e000 */
[----:B------:R-:W-:Y:S01]  /*8840*/  BSSY.RECONVERGENT B1, `(.L_x_2784) ;  /* 0x0000088000017945 */ /* 0x000fe20003800200 */
[----:B------:R-:W-:-:S13]  /*8850*/  FSETP.GT.FTZ.AND P0, PT, R29, -1.6999999284744262695, PT ;  /* 0xbfd999991d00780b */ /* 0x000fda0003f14000 */
[----:B------:R-:W-:Y:S05]  /*8860*/  @P0 BRA !P1, `(.L_x_2785) ;  /* 0x00000004004c0947 */ /* 0x000fea0004800000 */
[----:B------:R-:W-:-:S10]  /*8870*/  DADD R26, R28, 1 ;  /* 0x3ff000001c1a7429 */ /* 0x000fd40000000000 */
[----:B------:R-:W-:Y:S01]  /*8880*/  ISETP.GT.AND P0, PT, R27, 0xfffff, PT ;  /* 0x000fffff1b00780c */ /* 0x000fe20003f04270 */
[----:B------:R-:W-:Y:S01]  /*8890*/  IMAD.MOV.U32 R2, RZ, RZ, R26 ;  /* 0x000000ffff027224 */ /* 0x000fe200078e001a */
[----:B------:R-:W-:Y:S02]  /*88a0*/  MOV R3, R27 ;  /* 0x0000001b00037202 */ /* 0x000fe40000000f00 */
        /* <DEDUP_REMOVED lines=79> */
.L_x_2785:
        /* <DEDUP_REMOVED lines=20> */
.L_x_2788:
[----:B------:R-:W-:Y:S05]  /*8ee0*/  BSYNC.RECONVERGENT B2 ;  /* 0x0000000000027941 */ /* 0x000fea0003800200 */
.L_x_2787:
        /* <DEDUP_REMOVED lines=29> */
.L_x_2786:
[----:B------:R-:W-:Y:S05]  /*90c0*/  BSYNC.RECONVERGENT B1 ;  /* 0x0000000000017941 */ /* 0x000fea0003800200 */
.L_x_2784:
        /* <DEDUP_REMOVED lines=23> */
[----:B------:R-:W-:Y:S01]  /*9240*/  IMAD.MOV.U32 R28, RZ, RZ, R4 ;  /* 0x000000ffff1c7224 */ /* 0x000fe200078e0004 */
[----:B------:R-:W-:-:S07]  /*9250*/  MOV R29, R5 ;  /* 0x00000005001d7202 */ /* 0x000fce0000000f00 */
.L_x_2790:
[----:B------:R-:W-:Y:S05]  /*9260*/  BSYNC.RECONVERGENT B1 ;  /* 0x0000000000017941 */ /* 0x000fea0003800200 */
.L_x_2789:
        /* <DEDUP_REMOVED lines=87> */
.L_x_2792:
        /* <DEDUP_REMOVED lines=20> */
.L_x_2795:
[----:B------:R-:W-:Y:S05]  /*9920*/  BSYNC.RECONVERGENT B2 ;  /* 0x0000000000027941 */ /* 0x000fea0003800200 */
.L_x_2794:
        /* <DEDUP_REMOVED lines=29> */
.L_x_2793:
[----:B------:R-:W-:Y:S05]  /*9b00*/  BSYNC.RECONVERGENT B1 ;  /* 0x0000000000017941 */ /* 0x000fea0003800200 */
.L_x_2791:
        /* <DEDUP_REMOVED lines=22> */
[----:B------:R-:W-:Y:S05]  /*9c70*/  CALL.REL.NOINC `($__internal_4_$__cuda_sm20_div_rn_f64_full) ;  /* 0x0000001000f47944 */ /* 0x000fea0003c00000 */
[----:B------:R-:W-:Y:S02]  /*9c80*/  IMAD.MOV.U32 R28, RZ, RZ, R4 ;  /* 0x000000ffff1c7224 */ /* 0x000fe400078e0004 */
[----:B------:R-:W-:-:S07]  /*9c90*/  IMAD.MOV.U32 R29, RZ, RZ, R5 ;  /* 0x000000ffff1d7224 */ /* 0x000fce00078e0005 */
.L_x_2797:
[----:B------:R-:W-:Y:S05]  /*9ca0*/  BSYNC.RECONVERGENT B1 ;  /* 0x0000000000017941 */ /* 0x000fea0003800200 */
.L_x_2796:
        /* <DEDUP_REMOVED lines=87> */
.L_x_2799:
        /* <DEDUP_REMOVED lines=20> */
.L_x_2802:
[----:B------:R-:W-:Y:S05]  /*a360*/  BSYNC.RECONVERGENT B2 ;  /* 0x0000000000027941 */ /* 0x000fea0003800200 */
.L_x_2801:
        /* <DEDUP_REMOVED lines=29> */
.L_x_2800:
[----:B------:R-:W-:Y:S05]  /*a540*/  BSYNC.RECONVERGENT B1 ;  /* 0x0000000000017941 */ /* 0x000fea0003800200 */
.L_x_2798:
[----:B------:R-:W-:Y:S01]  /*a550*/  DADD R24, -|R18|, 1 ;  /* 0x3ff0000012187429 */ /* 0x000fe20000000300 */
        /* <DEDUP_REMOVED lines=24> */
.L_x_2804:
[----:B------:R-:W-:Y:S05]  /*a6e0*/  BSYNC.RECONVERGENT B1 ;  /* 0x0000000000017941 */ /* 0x000fea0003800200 */
.L_x_2803:
        /* <DEDUP_REMOVED lines=87> */
.L_x_2806:
        /* <DEDUP_REMOVED lines=20> */
.L_x_2809:
[----:B------:R-:W-:Y:S05]  /*ada0*/  BSYNC.RECONVERGENT B2 ;  /* 0x0000000000027941 */ /* 0x000fea0003800200 */
.L_x_2808:
        /* <DEDUP_REMOVED lines=29> */
.L_x_2807:
[----:B------:R-:W-:Y:S05]  /*af80*/  BSYNC.RECONVERGENT B1 ;  /* 0x0000000000017941 */ /* 0x000fea0003800200 */
.L_x_2805:
[----:B------:R-:W0:Y:S01]  /*af90*/  S2R R5, SR_TID.X ;  /* 0x0000000000057919 */ /* 0x000e220000002100 */
[----:B------:R-:W1:Y:S01]  /*afa0*/  LDC.64 R2, c[0x0][0x388] ;  /* 0x0000e200ff027b82 */ /* 0x000e620000000a00 */
[----:B------:R-:W-:-:S10]  /*afb0*/  DMUL R28, R28, 0.5 ;  /* 0x3fe000001c1c7828 */ /* 0x000fd40000000000 */
[----:B------:R-:W-:Y:S01]  /*afc0*/  LOP3.LUT R19, R29, 0x80000000, R19, 0xb8, !PT ;  /* 0x800000001d137812 */ /* 0x000fe200078eb813 */
[----:B------:R-:W-:Y:S02]  /*afd0*/  IMAD.MOV.U32 R18, RZ, RZ, R28 ;  /* 0x000000ffff127224 */ /* 0x000fe400078e001c */
[----:B-1----:R-:W-:-:S04]  /*afe0*/  IMAD.WIDE.U32 R2, R0, 0x8, R2 ;  /* 0x0000000800027825 */ /* 0x002fc800078e0002 */
[----:B0-----:R-:W-:-:S05]  /*aff0*/  IMAD.WIDE.U32 R2, R5, 0x10, R2 ;  /* 0x0000001005027825 */ /* 0x001fca00078e0002 */
[----:B------:R-:W-:Y:S04]  /*b000*/  STG.E.128 desc[UR4][R2.64], R12 ;  /* 0x0000000c02007986 */ /* 0x000fe8000c101d04 */
[----:B------:R-:W-:Y:S04]  /*b010*/  STG.E.128 desc[UR4][R2.64+0x800], R8 ;  /* 0x0008000802007986 */ /* 0x000fe8000c101d04 */
[----:B------:R-:W-:Y:S04]  /*b020*/  STG.E.128 desc[UR4][R2.64+0x1000], R20 ;  /* 0x0010001402007986 */ /* 0x000fe8000c101d04 */
[----:B------:R-:W-:Y:S01]  /*b030*/  STG.E.128 desc[UR4][R2.64+0x1800], R16 ;  /* 0x0018001002007986 */ /* 0x000fe2000c101d04 */
[----:B------:R-:W-:Y:S05]  /*b040*/  EXIT ;  /* 0x000000000000794d */ /* 0x000fea0003800000 */
        .weak           $__internal_4_$__cuda_sm20_div_rn_f64_full
        .type           $__internal_4_$__cuda_sm20_div_rn_f64_full,@function
        .size           $__internal_4_$__cuda_sm20_div_rn_f64_full,(.L_x_3108 - $__internal_4_$__cuda_sm20_div_rn_f64_full)
$__internal_4_$__cuda_sm20_div_rn_f64_full:
[C---:B------:R-:W-:Y:S01]  /*b050*/  FSETP.GEU.AND P0, PT, |R25|.reuse, 1.469367938527859385e-39, PT ;  /* 0x001000001900780b */ /* 0x040fe20003f0e200 */
[----:B------:R-:W-:Y:S01]  /*b060*/  IMAD.MOV.U32 R32, RZ, RZ, 0x1 ;  /* 0x00000001ff207424 */ /* 0x000fe200078e00ff */
[----:B------:R-:W-:Y:S01]  /*b070*/  LOP3.LUT R26, R25, 0x800fffff, RZ, 0xc0, !PT ;  /* 0x800fffff191a7812 */ /* 0x000fe200078ec0ff */
[----:B------:R-:W-:Y:S01]  /*b080*/  IMAD.MOV.U32 R34, RZ, RZ, R4 ;  /* 0x000000ffff227224 */ /* 0x000fe200078e0004 */
[----:B------:R-:W-:Y:S01]  /*b090*/  MOV R35, R3 ;  /* 0x0000000300237202 */ /* 0x000fe20000000f00 */
[----:B------:R-:W-:Y:S01]  /*b0a0*/  BSSY.RECONVERGENT B0, `(.L_x_2810) ;  /* 0x0000059000007945 */ /* 0x000fe20003800200 */
[----:B------:R-:W-:Y:S01]  /*b0b0*/  LOP3.LUT R27, R26, 0x3ff00000, RZ, 0xfc, !PT ;  /* 0x3ff000001a1b7812 */ /* 0x000fe200078efcff */
[----:B------:R-:W-:Y:S01]  /*b0c0*/  IMAD.MOV.U32 R26, RZ, RZ, R24 ;  /* 0x000000ffff1a7224 */ /* 0x000fe200078e0018 */
[C---:B------:R-:W-:Y:S02]  /*b0d0*/  FSETP.GEU.AND P2, PT, |R35|.reuse, 1.469367938527859385e-39, PT ;  /* 0x001000002300780b */ /* 0x040fe40003f4e200 */
[----:B------:R-:W-:-:S02]  /*b0e0*/  LOP3.LUT R3, R35, 0x7ff00000, RZ, 0xc0, !PT ;  /* 0x7ff0000023037812 */ /* 0x000fc400078ec0ff */
[----:B------:R-:W-:Y:S01]  /*b0f0*/  LOP3.LUT R6, R25, 0x7ff00000, RZ, 0xc0, !PT ;  /* 0x7ff0000019067812 */ /* 0x000fe200078ec0ff */
[----:B------:R-:W-:-:S03]  /*b100*/  @!P0 DMUL R26, R24, 8.98846567431157953865e+307 ;  /* 0x7fe00000181a8828 */ /* 0x000fc60000000000 */
[----:B------:R-:W-:-:S03]  /*b110*/  ISETP.GE.U32.AND P1, PT, R3, R6, PT ;  /* 0x000000060300720c */ /* 0x000fc60003f26070 */
[----:B------:R-:W0:Y:S02]  /*b120*/  MUFU.RCP64H R33, R27 ;  /* 0x0000001b00217308 */ /* 0x000e240000001800 */
[----:B------:R-:W-:Y:S01]  /*b130*/  @!P2 LOP3.LUT R4, R25, 0x7ff00000, RZ, 0xc0, !PT ;  /* 0x7ff000001904a812 */ /* 0x000fe200078ec0ff */
[----:B------:R-:W-:Y:S01]  /*b140*/  @!P2 IMAD.MOV.U32 R38, RZ, RZ, RZ ;  /* 0x000000ffff26a224 */ /* 0x000fe200078e00ff */
[----:B------:R-:W-:Y:S02]  /*b150*/  @!P0 LOP3.LUT R6, R27, 0x7ff00000, RZ, 0xc0, !PT ;  /* 0x7ff000001b068812 */ /* 0x000fe400078ec0ff */
[----:B------:R-:W-:Y:S01]  /*b160*/  @!P2 ISETP.GE.U32.AND P3, PT, R3, R4, PT ;  /* 0x000000040300a20c */ /* 0x000fe20003f66070 */
[----:B------:R-:W-:-:S05]  /*b170*/  IMAD.MOV.U32 R4, RZ, RZ, 0x1ca00000 ;  /* 0x1ca00000ff047424 */ /* 0x000fca00078e00ff */
[C---:B------:R-:W-:Y:S02]  /*b180*/  @!P2 SEL R7, R4.reuse, 0x63400000, !P3 ;  /* 0x634000000407a807 */ /* 0x040fe40005800000 */
[----:B------:R-:W-:Y:S02]  /*b190*/  SEL R5, R4, 0x63400000, !P1 ;  /* 0x6340000004057807 */ /* 0x000fe40004800000 */
[----:B------:R-:W-:Y:S01]  /*b1a0*/  @!P2 LOP3.LUT R7, R7, 0x80000000, R35, 0xf8, !PT ;  /* 0x800000000707a812 */ /* 0x000fe200078ef823 */
[----:B0-----:R-:W-:-:S03]  /*b1b0*/  DFMA R36, R32, -R26, 1 ;  /* 0x3ff000002024742b */ /* 0x001fc6000000081a */
[----:B------:R-:W-:-:S05]  /*b1c0*/  @!P2 LOP3.LUT R39, R7, 0x100000, RZ, 0xfc, !PT ;  /* 0x001000000727a812 */ /* 0x000fca00078efcff */
[----:B------:R-:W-:-:S08]  /*b1d0*/  DFMA R36, R36, R36, R36 ;  /* 0x000000242424722b */ /* 0x000fd00000000024 */
[----:B------:R-:W-:Y:S01]  /*b1e0*/  DFMA R32, R32, R36, R32 ;  /* 0x000000242020722b */ /* 0x000fe20000000020 */
[----:B------:R-:W-:Y:S01]  /*b1f0*/  LOP3.LUT R37, R5, 0x800fffff, R35, 0xf8, !PT ;  /* 0x800fffff05257812 */ /* 0x000fe200078ef823 */
[----:B------:R-:W-:Y:S01]  /*b200*/  IMAD.MOV.U32 R36, RZ, RZ, R34 ;  /* 0x000000ffff247224 */ /* 0x000fe200078e0022 */
[----:B------:R-:W-:-:S05]  /*b210*/  MOV R5, R3 ;  /* 0x0000000300057202 */ /* 0x000fca0000000f00 */
        /* <DEDUP_REMOVED lines=14> */
[----:B------:R-:W-:Y:S02]  /*b300*/  ISETP.GE.U32.AND P0, PT, R3, R6, PT ;  /* 0x000000060300720c */ /* 0x000fe40003f06070 */
[----:B------:R-:W-:Y:S02]  /*b310*/  VIMNMX R5, PT, PT, R5, 0x46a00000, PT ;  /* 0x46a0000005057848 */ /* 0x000fe40003fe0100 */
[----:B------:R-:W-:Y:S02]  /*b320*/  SEL R4, R4, 0x63400000, !P0 ;  /* 0x6340000004047807 */ /* 0x000fe40004000000 */
[----:B------:R-:W-:-:S03]  /*b330*/  MOV R6, RZ ;  /* 0x000000ff00067202 */ /* 0x000fc60000000f00 */
        /* <DEDUP_REMOVED lines=12> */
[----:B------:R-:W-:Y:S01]  /*b400*/  IADD3 R4, PT, PT, -R4, -0x43300000, RZ ;  /* 0xbcd0000004047810 */ /* 0x000fe20007ffe1ff */
[----:B------:R-:W-:-:S06]  /*b410*/  IMAD.MOV.U32 R6, RZ, RZ, RZ ;  /* 0x000000ffff067224 */ /* 0x000fcc00078e00ff */
[----:B------:R-:W-:Y:S02]  /*b420*/  DFMA R6, R38, -R6, R32 ;  /* 0x800000062606722b */ /* 0x000fe40000000020 */
[----:B------:R-:W-:-:S08]  /*b430*/  DMUL.RP R32, R32, R26 ;  /* 0x0000001a20207228 */ /* 0x000fd00000008000 */
[----:B------:R-:W-:Y:S02]  /*b440*/  FSETP.NEU.AND P0, PT, |R7|, R4, PT ;  /* 0x000000040700720b */ /* 0x000fe40003f0d200 */
[----:B------:R-:W-:Y:S02]  /*b450*/  LOP3.LUT R24, R33, R24, RZ, 0x3c, !PT ;  /* 0x0000001821187212 */ /* 0x000fe400078e3cff */
[----:B------:R-:W-:Y:S02]  /*b460*/  FSEL R4, R32, R38, !P0 ;  /* 0x0000002620047208 */ /* 0x000fe40004000000 */
[----:B------:R-:W-:-:S03]  /*b470*/  FSEL R5, R24, R39, !P0 ;  /* 0x0000002718057208 */ /* 0x000fc60004000000 */
[----:B------:R-:W-:Y:S01]  /*b480*/  IMAD.MOV.U32 R38, RZ, RZ, R4 ;  /* 0x000000ffff267224 */ /* 0x000fe200078e0004 */
[----:B------:R-:W-:Y:S01]  /*b490*/  MOV R39, R5 ;  /* 0x0000000500277202 */ /* 0x000fe20000000f00 */
[----:B------:R-:W-:Y:S06]  /*b4a0*/  BRA `(.L_x_2812) ;  /* 0x0000000000607947 */ /* 0x000fec0003800000 */
.L_x_2811:
        /* <DEDUP_REMOVED lines=12> */
[----:B------:R-:W-:Y:S01]  /*b570*/  @!P0 IMAD.MOV.U32 R38, RZ, RZ, RZ ;  /* 0x000000ffff268224 */ /* 0x000fe200078e00ff */
[----:B------:R-:W-:Y:S01]  /*b580*/  @P0 MOV R38, RZ ;  /* 0x000000ff00260202 */ /* 0x000fe20000000f00 */
[----:B------:R-:W-:Y:S02]  /*b590*/  @!P0 IMAD.MOV.U32 R39, RZ, RZ, R25 ;  /* 0x000000ffff278224 */ /* 0x000fe400078e0019 */
[----:B------:R-:W-:Y:S01]  /*b5a0*/  @P0 IMAD.MOV.U32 R39, RZ, RZ, R3 ;  /* 0x000000ffff270224 */ /* 0x000fe200078e0003 */
[----:B------:R-:W-:Y:S06]  /*b5b0*/  BRA `(.L_x_2812) ;  /* 0x00000000001c7947 */ /* 0x000fec0003800000 */
.L_x_2814:
[----:B------:R-:W-:Y:S01]  /*b5c0*/  LOP3.LUT R3, R25, 0x80000, RZ, 0xfc, !PT ;  /* 0x0008000019037812 */ /* 0x000fe200078efcff */
[----:B------:R-:W-:-:S04]  /*b5d0*/  IMAD.MOV.U32 R38, RZ, RZ, R24 ;  /* 0x000000ffff267224 */ /* 0x000fc800078e0018 */
[----:B------:R-:W-:Y:S01]  /*b5e0*/  IMAD.MOV.U32 R39, RZ, RZ, R3 ;  /* 0x000000ffff277224 */ /* 0x000fe200078e0003 */
[----:B------:R-:W-:Y:S06]  /*b5f0*/  BRA `(.L_x_2812) ;  /* 0x00000000000c7947 */ /* 0x000fec0003800000 */
.L_x_2813:
[----:B------:R-:W-:Y:S01]  /*b600*/  LOP3.LUT R3, R35, 0x80000, RZ, 0xfc, !PT ;  /* 0x0008000023037812 */ /* 0x000fe200078efcff */
[----:B------:R-:W-:-:S03]  /*b610*/  IMAD.MOV.U32 R38, RZ, RZ, R34 ;  /* 0x000000ffff267224 */ /* 0x000fc600078e0022 */
[----:B------:R-:W-:-:S07]  /*b620*/  MOV R39, R3 ;  /* 0x0000000300277202 */ /* 0x000fce0000000f00 */
.L_x_2812:
[----:B------:R-:W-:Y:S05]  /*b630*/  BSYNC.RECONVERGENT B0 ;  /* 0x0000000000007941 */ /* 0x000fea0003800200 */
.L_x_2810:
[----:B------:R-:W-:Y:S02]  /*b640*/  IMAD.MOV.U32 R3, RZ, RZ, 0x0 ;  /* 0x00000000ff037424 */ /* 0x000fe400078e00ff */
[----:B------:R-:W-:Y:S02]  /*b650*/  IMAD.MOV.U32 R4, RZ, RZ, R38 ;  /* 0x000000ffff047224 */ /* 0x000fe400078e0026 */
[----:B------:R-:W-:Y:S01]  /*b660*/  IMAD.MOV.U32 R5, RZ, RZ, R39 ;  /* 0x000000ffff057224 */ /* 0x000fe200078e0027 */
[----:B------:R-:W-:Y:S06]  /*b670*/  RET.REL.NODEC R2 `(_ZN2at6native29vectorized_elementwise_kernelILi2EZZZNS0_17atanh_kernel_cudaERNS_18TensorIteratorBaseEENKUlvE0_clEvENKUlvE_clEvEUldE_St5arrayIPcLm2EEEEviT0_T1_) ;  /* 0xffffff4802607950 */ /* 0x000fec0003c3ffff */
.L_x_2815:
        /* <DEDUP_REMOVED lines=16> */
.L_x_3108:


//--------------------- .text._ZN2at6native29vectorized_elementwise_kernelILi4EZZZNS0_17atanh_kernel_cudaERNS_18TensorIteratorBaseEENKUlvE0_clEvENKUlvE_clEvEUldE_St5arrayIPcLm2EEEEviT0_T1_ --------------------------
	.section	.text._ZN2at6native29vectorized_elementwise_kernelILi4EZZZNS0_17atanh_kernel_cudaERNS_18TensorIteratorBaseEENKUlvE0_clEvENKUlvE_clEvEUldE_St5arrayIPcLm2EEEEviT0_T1_,"ax",@progbits
	.align	128
        .global         _ZN2at6native29vectorized_elementwise_kernelILi4EZZZNS0_17atanh_kernel_cudaERNS_18TensorIteratorBaseEENKUlvE0_clEvENKUlvE_clEvEUldE_St5arrayIPcLm2EEEEviT0_T1_
        .type           _ZN2at6native29vectorized_elementwise_kernelILi4EZZZNS0_17atanh_kernel_cudaERNS_18TensorIteratorBaseEENKUlvE0_clEvENKUlvE_clEvEUldE_St5arrayIPcLm2EEEEviT0_T1_,@function
        .size           _ZN2at6native29vectorized_elementwise_kernelILi4EZZZNS0_17atanh_kernel_cudaERNS_18TensorIteratorBaseEENKUlvE0_clEvENKUlvE_clEvEUldE_St5arrayIPcLm2EEEEviT0_T1_,(.L_x_3109 - _ZN2at6native29vectorized_elementwise_kernelILi4EZZZNS0_17atanh_kernel_cudaERNS_18TensorIteratorBaseEENKUlvE0_clEvENKUlvE_clEvEUldE_St5arrayIPcLm2EEEEviT0_T1_)
        .other          _ZN2at6native29vectorized_elementwise_kernelILi4EZZZNS0_17atanh_kernel_cudaERNS_18TensorIteratorBaseEENKUlvE0_clEvENKUlvE_clEvEUldE_St5arrayIPcLm2EEEEviT0_T1_,@"STO_CUDA_ENTRY STV_DEFAULT"
_ZN2at6native29vectorized_elementwise_kernelILi4EZZZNS0_17atanh_kernel_cudaERNS_18TensorIteratorBaseEENKUlvE0_clEvENKUlvE_clEvEUldE_St5arrayIPcLm2EEEEviT0_T1_:
.text._ZN2at6native29vectorized_elementwise_kernelILi4EZZZNS0_17atanh_kernel_cudaERNS_18TensorIteratorBaseEENKUlvE0_clEvENKUlvE_clEvEUldE_St5arrayIPcLm2EEEEviT0_T1_:
        /* <DEDUP_REMOVED lines=87> */
[----:B------:R-:W-:Y:S05]  /*0570*/  CALL.REL.NOINC `($__internal_5_$__cuda_sm20_div_rn_f64_full) ;  /* 0x000000a800a47944 */ /* 0x000fea0003c00000 */
[----:B------:R-:W-:Y:S02]  /*0580*/  IMAD.MOV.U32 R8, RZ, RZ, R4 ;  /* 0x000000ffff087224 */ /* 0x000fe400078e0004 */
[----:B------:R-:W-:-:S07]  /*0590*/  IMAD.MOV.U32 R9, RZ, RZ, R5 ;  /* 0x000000ffff097224 */ /* 0x000fce00078e0005 */
.L_x_2820:
[----:B------:R-:W-:Y:S05]  /*05a0*/  BSYNC.RECONVERGENT B2 ;  /* 0x0000000000027941 */ /* 0x000fea0003800200 */
.L_x_2819:
        /* <DEDUP_REMOVED lines=24> */
[----:B------:R-:W-:Y:S05]  /*0730*/  CALL.REL.NOINC `($__internal_5_$__cuda_sm20_div_rn_f64_full) ;  /* 0x000000a800347944 */ /* 0x000fea0003c00000 */
.L_x_2824:
[----:B------:R-:W-:Y:S05]  /*0740*/  BSYNC.RECONVERGENT B3 ;  /* 0x0000000000037941 */ /* 0x000fea0003800200 */
.L_x_2823:
        /* <DEDUP_REMOVED lines=30> */
.L_x_2822:
        /* <DEDUP_REMOVED lines=78> */
.L_x_2826:
[----:B------:R-:W-:Y:S01]  /*0e10*/  IMAD.MOV.U32 R4, RZ, RZ, 0x0 ;  /* 0x00000000ff047424 */ /* 0x000fe200078e00ff */
[----:B------:R-:W-:Y:S01]  /*0e20*/  LOP3.LUT P0, RZ, R3, 0x7fffffff, RZ, 0xc0, !PT ;  /* 0x7fffffff03ff7812 */ /* 0x000fe2000780c0ff */
[----:B------:R-:W-:-:S06]  /*0e30*/  IMAD.MOV.U32 R5, RZ, RZ, 0x7ff00000 ;  /* 0x7ff00000ff057424 */ /* 0x000fcc00078e00ff */
[----:B------:R-:W-:-:S10]  /*0e40*/  DFMA R4, R2, R4, +INF ;  /* 0x7ff000000204742b */ /* 0x000fd40000000004 */
[----:B------:R-:W-:Y:S02]  /*0e50*/  FSEL R8, R4, RZ, P0 ;  /* 0x000000ff04087208 */ /* 0x000fe40000000000 */
[----:B------:R-:W-:-:S07]  /*0e60*/  FSEL R9, R5, -QNAN , P0 ;  /* 0xfff0000005097808 */ /* 0x000fce0000000000 */
.L_x_2825:
[----:B------:R-:W-:Y:S05]  /*0e70*/  BSYNC.RECONVERGENT B2 ;  /* 0x0000000000027941 */ /* 0x000fea0003800200 */
.L_x_2821:
[----:B------:R-:W-:-:S10]  /*0e80*/  DMUL R8, R8, 0.5 ;  /* 0x3fe0000008087828 */ /* 0x000fd40000000000 */
[----:B------:R-:W-:-:S07]  /*0e90*/  LOP3.LUT R9, R9, 0x80000000, R11, 0xb8, !PT ;  /* 0x8000000009097812 */ /* 0x000fce00078eb80b */
.L_x_2818:
[----:B------:R-:W-:Y:S05]  /*0ea0*/  BSYNC.RECONVERGENT B1 ;  /* 0x0000000000017941 */ /* 0x000fea0003800200 */
.L_x_2817:
        /* <DEDUP_REMOVED lines=25> */
[----:B------:R-:W-:Y:S02]  /*1040*/  IMAD.MOV.U32 R10, RZ, RZ, R4 ;  /* 0x000000ffff0a7224 */ /* 0x000fe400078e0004 */
[----:B------:R-:W-:-:S07]  /*1050*/  IMAD.MOV.U32 R11, RZ, RZ, R5 ;  /* 0x000000ffff0b7224 */ /* 0x000fce00078e0005 */
.L_x_2830:
[----:B------:R-:W-:Y:S05]  /*1060*/  BSYNC.RECONVERGENT B2 ;  /* 0x0000000000027941 */ /* 0x000fea0003800200 */
.L_x_2829:
        /* <DEDUP_REMOVED lines=88> */
.L_x_2832:
        /* <DEDUP_REMOVED lines=19> */
[----:B------:R-:W-:Y:S05]  /*1720*/  CALL.REL.NOINC `($__internal_5_$__cuda_sm20_div_rn_f64_full) ;  /* 0x0000009800387944 */ /* 0x000fea0003c00000 */
.L_x_2835:
[----:B------:R-:W-:Y:S05]  /*1730*/  BSYNC.RECONVERGENT B3 ;  /* 0x0000000000037941 */ /* 0x000fea0003800200 */
.L_x_2834:
        /* <DEDUP_REMOVED lines=29> */
.L_x_2833:
[----:B------:R-:W-:Y:S05]  /*1910*/  BSYNC.RECONVERGENT B2 ;  /* 0x0000000000027941 */ /* 0x000fea0003800200 */
.L_x_2831:
[----:B------:R-:W-:-:S10]  /*1920*/  DMUL R10, R10, 0.5 ;  /* 0x3fe000000a0a7828 */ /* 0x000fd40000000000 */
[----:B------:R-:W-:-:S07]  /*1930*/  LOP3.LUT R11, R11, 0x80000000, R13, 0xb8, !PT ;  /* 0x800000000b0b7812 */ /* 0x000fce00078eb80d */
.L_x_2828:
[----:B------:R-:W-:Y:S05]  /*1940*/  BSYNC.RECONVERGENT B1 ;  /* 0x0000000000017941 */ /* 0x000fea0003800200 */
.L_x_2827:
        /* <DEDUP_REMOVED lines=25> */
[----:B------:R-:W-:Y:S02]  /*1ae0*/  IMAD.MOV.U32 R12, RZ, RZ, R4 ;  /* 0x000000ffff0c7224 */ /* 0x000fe400078e0004 */
[----:B------:R-:W-:-:S07]  /*1af0*/  IMAD.MOV.U32 R13, RZ, RZ, R5 ;  /* 0x000000ffff0d7224 */ /* 0x000fce00078e0005 */
.L_x_2839:
[----:B------:R-:W-:Y:S05]  /*1b00*/  BSYNC.RECONVERGENT B2 ;  /* 0x0000000000027941 */ /* 0x000fea0003800200 */
.L_x_2838:
        /* <DEDUP_REMOVED lines=88> */
.L_x_2841:
        /* <DEDUP_REMOVED lines=20> */
.L_x_2844:
[----:B------:R-:W-:Y:S05]  /*21d0*/  BSYNC.RECONVERGENT B3 ;  /* 0x0000000000037941 */ /* 0x000fea0003800200 */
.L_x_2843:
        /* <DEDUP_REMOVED lines=29> */
.L_x_2842:
[----:B------:R-:W-:Y:S05]  /*23b0*/  BSYNC.RECONVERGENT B2 ;  /* 0x0000000000027941 */ /* 0x000fea0003800200 */
.L_x_2840:
[----:B------:R-:W-:-:S10]  /*23c0*/  DMUL R12, R12, 0.5 ;  /* 0x3fe000000c0c7828 */ /* 0x000fd40000000000 */
[----:B------:R-:W-:-:S07]  /*23d0*/  LOP3.LUT R13, R13, 0x80000000, R15, 0xb8, !PT ;  /* 0x800000000d0d7812 */ /* 0x000fce00078eb80f */
.L_x_2837:
[----:B------:R-:W-:Y:S05]  /*23e0*/  BSYNC.RECONVERGENT B1 ;  /* 0x0000000000017941 */ /* 0x000fea0003800200 */
.L_x_2836:
        /* <DEDUP_REMOVED lines=25> */
[----:B------:R-:W-:Y:S01]  /*2580*/  MOV R14, R4 ;  /* 0x00000004000e7202 */ /* 0x000fe20000000f00 */
[----:B------:R-:W-:-:S07]  /*2590*/  IMAD.MOV.U32 R15, RZ, RZ, R5 ;  /* 0x000000ffff0f7224 */ /* 0x000fce00078e0005 */
.L_x_2848:
[----:B------:R-:W-:Y:S05]  /*25a0*/  BSYNC.RECONVERGENT B2 ;  /* 0x0000000000027941 */ /* 0x000fea0003800200 */
.L_x_2847:
        /* <DEDUP_REMOVED lines=88> */
.L_x_2850:
        /* <DEDUP_REMOVED lines=20> */
.L_x_2853:
[----:B------:R-:W-:Y:S05]  /*2c70*/  BSYNC.RECONVERGENT B3 ;  /* 0x0000000000037941 */ /* 0x000fea0003800200 */
.L_x_2852:
        /* <DEDUP_REMOVED lines=29> */
.L_x_2851:
[----:B------:R-:W-:Y:S05]  /*2e50*/  BSYNC.RECONVERGENT B2 ;  /* 0x0000000000027941 */ /* 0x000fea0003800200 */
.L_x_2849:
[----:B------:R-:W-:-:S10]  /*2e60*/  DMUL R14, R14, 0.5 ;  /* 0x3fe000000e0e7828 */ /* 0x000fd40000000000 */
[----:B------:R-:W-:-:S07]  /*2e70*/  LOP3.LUT R15, R15, 0x80000000, R17, 0xb8, !PT ;  /* 0x800000000f0f7812 */ /* 0x000fce00078eb811 */
.L_x_2846:
[----:B------:R-:W-:Y:S05]  /*2e80*/  BSYNC.RECONVERGENT B1 ;  /* 0x0000000000017941 */ /* 0x000fea0003800200 */
.L_x_2845:
        /* <DEDUP_REMOVED lines=25> */
[----:B------:R-:W-:Y:S01]  /*3020*/  IMAD.MOV.U32 R16, RZ, RZ, R4 ;  /* 0x000000ffff107224 */ /* 0x000fe200078e0004 */
[----:B------:R-:W-:-:S07]  /*3030*/  MOV R17, R5 ;  /* 0x0000000500117202 */ /* 0x000fce0000000f00 */
.L_x_2857:
[----:B------:R-:W-:Y:S05]  /*3040*/  BSYNC.RECONVERGENT B2 ;  /* 0x0000000000027941 */ /* 0x000fea0003800200 */
.L_x_2856:
        /* <DEDUP_REMOVED lines=88> */
.L_x_2859:
        /* <DEDUP_REMOVED lines=20> */
.L_x_2862:
[----:B------:R-:W-:Y:S05]  /*3710*/  BSYNC.RECONVERGENT B3 ;  /* 0x0000000000037941 */ /* 0x000fea0003800200 */
.L_x_2861:
        /* <DEDUP_REMOVED lines=29> */
.L_x_2860:
[----:B------:R-:W-:Y:S05]  /*38f0*/  BSYNC.RECONVERGENT B2 ;  /* 0x0000000000027941 */ /* 0x000fea0003800200 */
.L_x_2858:
[----:B------:R-:W-:-:S10]  /*3900*/  DMUL R16, R16, 0.5 ;  /* 0x3fe0000010107828 */ /* 0x000fd40000000000 */
[----:B------:R-:W-:-:S07]  /*3910*/  LOP3.LUT R17, R17, 0x80000000, R19, 0xb8, !PT ;  /* 0x8000000011117812 */ /* 0x000fce00078eb813 */
.L_x_2855:
[----:B------:R-:W-:Y:S05]  /*3920*/  BSYNC.RECONVERGENT B1 ;  /* 0x0000000000017941 */ /* 0x000fea0003800200 */
.L_x_2854:
        /* <DEDUP_REMOVED lines=27> */
.L_x_2866:
[----:B------:R-:W-:Y:S05]  /*3ae0*/  BSYNC.RECONVERGENT B2 ;  /* 0x0000000000027941 */ /* 0x000fea0003800200 */
.L_x_2865:
        /* <DEDUP_REMOVED lines=88> */
.L_x_2868:
        /* <DEDUP_REMOVED lines=20> */
.L_x_2871:
[----:B------:R-:W-:Y:S05]  /*41b0*/  BSYNC.RECONVERGENT B3 ;  /* 0x0000000000037941 */ /* 0x000fea0003800200 */
.L_x_2870:
        /* <DEDUP_REMOVED lines=29> */
.L_x_2869:
[----:B------:R-:W-:Y:S05]  /*4390*/  BSYNC.RECONVERGENT B2 ;  /* 0x0000000000027941 */ /* 0x000fea0003800200 */
.L_x_2867:
[----:B------:R-:W-:-:S10]  /*43a0*/  DMUL R18, R18, 0.5 ;  /* 0x3fe0000012127828 */ /* 0x000fd40000000000 */
[----:B------:R-:W-:-:S07]  /*43b0*/  LOP3.LUT R19, R19, 0x80000000, R21, 0xb8, !PT ;  /* 0x8000000013137812 */ /* 0x000fce00078eb815 */
.L_x_2864:
[----:B------:R-:W-:Y:S05]  /*43c0*/  BSYNC.RECONVERGENT B1 ;  /* 0x0000000000017941 */ /* 0x000fea0003800200 */
.L_x_2863:
        /* <DEDUP_REMOVED lines=27> */
.L_x_2875:
[----:B------:R-:W-:Y:S05]  /*4580*/  BSYNC.RECONVERGENT B2 ;  /* 0x0000000000027941 */ /* 0x000fea0003800200 */
.L_x_2874:
        /* <DEDUP_REMOVED lines=88> */
.L_x_2877:
        /* <DEDUP_REMOVED lines=20> */
.L_x_2880:
[----:B------:R-:W-:Y:S05]  /*4c50*/  BSYNC.RECONVERGENT B3 ;  /* 0x0000000000037941 */ /* 0x000fea0003800200 */
.L_x_2879:
        /* <DEDUP_REMOVED lines=29> */
.L_x_2878:
[----:B------:R-:W-:Y:S05]  /*4e30*/  BSYNC.RECONVERGENT B2 ;  /* 0x0000000000027941 */ /* 0x000fea0003800200 */
.L_x_2876:
[----:B------:R-:W-:-:S10]  /*4e40*/  DMUL R20, R20, 0.5 ;  /* 0x3fe0000014147828 */ /* 0x000fd40000000000 */
[----:B------:R-:W-:Y:S01]  /*4e50*/  LOP3.LUT R31, R21, 0x80000000, R31, 0xb8, !PT ;  /* 0x80000000151f7812 */ /* 0x000fe200078eb81f */
[----:B------:R-:W-:-:S07]  /*4e60*/  IMAD.MOV.U32 R30, RZ, RZ, R20 ;  /* 0x000000ffff1e7224 */ /* 0x000fce00078e0014 */
.L_x_2873:
[----:B------:R-:W-:Y:S05]  /*4e70*/  BSYNC.RECONVERGENT B1 ;  /* 0x0000000000017941 */ /* 0x000fea0003800200 */
.L_x_2872:
        /* <DEDUP_REMOVED lines=27> */
.L_x_2884:
[----:B------:R-:W-:Y:S05]  /*5030*/  BSYNC.RECONVERGENT B2 ;  /* 0x0000000000027941 */ /* 0x000fea0003800200 */
.L_x_2883:
        /* <DEDUP_REMOVED lines=88> */
.L_x_2886:
        /* <DEDUP_REMOVED lines=20> */
.L_x_2889:
[----:B------:R-:W-:Y:S05]  /*5700*/  BSYNC.RECONVERGENT B3 ;  /* 0x0000000000037941 */ /* 0x000fea0003800200 */
.L_x_2888:
        /* <DEDUP_REMOVED lines=29> */
.L_x_2887:
[----:B------:R-:W-:Y:S05]  /*58e0*/  BSYNC.RECONVERGENT B2 ;  /* 0x0000000000027941 */ /* 0x000fea0003800200 */
.L_x_2885:
[----:B------:R-:W-:-:S10]  /*58f0*/  DMUL R20, R20, 0.5 ;  /* 0x3fe0000014147828 */ /* 0x000fd40000000000 */
[----:B------:R-:W-:Y:S01]  /*5900*/  LOP3.LUT R23, R21, 0x80000000, R23, 0xb8, !PT ;  /* 0x8000000015177812 */ /* 0x000fe200078eb817 */
[----:B------:R-:W-:-:S07]  /*5910*/  IMAD.MOV.U32 R22, RZ, RZ, R20 ;  /* 0x000000ffff167224 */ /* 0x000fce00078e0014 */
.L_x_2882:
[----:B------:R-:W-:Y:S05]  /*5920*/  BSYNC.RECONVERGENT B1 ;  /* 0x0000000000017941 */ /* 0x000fea0003800200 */
.L_x_2881:
        /* <DEDUP_REMOVED lines=24> */
.L_x_2892:
[----:B------:R-:W-:-:S13]  /*5ab0*/  ISETP.GE.U32.AND P0, PT, R3, R28, PT ;  /* 0x0000001c0300720c */ /* 0x000fda0003f06070 */
[----:B------:R-:W-:Y:S05]  /*5ac0*/  @P0 BRA `(.L_x_2894) ;  /* 0x0000000000300947 */ /* 0x000fea0003800000 */
[----:B0-----:R-:W0:Y:S01]  /*5ad0*/  LDC.64 R4, c[0x0][0x388] ;  /* 0x0000e200ff047b82 */ /* 0x001e220000000a00 */
[----:B------:R-:W-:Y:S02]  /*5ae0*/  IMAD.IADD R7, R0, 0x1, R3 ;  /* 0x0000000100077824 */ /* 0x000fe400078e0203 */
[----:B------:R-:W-:Y:S02]  /*5af0*/  VIADD R3, R3, 0x80 ;  /* 0x0000008003037836 */ /* 0x000fe40000000000 */
[----:B0-----:R-:W-:-:S05]  /*5b00*/  IMAD.WIDE.U32 R4, R7, 0x8, R4 ;  /* 0x0000000807047825 */ /* 0x001fca00078e0004 */
[----:B-----5:R1:W-:Y:S02]  /*5b10*/  STG.E.64 desc[UR4][R4.64], R14 ;  /* 0x0000000e04007986 */ /* 0x0203e4000c101b04 */
.L_x_2893:
[----:B------:R-:W-:-:S13]  /*5b20*/  ISETP.GE.U32.AND P0, PT, R3, R28, PT ;  /* 0x0000001c0300720c */ /* 0x000fda0003f06070 */
[----:B------:R-:W-:Y:S05]  /*5b30*/  @P0 BRA `(.L_x_2895) ;  /* 0x0000000000340947 */ /* 0x000fea0003800000 */
[----:B01----:R-:W0:Y:S01]  /*5b40*/  LDC.64 R4, c[0x0][0x388] ;  /* 0x0000e200ff047b82 */ /* 0x003e220000000a00 */
[----:B------:R-:W-:Y:S01]  /*5b50*/  IMAD.IADD R7, R0, 0x1, R3 ;  /* 0x0000000100077824 */ /* 0x000fe200078e0203 */
[----:B------:R-:W-:-:S03]  /*5b60*/  IADD3 R3, PT, PT, R3, 0x80, RZ ;  /* 0x0000008003037810 */ /* 0x000fc60007ffe0ff */
[----:B0-----:R-:W-:-:S05]  /*5b70*/  IMAD.WIDE.U32 R4, R7, 0x8, R4 ;  /* 0x0000000807047825 */ /* 0x001fca00078e0004 */
[----:B------:R1:W-:Y:S02]  /*5b80*/  STG.E.64 desc[UR4][R4.64], R16 ;  /* 0x0000001004007986 */ /* 0x0003e4000c101b04 */
.L_x_2894:
        /* <DEDUP_REMOVED lines=8> */
.L_x_2895:
[----:B------:R-:W-:Y:S05]  /*5c10*/  BSYNC.RELIABLE B1 ;  /* 0x0000000000017941 */ /* 0x000fea0003800100 */
.L_x_2891:
[----:B------:R-:W-:-:S13]  /*5c20*/  ISETP.GE.U32.AND P0, PT, R3, R28, PT ;  /* 0x0000001c0300720c */ /* 0x000fda0003f06070 */
[----:B012---:R-:W0:Y:S01]  /*5c30*/  @!P0 LDC.64 R4, c[0x0][0x388] ;  /* 0x0000e200ff048b82 */ /* 0x007e220000000a00 */
[----:B------:R-:W-:Y:S02]  /*5c40*/  @!P0 IMAD.IADD R7, R0, 0x1, R3 ;  /* 0x0000000100078824 */ /* 0x000fe400078e0203 */
[----:B------:R-:W-:Y:S02]  /*5c50*/  @!P0 VIADD R3, R3, 0x80 ;  /* 0x0000008003038836 */ /* 0x000fe40000000000 */
[----:B0-----:R-:W-:-:S05]  /*5c60*/  @!P0 IMAD.WIDE.U32 R4, R7, 0x8, R4 ;  /* 0x0000000807048825 */ /* 0x001fca00078e0004 */
[----:B------:R2:W-:Y:S02]  /*5c70*/  @!P0 STG.E.64 desc[UR4][R4.64], R30 ;  /* 0x0000001e04008986 */ /* 0x0005e4000c101b04 */
.L_x_2896:
[----:B------:R-:W-:Y:S05]  /*5c80*/  BSYNC.RECONVERGENT B0 ;  /* 0x0000000000007941 */ /* 0x000fea0003800200 */
.L_x_2890:
        /* <DEDUP_REMOVED lines=8> */
.L_x_2816:
[----:B------:R-:W0:Y:S01]  /*5d10*/  S2R R5, SR_TID.X ;  /* 0x0000000000057919 */ /* 0x000e220000002100 */
[----:B------:R-:W1:Y:S02]  /*5d20*/  LDC.64 R2, c[0x0][0x390] ;  /* 0x0000e400ff027b82 */ /* 0x000e640000000a00 */
[----:B-1----:R-:W-:-:S04]  /*5d30*/  IMAD.WIDE.U32 R2, R0, 0x8, R2 ;  /* 0x0000000800027825 */ /* 0x002fc800078e0002 */
[----:B0-----:R-:W-:-:S05]  /*5d40*/  IMAD.WIDE.U32 R2, R5, 0x20, R2 ;  /* 0x0000002005027825 */ /* 0x001fca00078e0002 */
[----:B------:R-:W2:Y:S01]  /*5d50*/  LDG.E.ENL2.256 R8, R12, desc[UR4][R2.64] ;  /* 0xfe000004020c797e */ /* 0x000ea20008121908 */
[----:B------:R-:W-:-:S03]  /*5d60*/  IMAD.MOV.U32 R4, RZ, RZ, 0x1 ;  /* 0x00000001ff047424 */ /* 0x000fc600078e00ff */
[----:B------:R0:W5:Y:S01]  /*5d70*/  LDG.E.ENL2.256 R16, R20, desc[UR4][R2.64+0x1000] ;  /* 0xfe0080040214797e */ /* 0x0001620008121910 */
[----:B------:R-:W-:Y:S01]  /*5d80*/  BSSY.RECONVERGENT B1, `(.L_x_2897) ;  /* 0x0000015000017945 */ /* 0x000fe20003800200 */
[----:B--2---:R-:W-:-:S06]  /*5d90*/  DADD R24, -|R12|, 1 ;  /* 0x3ff000000c187429 */ /* 0x004fcc0000000300 */
[----:B------:R-:W1:Y:S02]  /*5da0*/  MUFU.RCP64H R5, R25 ;  /* 0x0000001900057308 */ /* 0x000e640000001800 */
[----:B-1----:R-:W-:-:S08]  /*5db0*/  DFMA R6, -R24, R4, 1 ;  /* 0x3ff000001806742b */ /* 0x002fd00000000104 */
[----:B------:R-:W-:-:S08]  /*5dc0*/  DFMA R6, R6, R6, R6 ;  /* 0x000000060606722b */ /* 0x000fd00000000006 */
[----:B------:R-:W-:Y:S02]  /*5dd0*/  DFMA R6, R4, R6, R4 ;  /* 0x000000060406722b */ /* 0x000fe40000000004 */
[----:B------:R-:W-:-:S06]  /*5de0*/  DADD R4, |R12|, |R12| ;  /* 0x000000000c047229 */ /* 0x000fcc000000060c */
[----:B------:R-:W-:-:S04]  /*5df0*/  DFMA R26, -R24, R6, 1 ;  /* 0x3ff00000181a742b */ /* 0x000fc80000000106 */
[----:B------:R-:W-:-:S04]  /*5e00*/  FSETP.GEU.AND P1, PT, |R5|, 6.5827683646048100446e-37, PT ;  /* 0x036000000500780b */ /* 0x000fc80003f2e200 */
[----:B------:R-:W-:-:S08]  /*5e10*/  DFMA R26, R6, R26, R6 ;  /* 0x0000001a061a722b */ /* 0x000fd00000000006 */
[----:B------:R-:W-:-:S08]  /*5e20*/  DMUL R28, R4, R26 ;  /* 0x0000001a041c7228 */ /* 0x000fd00000000000 */
[----:B0-----:R-:W-:-:S08]  /*5e30*/  DFMA R2, -R24, R28, R4 ;  /* 0x0000001c1802722b */ /* 0x001fd00000000104 */
[----:B------:R-:W-:-:S10]  /*5e40*/  DFMA R28, R26, R2, R28 ;  /* 0x000000021a1c722b */ /* 0x000fd4000000001c */
[----:B------:R-:W-:-:S05]  /*5e50*/  FFMA R2, RZ, R25, R29 ;  /* 0x00000019ff027223 */ /* 0x000fca000000001d */
[----:B------:R-:W-:-:S13]  /*5e60*/  FSETP.GT.AND P0, PT, |R2|, 1.469367938527859385e-39, PT ;  /* 0x001000000200780b */ /* 0x000fda0003f04200 */
[----:B------:R-:W-:Y:S05]  /*5e70*/  @P0 BRA P1, `(.L_x_2898) ;  /* 0x0000000000140947 */ /* 0x000fea0000800000 */
[----:B------:R-:W-:Y:S01]  /*5e80*/  IMAD.MOV.U32 R3, RZ, RZ, R5 ;  /* 0x000000ffff037224 */ /* 0x000fe200078e0005 */
[----:B------:R-:W-:-:S07]  /*5e90*/  MOV R2, 0x5eb0 ;  /* 0x00005eb000027802 */ /* 0x000fce0000000f00 */
[----:B-----5:R-:W-:Y:S05]  /*5ea0*/  CALL.REL.NOINC `($__internal_5_$__cuda_sm20_div_rn_f64_full) ;  /* 0x0000005000587944 */ /* 0x020fea0003c00000 */
[----:B------:R-:W-:Y:S02]  /*5eb0*/  IMAD.MOV.U32 R28, RZ, RZ, R4 ;  /* 0x000000ffff1c7224 */ /* 0x000fe400078e0004 */
[----:B------:R-:W-:-:S07]  /*5ec0*/  IMAD.MOV.U32 R29, RZ, RZ, R5 ;  /* 0x000000ffff1d7224 */ /* 0x000fce00078e0005 */
.L_x_2898:
[----:B------:R-:W-:Y:S05]  /*5ed0*/  BSYNC.RECONVERGENT B1 ;  /* 0x0000000000017941 */ /* 0x000fea0003800200 */
.L_x_2897:
        /* <DEDUP_REMOVED lines=24> */
[----:B-----5:R-:W-:Y:S05]  /*6060*/  CALL.REL.NOINC `($__internal_5_$__cuda_sm20_div_rn_f64_full) ;  /* 0x0000004c00e87944 */ /* 0x020fea0003c00000 */
.L_x_2902:
[----:B------:R-:W-:Y:S05]  /*6070*/  BSYNC.RECONVERGENT B2 ;  /* 0x0000000000027941 */ /* 0x000fea0003800200 */
.L_x_2901:
        /* <DEDUP_REMOVED lines=30> */
.L_x_2900:
        /* <DEDUP_REMOVED lines=78> */
.L_x_2904:
[----:B------:R-:W-:Y:S01]  /*6740*/  IMAD.MOV.U32 R4, RZ, RZ, 0x0 ;  /* 0x00000000ff047424 */ /* 0x000fe200078e00ff */
[----:B------:R-:W-:Y:S01]  /*6750*/  LOP3.LUT P0, RZ, R3, 0x7fffffff, RZ, 0xc0, !PT ;  /* 0x7fffffff03ff7812 */ /* 0x000fe2000780c0ff */
[----:B------:R-:W-:-:S06]  /*6760*/  IMAD.MOV.U32 R5, RZ, RZ, 0x7ff00000 ;  /* 0x7ff00000ff057424 */ /* 0x000fcc00078e00ff */
[----:B------:R-:W-:-:S10]  /*6770*/  DFMA R4, R2, R4, +INF ;  /* 0x7ff000000204742b */ /* 0x000fd40000000004 */
[----:B------:R-:W-:Y:S02]  /*6780*/  FSEL R2, R4, RZ, P0 ;  /* 0x000000ff04027208 */ /* 0x000fe40000000000 */
[----:B------:R-:W-:-:S07]  /*6790*/  FSEL R3, R5, -QNAN , P0 ;  /* 0xfff0000005037808 */ /* 0x000fce0000000000 */
.L_x_2903:
[----:B------:R-:W-:Y:S05]  /*67a0*/  BSYNC.RECONVERGENT B1 ;  /* 0x0000000000017941 */ /* 0x000fea0003800200 */
.L_x_2899:
        /* <DEDUP_REMOVED lines=22> */
[----:B-----5:R-:W-:Y:S05]  /*6910*/  CALL.REL.NOINC `($__internal_5_$__cuda_sm20_div_rn_f64_full) ;  /* 0x0000004400bc7944 */ /* 0x020fea0003c00000 */
[----:B------:R-:W-:Y:S02]  /*6920*/  IMAD.MOV.U32 R28, RZ, RZ, R4 ;  /* 0x000000ffff1c7224 */ /* 0x000fe400078e0004 */
[----:B------:R-:W-:-:S07]  /*6930*/  IMAD.MOV.U32 R29, RZ, RZ, R5 ;  /* 0x000000ffff1d7224 */ /* 0x000fce00078e0005 */
.L_x_2906:
[----:B------:R-:W-:Y:S05]  /*6940*/  BSYNC.RECONVERGENT B1 ;  /* 0x0000000000017941 */ /* 0x000fea0003800200 */
.L_x_2905:
        /* <DEDUP_REMOVED lines=87> */
.L_x_2908:
        /* <DEDUP_REMOVED lines=20> */
.L_x_2911:
[----:B------:R-:W-:Y:S05]  /*7000*/  BSYNC.RECONVERGENT B2 ;  /* 0x0000000000027941 */ /* 0x000fea0003800200 */
.L_x_2910:
        /* <DEDUP_REMOVED lines=29> */
.L_x_2909:
[----:B------:R-:W-:Y:S05]  /*71e0*/  BSYNC.RECONVERGENT B1 ;  /* 0x0000000000017941 */ /* 0x000fea0003800200 */
.L_x_2907:
        /* <DEDUP_REMOVED lines=25> */
.L_x_2913:
[----:B------:R-:W-:Y:S05]  /*7380*/  BSYNC.RECONVERGENT B1 ;  /* 0x0000000000017941 */ /* 0x000fea0003800200 */
.L_x_2912:
        /* <DEDUP_REMOVED lines=87> */
.L_x_2915:
        /* <DEDUP_REMOVED lines=20> */
.L_x_2918:
[----:B------:R-:W-:Y:S05]  /*7a40*/  BSYNC.RECONVERGENT B2 ;  /* 0x0000000000027941 */ /* 0x000fea0003800200 */
.L_x_2917:
        /* <DEDUP_REMOVED lines=29> */
.L_x_2916:
[----:B------:R-:W-:Y:S05]  /*7c20*/  BSYNC.RECONVERGENT B1 ;  /* 0x0000000000017941 */ /* 0x000fea0003800200 */
.L_x_2914:
        /* <DEDUP_REMOVED lines=23> */
[----:B------:R-:W-:Y:S01]  /*7da0*/  MOV R28, R4 ;  /* 0x00000004001c7202 */ /* 0x000fe20000000f00 */
[----:B------:R-:W-:-:S07]  /*7db0*/  IMAD.MOV.U32 R29, RZ, RZ, R5 ;  /* 0x000000ffff1d7224 */ /* 0x000fce00078e0005 */
.L_x_2920:
[----:B------:R-:W-:Y:S05]  /*7dc0*/  BSYNC.RECONVERGENT B1 ;  /* 0x0000000000017941 */ /* 0x000fea0003800200 */
.L_x_2919:
        /* <DEDUP_REMOVED lines=87> */
.L_x_2922:
        /* <DEDUP_REMOVED lines=19> */
[----:B-----5:R-:W-:Y:S05]  /*8470*/  CALL.REL.NOINC `($__internal_5_$__cuda_sm20_div_rn_f64_full) ;  /* 0x0000002800e47944 */ /* 0x020fea0003c00000 */
.L_x_2925:
[----:B------:R-:W-:Y:S05]  /*8480*/  BSYNC.RECONVERGENT B2 ;  /* 0x0000000000027941 */ /* 0x000fea0003800200 */
.L_x_2924:
        /* <DEDUP_REMOVED lines=29> */
.L_x_2923:
[----:B------:R-:W-:Y:S05]  /*8660*/  BSYNC.RECONVERGENT B1 ;  /* 0x0000000000017941 */ /* 0x000fea0003800200 */
.L_x_2921:
[----:B-----5:R-:W-:Y:S01]  /*8670*/  DADD R24, -|R20|, 1 ;  /* 0x3ff0000014187429 */ /* 0x020fe20000000300 */
        /* <DEDUP_REMOVED lines=21> */
[----:B------:R-:W-:Y:S05]  /*87d0*/  CALL.REL.NOINC `($__internal_5_$__cuda_sm20_div_rn_f64_full) ;  /* 0x00000028000c7944 */ /* 0x000fea0003c00000 */
[----:B------:R-:W-:Y:S02]  /*87e0*/  IMAD.MOV.U32 R28, RZ, RZ, R4 ;  /* 0x000000ffff1c7224 */ /* 0x000fe400078e0004 */
[----:B------:R-:W-:-:S07]  /*87f0*/  IMAD.MOV.U32 R29, RZ, RZ, R5 ;  /* 0x000000ffff1d7224 */ /* 0x000fce00078e0005 */
.L_x_2927:
[----:B------:R-:W-:Y:S05]  /*8800*/  BSYNC.RECONVERGENT B1 ;  /* 0x0000000000017941 */ /* 0x000fea0003800200 */
.L_x_2926:
        /* <DEDUP_REMOVED lines=87> */
.L_x_2929:
        /* <DEDUP_REMOVED lines=20> */
.L_x_2932:
[----:B------:R-:W-:Y:S05]  /*8ec0*/  BSYNC.RECONVERGENT B2 ;  /* 0x0000000000027941 */ /* 0x000fea0003800200 */
.L_x_2931:
        /* <DEDUP_REMOVED lines=29> */
.L_x_2930:
[----:B------:R-:W-:Y:S05]  /*90a0*/  BSYNC.RECONVERGENT B1 ;  /* 0x0000000000017941 */ /* 0x000fea0003800200 */
.L_x_2928:
        /* <DEDUP_REMOVED lines=23> */
[----:B------:R-:W-:Y:S01]  /*9220*/  IMAD.MOV.U32 R28, RZ, RZ, R4 ;  /* 0x000000ffff1c7224 */ /* 0x000fe200078e0004 */
[----:B------:R-:W-:-:S07]  /*9230*/  MOV R29, R5 ;  /* 0x00000005001d7202 */ /* 0x000fce0000000f00 */
.L_x_2934:
[----:B------:R-:W-:Y:S05]  /*9240*/  BSYNC.RECONVERGENT B1 ;  /* 0x0000000000017941 */ /* 0x000fea0003800200 */
.L_x_2933:
        /* <DEDUP_REMOVED lines=87> */
.L_x_2936:
        /* <DEDUP_REMOVED lines=20> */
.L_x_2939:
[----:B------:R-:W-:Y:S05]  /*9900*/  BSYNC.RECONVERGENT B2 ;  /* 0x0000000000027941 */ /* 0x000fea0003800200 */
.L_x_2938:
        /* <DEDUP_REMOVED lines=29> */
.L_x_2937:
[----:B------:R-:W-:Y:S05]  /*9ae0*/  BSYNC.RECONVERGENT B1 ;  /* 0x0000000000017941 */ /* 0x000fea0003800200 */
.L_x_2935:
        /* <DEDUP_REMOVED lines=22> */
[----:B------:R-:W-:Y:S05]  /*9c50*/  CALL.REL.NOINC `($__internal_5_$__cuda_sm20_div_rn_f64_full) ;  /* 0x0000001000ec7944 */ /* 0x000fea0003c00000 */
[----:B------:R-:W-:Y:S02]  /*9c60*/  IMAD.MOV.U32 R28, RZ, RZ, R4 ;  /* 0x000000ffff1c7224 */ /* 0x000fe400078e0004 */
[----:B------:R-:W-:-:S07]  /*9c70*/  IMAD.MOV.U32 R29, RZ, RZ, R5 ;  /* 0x000000ffff1d7224 */ /* 0x000fce00078e0005 */
.L_x_2941:
[----:B------:R-:W-:Y:S05]  /*9c80*/  BSYNC.RECONVERGENT B1 ;  /* 0x0000000000017941 */ /* 0x000fea0003800200 */
.L_x_2940:
        /* <DEDUP_REMOVED lines=87> */
.L_x_2943:
        /* <DEDUP_REMOVED lines=20> */
.L_x_2946:
[----:B------:R-:W-:Y:S05]  /*a340*/  BSYNC.RECONVERGENT B2 ;  /* 0x0000000000027941 */ /* 0x000fea0003800200 */
.L_x_2945:
        /* <DEDUP_REMOVED lines=29> */
.L_x_2944:
[----:B------:R-:W-:Y:S05]  /*a520*/  BSYNC.RECONVERGENT B1 ;  /* 0x0000000000017941 */ /* 0x000fea0003800200 */
.L_x_2942:
        /* <DEDUP_REMOVED lines=25> */
.L_x_2948:
[----:B------:R-:W-:Y:S05]  /*a6c0*/  BSYNC.RECONVERGENT B1 ;  /* 0x0000000000017941 */ /* 0x000fea0003800200 */
.L_x_2947:
        /* <DEDUP_REMOVED lines=87> */
.L_x_2950:
        /* <DEDUP_REMOVED lines=20> */
.L_x_2953:
[----:B------:R-:W-:Y:S05]  /*ad80*/  BSYNC.RECONVERGENT B2 ;  /* 0x0000000000027941 */ /* 0x000fea0003800200 */
.L_x_2952:
        /* <DEDUP_REMOVED lines=29> */
.L_x_2951:
[----:B------:R-:W-:Y:S05]  /*af60*/  BSYNC.RECONVERGENT B1 ;  /* 0x0000000000017941 */ /* 0x000fea0003800200 */
.L_x_2949:
[----:B------:R-:W0:Y:S01]  /*af70*/  S2R R5, SR_TID.X ;  /* 0x0000000000057919 */ /* 0x000e220000002100 */
[----:B------:R-:W1:Y:S01]  /*af80*/  LDC.64 R2, c[0x0][0x388] ;  /* 0x0000e200ff027b82 */ /* 0x000e620000000a00 */
[----:B------:R-:W-:-:S10]  /*af90*/  DMUL R28, R28, 0.5 ;  /* 0x3fe000001c1c7828 */ /* 0x000fd40000000000 */
[----:B------:R-:W-:Y:S01]  /*afa0*/  LOP3.LUT R19, R29, 0x80000000, R19, 0xb8, !PT ;  /* 0x800000001d137812 */ /* 0x000fe200078eb813 */
[----:B------:R-:W-:Y:S02]  /*afb0*/  IMAD.MOV.U32 R18, RZ, RZ, R28 ;  /* 0x000000ffff127224 */ /* 0x000fe400078e001c */
[----:B-1----:R-:W-:-:S04]  /*afc0*/  IMAD.WIDE.U32 R2, R0, 0x8, R2 ;  /* 0x0000000800027825 */ /* 0x002fc800078e0002 */
[----:B0-----:R-:W-:-:S05]  /*afd0*/  IMAD.WIDE.U32 R2, R5, 0x20, R2 ;  /* 0x0000002005027825 */ /* 0x001fca00078e0002 */
[----:B------:R-:W-:Y:S04]  /*afe0*/  STG.E.ENL2.256 desc[UR4][R2.64], R12, R8 ;  /* 0xf800000c0208797f */ /* 0x000fe8000f121804 */
[----:B------:R-:W-:Y:S01]  /*aff0*/  STG.E.ENL2.256 desc[UR4][R2.64+0x1000], R20, R16 ;  /* 0xf80080140210797f */ /* 0x000fe2000f121804 */
[----:B------:R-:W-:Y:S05]  /*b000*/  EXIT ;  /* 0x000000000000794d */ /* 0x000fea0003800000 */
        .weak           $__internal_5_$__cuda_sm20_div_rn_f64_full
        .type           $__internal_5_$__cuda_sm20_div_rn_f64_full,@function
        .size           $__internal_5_$__cuda_sm20_div_rn_f64_full,(.L_x_3109 - $__internal_5_$__cuda_sm20_div_rn_f64_full)
$__internal_5_$__cuda_sm20_div_rn_f64_full:
        /* <DEDUP_REMOVED lines=70> */
.L_x_2955:
        /* <DEDUP_REMOVED lines=17> */
.L_x_2958:
[----:B------:R-:W-:Y:S01]  /*b580*/  LOP3.LUT R3, R25, 0x80000, RZ, 0xfc, !PT ;  /* 0x0008000019037812 */ /* 0x000fe200078efcff */
[----:B------:R-:W-:-:S04]  /*b590*/  IMAD.MOV.U32 R38, RZ, RZ, R24 ;  /* 0x000000ffff267224 */ /* 0x000fc800078e0018 */
[----:B------:R-:W-:Y:S01]  /*b5a0*/  IMAD.MOV.U32 R39, RZ, RZ, R3 ;  /* 0x000000ffff277224 */ /* 0x000fe200078e0003 */
[----:B------:R-:W-:Y:S06]  /*b5b0*/  BRA `(.L_x_2956) ;  /* 0x00000000000c7947 */ /* 0x000fec0003800000 */
.L_x_2957:
[----:B------:R-:W-:Y:S01]  /*b5c0*/  LOP3.LUT R3, R35, 0x80000, RZ, 0xfc, !PT ;  /* 0x0008000023037812 */ /* 0x000fe200078efcff */
[----:B------:R-:W-:-:S03]  /*b5d0*/  IMAD.MOV.U32 R38, RZ, RZ, R34 ;  /* 0x000000ffff267224 */ /* 0x000fc600078e0022 */
[----:B------:R-:W-:-:S07]  /*b5e0*/  MOV R39, R3 ;  /* 0x0000000300277202 */ /* 0x000fce0000000f00 */
.L_x_2956:
[----:B------:R-:W-:Y:S05]  /*b5f0*/  BSYNC.RECONVERGENT B0 ;  /* 0x0000000000007941 */ /* 0x000fea0003800200 */
.L_x_2954:
[----:B------:R-:W-:Y:S02]  /*b600*/  IMAD.MOV.U32 R3, RZ, RZ, 0x0 ;  /* 0x00000000ff037424 */ /* 0x000fe400078e00ff */
[----:B------:R-:W-:Y:S02]  /*b610*/  IMAD.MOV.U32 R4, RZ, RZ, R38 ;  /* 0x000000ffff047224 */ /* 0x000fe400078e0026 */
[----:B------:R-:W-:Y:S01]  /*b620*/  IMAD.MOV.U32 R5, RZ, RZ, R39 ;  /* 0x000000ffff057224 */ /* 0x000fe200078e0027 */
[----:B------:R-:W-:Y:S06]  /*b630*/  RET.REL.NODEC R2 `(_ZN2at6native29vectorized_elementwise_kernelILi4EZZZNS0_17atanh_kernel_cudaERNS_18TensorIteratorBaseEENKUlvE0_clEvENKUlvE_clEvEUldE_St5arrayIPcLm2EEEEviT0_T1_) ;  /* 0xffffff4802707950 */ /* 0x000fec0003c3ffff */
.L_x_2959:
        /* <DEDUP_REMOVED lines=12> */
.L_x_3109:


//--------------------- .text._ZN2at6native29vectorized_elementwise_kernelILi8EZZZNS0_17atanh_kernel_cudaERNS_18TensorIteratorBaseEENKUlvE0_clEvENKUlvE_clEvEUldE_St5arrayIPcLm2EEEEviT0_T1_ --------------------------
	.section	.text._ZN2at6native29vectorized_elementwise_kernelILi8EZZZNS0_17atanh_kernel_cudaERNS_18TensorIteratorBaseEENKUlvE0_clEvENKUlvE_clEvEUldE_St5arrayIPcLm2EEEEviT0_T1_,"ax",@progbits
	.align	128
        .global         _ZN2at6native29vectorized_elementwise_kernelILi8EZZZNS0_17atanh_kernel_cudaERNS_18TensorIteratorBaseEENKUlvE0_clEvENKUlvE_clEvEUldE_St5arrayIPcLm2EEEEviT0_T1_
        .type           _ZN2at6native29vectorized_elementwise_kernelILi8EZZZNS0_17atanh_kernel_cudaERNS_18TensorIteratorBaseEENKUlvE0_clEvENKUlvE_clEvEUldE_St5arrayIPcLm2EEEEviT0_T1_,@function
        .size           _ZN2at6native29vectorized_elementwise_kernelILi8EZZZNS0_17atanh_kernel_cudaERNS_18TensorIteratorBaseEENKUlvE0_clEvENKUlvE_clEvEUldE_St5arrayIPcLm2EEEEviT0_T1_,(.L_x_3110 - _ZN2at6native29vectorized_elementwise_kernelILi8EZZZNS0_17atanh_kernel_cudaERNS_18TensorIteratorBaseEENKUlvE0_clEvENKUlvE_clEvEUldE_St5arrayIPcLm2EEEEviT0_T1_)
        .other          _ZN2at6native29vectorized_elementwise_kernelILi8EZZZNS0_17atanh_kernel_cudaERNS_18TensorIteratorBaseEENKUlvE0_clEvENKUlvE_clEvEUldE_St5arrayIPcLm2EEEEviT0_T1_,@"STO_CUDA_ENTRY STV_DEFAULT"
_ZN2at6native29vectorized_elementwise_kernelILi8EZZZNS0_17atanh_kernel_cudaERNS_18TensorIteratorBaseEENKUlvE0_clEvENKUlvE_clEvEUldE_St5arrayIPcLm2EEEEviT0_T1_:
.text._ZN2at6native29vectorized_elementwise_kernelILi8EZZZNS0_17atanh_kernel_cudaERNS_18TensorIteratorBaseEENKUlvE0_clEvENKUlvE_clEvEUldE_St5arrayIPcLm2EEEEviT0_T1_:
        /* <DEDUP_REMOVED lines=87> */
[----:B------:R-:W-:Y:S05]  /*0570*/  CALL.REL.NOINC `($__internal_6_$__cuda_sm20_div_rn_f64_full) ;  /* 0x000000a800a47944 */ /* 0x000fea0003c00000 */
[----:B------:R-:W-:Y:S02]  /*0580*/  IMAD.MOV.U32 R8, RZ, RZ, R4 ;  /* 0x000000ffff087224 */ /* 0x000fe400078e0004 */
[----:B------:R-:W-:-:S07]  /*0590*/  IMAD.MOV.U32 R9, RZ, RZ, R5 ;  /* 0x000000ffff097224 */ /* 0x000fce00078e0005 */
.L_x_2964:
[----:B------:R-:W-:Y:S05]  /*05a0*/  BSYNC.RECONVERGENT B2 ;  /* 0x0000000000027941 */ /* 0x000fea0003800200 */
.L_x_2963:
        /* <DEDUP_REMOVED lines=24> */
[----:B------:R-:W-:Y:S05]  /*0730*/  CALL.REL.NOINC `($__internal_6_$__cuda_sm20_div_rn_f64_full) ;  /* 0x000000a800347944 */ /* 0x000fea0003c00000 */
.L_x_2968:
[----:B------:R-:W-:Y:S05]  /*0740*/  BSYNC.RECONVERGENT B3 ;  /* 0x0000000000037941 */ /* 0x000fea0003800200 */
.L_x_2967:
        /* <DEDUP_REMOVED lines=30> */
.L_x_2966:
        /* <DEDUP_REMOVED lines=78> */
.L_x_2970:
[----:B------:R-:W-:Y:S01]  /*0e10*/  IMAD.MOV.U32 R4, RZ, RZ, 0x0 ;  /* 0x00000000ff047424 */ /* 0x000fe200078e00ff */
[----:B------:R-:W-:Y:S01]  /*0e20*/  LOP3.LUT P0, RZ, R3, 0x7fffffff, RZ, 0xc0, !PT ;  /* 0x7fffffff03ff7812 */ /* 0x000fe2000780c0ff */
[----:B------:R-:W-:-:S06]  /*0e30*/  IMAD.MOV.U32 R5, RZ, RZ, 0x7ff00000 ;  /* 0x7ff00000ff057424 */ /* 0x000fcc00078e00ff */
[----:B------:R-:W-:-:S10]  /*0e40*/  DFMA R4, R2, R4, +INF ;  /* 0x7ff000000204742b */ /* 0x000fd40000000004 */
[----:B------:R-:W-:Y:S02]  /*0e50*/  FSEL R8, R4, RZ, P0 ;  /* 0x000000ff04087208 */ /* 0x000fe40000000000 */
[----:B------:R-:W-:-:S07]  /*0e60*/  FSEL R9, R5, -QNAN , P0 ;  /* 0xfff0000005097808 */ /* 0x000fce0000000000 */
.L_x_2969:
[----:B------:R-:W-:Y:S05]  /*0e70*/  BSYNC.RECONVERGENT B2 ;  /* 0x0000000000027941 */ /* 0x000fea0003800200 */
.L_x_2965:
[----:B------:R-:W-:-:S10]  /*0e80*/  DMUL R8, R8, 0.5 ;  /* 0x3fe0000008087828 */ /* 0x000fd40000000000 */
[----:B------:R-:W-:-:S07]  /*0e90*/  LOP3.LUT R9, R9, 0x80000000, R11, 0xb8, !PT ;  /* 0x8000000009097812 */ /* 0x000fce00078eb80b */
.L_x_2962:
[----:B------:R-:W-:Y:S05]  /*0ea0*/  BSYNC.RECONVERGENT B1 ;  /* 0x0000000000017941 */ /* 0x000fea0003800200 */
.L_x_2961:
        /* <DEDUP_REMOVED lines=25> */
[----:B------:R-:W-:Y:S02]  /*1040*/  IMAD.MOV.U32 R10, RZ, RZ, R4 ;  /* 0x000000ffff0a7224 */ /* 0x000fe400078e0004 */
[----:B------:R-:W-:-:S07]  /*1050*/  IMAD.MOV.U32 R11, RZ, RZ, R5 ;  /* 0x000000ffff0b7224 */ /* 0x000fce00078e0005 */
.L_x_2974:
[----:B------:R-:W-:Y:S05]  /*1060*/  BSYNC.RECONVERGENT B2 ;  /* 0x0000000000027941 */ /* 0x000fea0003800200 */
.L_x_2973:
        /* <DEDUP_REMOVED lines=88> */
.L_x_2976:
        /* <DEDUP_REMOVED lines=19> */
[----:B------:R-:W-:Y:S05]  /*1720*/  CALL.REL.NOINC `($__internal_6_$__cuda_sm20_div_rn_f64_full) ;  /* 0x0000009800387944 */ /* 0x000fea0003c00000 */
.L_x_2979:
[----:B------:R-:W-:Y:S05]  /*1730*/  BSYNC.RECONVERGENT B3 ;  /* 0x0000000000037941 */ /* 0x000fea0003800200 */
.L_x_2978:
        /* <DEDUP_REMOVED lines=29> */
.L_x_2977:
[----:B------:R-:W-:Y:S05]  /*1910*/  BSYNC.RECONVERGENT B2 ;  /* 0x0000000000027941 */ /* 0x000fea0003800200 */
.L_x_2975:
[----:B------:R-:W-:-:S10]  /*1920*/  DMUL R10, R10, 0.5 ;  /* 0x3fe000000a0a7828 */ /* 0x000fd40000000000 */
[----:B------:R-:W-:-:S07]  /*1930*/  LOP3.LUT R11, R11, 0x80000000, R13, 0xb8, !PT ;  /* 0x800000000b0b7812 */ /* 0x000fce00078eb80d */
.L_x_2972:
[----:B------:R-:W-:Y:S05]  /*1940*/  BSYNC.RECONVERGENT B1 ;  /* 0x0000000000017941 */ /* 0x000fea0003800200 */
.L_x_2971:
        /* <DEDUP_REMOVED lines=25> */
[----:B------:R-:W-:Y:S02]  /*1ae0*/  IMAD.MOV.U32 R12, RZ, RZ, R4 ;  /* 0x000000ffff0c7224 */ /* 0x000fe400078e0004 */
[----:B------:R-:W-:-:S07]  /*1af0*/  IMAD.MOV.U32 R13, RZ, RZ, R5 ;  /* 0x000000ffff0d7224 */ /* 0x000fce00078e0005 */
.L_x_2983:
[----:B------:R-:W-:Y:S05]  /*1b00*/  BSYNC.RECONVERGENT B2 ;  /* 0x0000000000027941 */ /* 0x000fea0003800200 */
.L_x_2982:
        /* <DEDUP_REMOVED lines=88> */
.L_x_2985:
        /* <DEDUP_REMOVED lines=20> */
.L_x_2988:
[----:B------:R-:W-:Y:S05]  /*21d0*/  BSYNC.RECONVERGENT B3 ;  /* 0x0000000000037941 */ /* 0x000fea0003800200 */
.L_x_2987:
        /* <DEDUP_REMOVED lines=29> */
.L_x_2986:
[----:B------:R-:W-:Y:S05]  /*23b0*/  BSYNC.RECONVERGENT B2 ;  /* 0x0000000000027941 */ /* 0x000fea0003800200 */
.L_x_2984:
[----:B------:R-:W-:-:S10]  /*23c0*/  DMUL R12, R12, 0.5 ;  /* 0x3fe000000c0c7828 */ /* 0x000fd40000000000 */
[----:B------:R-:W-:-:S07]  /*23d0*/  LOP3.LUT R13, R13, 0x80000000, R15, 0xb8, !PT ;  /* 0x800000000d0d7812 */ /* 0x000fce00078eb80f */
.L_x_2981:
[----:B------:R-:W-:Y:S05]  /*23e0*/  BSYNC.RECONVERGENT B1 ;  /* 0x0000000000017941 */ /* 0x000fea0003800200 */
.L_x_2980:
        /* <DEDUP_REMOVED lines=25> */
[----:B------:R-:W-:Y:S01]  /*2580*/  MOV R14, R4 ;  /* 0x00000004000e7202 */ /* 0x000fe20000000f00 */
[----:B------:R-:W-:-:S07]  /*2590*/  IMAD.MOV.U32 R15, RZ, RZ, R5 ;  /* 0x000000ffff0f7224 */ /* 0x000fce00078e0005 */
.L_x_2992:
[----:B------:R-:W-:Y:S05]  /*25a0*/  BSYNC.RECONVERGENT B2 ;  /* 0x0000000000027941 */ /* 0x000fea0003800200 */
.L_x_2991:
        /* <DEDUP_REMOVED lines=88> */
.L_x_2994:
        /* <DEDUP_REMOVED lines=20> */
.L_x_2997:
[----:B------:R-:W-:Y:S05]  /*2c70*/  BSYNC.RECONVERGENT B3 ;  /* 0x0000000000037941 */ /* 0x000fea0003800200 */
.L_x_2996:
        /* <DEDUP_REMOVED lines=29> */
.L_x_2995:
[----:B------:R-:W-:Y:S05]  /*2e50*/  BSYNC.RECONVERGENT B2 ;  /* 0x0000000000027941 */ /* 0x000fea0003800200 */
.L_x_2993:
[----:B------:R-:W-:-:S10]  /*2e60*/  DMUL R14, R14, 0.5 ;  /* 0x3fe000000e0e7828 */ /* 0x000fd40000000000 */
[----:B------:R-:W-:-:S07]  /*2e70*/  LOP3.LUT R15, R15, 0x80000000, R17, 0xb8, !PT ;  /* 0x800000000f0f7812 */ /* 0x000fce00078eb811 */
.L_x_2990:
[----:B------:R-:W-:Y:S05]  /*2e80*/  BSYNC.RECONVERGENT B1 ;  /* 0x0000000000017941 */ /* 0x000fea0003800200 */
.L_x_2989:
        /* <DEDUP_REMOVED lines=25> */
[----:B------:R-:W-:Y:S01]  /*3020*/  IMAD.MOV.U32 R16, RZ, RZ, R4 ;  /* 0x000000ffff107224 */ /* 0x000fe200078e0004 */
[----:B------:R-:W-:-:S07]  /*3030*/  MOV R17, R5 ;  /* 0x0000000500117202 */ /* 0x000fce0000000f00 */
.L_x_3001:
[----:B------:R-:W-:Y:S05]  /*3040*/  BSYNC.RECONVERGENT B2 ;  /* 0x0000000000027941 */ /* 0x000fea0003800200 */
.L_x_3000:
        /* <DEDUP_REMOVED lines=88> */
.L_x_3003:
        /* <DEDUP_REMOVED lines=20> */
.L_x_3006:
[----:B------:R-:W-:Y:S05]  /*3710*/  BSYNC.RECONVERGENT B3 ;  /* 0x0000000000037941 */ /* 0x000fea0003800200 */
.L_x_3005:
        /* <DEDUP_REMOVED lines=29> */
.L_x_3004:
[----:B------:R-:W-:Y:S05]  /*38f0*/  BSYNC.RECONVERGENT B2 ;  /* 0x0000000000027941 */ /* 0x000fea0003800200 */
.L_x_3002:
[----:B------:R-:W-:-:S10]  /*3900*/  DMUL R16, R16, 0.5 ;  /* 0x3fe0000010107828 */ /* 0x000fd40000000000 */
[----:B------:R-:W-:-:S07]  /*3910*/  LOP3.LUT R17, R17, 0x80000000, R19, 0xb8, !PT ;  /* 0x8000000011117812 */ /* 0x000fce00078eb813 */
.L_x_2999:
[----:B------:R-:W-:Y:S05]  /*3920*/  BSYNC.RECONVERGENT B1 ;  /* 0x0000000000017941 */ /* 0x000fea0003800200 */
.L_x_2998:
        /* <DEDUP_REMOVED lines=27> */
.L_x_3010:
[----:B------:R-:W-:Y:S05]  /*3ae0*/  BSYNC.RECONVERGENT B2 ;  /* 0x0000000000027941 */ /* 0x000fea0003800200 */
.L_x_3009:
        /* <DEDUP_REMOVED lines=88> */
.L_x_3012:
        /* <DEDUP_REMOVED lines=20> */
.L_x_3015:
[----:B------:R-:W-:Y:S05]  /*41b0*/  BSYNC.RECONVERGENT B3 ;  /* 0x0000000000037941 */ /* 0x000fea0003800200 */
.L_x_3014:
        /* <DEDUP_REMOVED lines=29> */
.L_x_3013:
[----:B------:R-:W-:Y:S05]  /*4390*/  BSYNC.RECONVERGENT B2 ;  /* 0x0000000000027941 */ /* 0x000fea0003800200 */
.L_x_3011:
[----:B------:R-:W-:-:S10]  /*43a0*/  DMUL R18, R18, 0.5 ;  /* 0x3fe0000012127828 */ /* 0x000fd40000000000 */
[----:B------:R-:W-:-:S07]  /*43b0*/  LOP3.LUT R19, R19, 0x80000000, R21, 0xb8, !PT ;  /* 0x8000000013137812 */ /* 0x000fce00078eb815 */
.L_x_3008:
[----:B------:R-:W-:Y:S05]  /*43c0*/  BSYNC.RECONVERGENT B1 ;  /* 0x0000000000017941 */ /* 0x000fea0003800200 */
.L_x_3007:
        /* <DEDUP_REMOVED lines=27> */
.L_x_3019:
[----:B------:R-:W-:Y:S05]  /*4580*/  BSYNC.RECONVERGENT B2 ;  /* 0x0000000000027941 */ /* 0x000fea0003800200 */
.L_x_3018:
        /* <DEDUP_REMOVED lines=88> */
.L_x_3021:
        /* <DEDUP_REMOVED lines=20> */
.L_x_3024:
[----:B------:R-:W-:Y:S05]  /*4c50*/  BSYNC.RECONVERGENT B3 ;  /* 0x0000000000037941 */ /* 0x000fea0003800200 */
.L_x_3023:
        /* <DEDUP_REMOVED lines=29> */
.L_x_3022:
[----:B------:R-:W-:Y:S05]  /*4e30*/  BSYNC.RECONVERGENT B2 ;  /* 0x0000000000027941 */ /* 0x000fea0003800200 */
.L_x_3020:
[----:B------:R-:W-:-:S10]  /*4e40*/  DMUL R20, R20, 0.5 ;  /* 0x3fe0000014147828 */ /* 0x000fd40000000000 */
[----:B------:R-:W-:Y:S01]  /*4e50*/  LOP3.LUT R31, R21, 0x80000000, R31, 0xb8, !PT ;  /* 0x80000000151f7812 */ /* 0x000fe200078eb81f */
[----:B------:R-:W-:-:S07]  /*4e60*/  IMAD.MOV.U32 R30, RZ, RZ, R20 ;  /* 0x000000ffff1e7224 */ /* 0x000fce00078e0014 */
.L_x_3017:
[----:B------:R-:W-:Y:S05]  /*4e70*/  BSYNC.RECONVERGENT B1 ;  /* 0x0000000000017941 */ /* 0x000fea0003800200 */
.L_x_3016:
        /* <DEDUP_REMOVED lines=27> */
.L_x_3028:
[----:B------:R-:W-:Y:S05]  /*5030*/  BSYNC.RECONVERGENT B2 ;  /* 0x0000000000027941 */ /* 0x000fea0003800200 */
.L_x_3027:
        /* <DEDUP_REMOVED lines=88> */
.L_x_3030:
        /* <DEDUP_REMOVED lines=20> */
.L_x_3033:
[----:B------:R-:W-:Y:S05]  /*5700*/  BSYNC.RECONVERGENT B3 ;  /* 0x0000000000037941 */ /* 0x000fea0003800200 */
.L_x_3032:
        /* <DEDUP_REMOVED lines=29> */
.L_x_3031:
[----:B------:R-:W-:Y:S05]  /*58e0*/  BSYNC.RECONVERGENT B2 ;  /* 0x0000000000027941 */ /* 0x000fea0003800200 */
.L_x_3029:
[----:B------:R-:W-:-:S10]  /*58f0*/  DMUL R20, R20, 0.5 ;  /* 0x3fe0000014147828 */ /* 0x000fd40000000000 */
[----:B------:R-:W-:Y:S01]  /*5900*/  LOP3.LUT R23, R21, 0x80000000, R23, 0xb8, !PT ;  /* 0x8000000015177812 */ /* 0x000fe200078eb817 */
[----:B------:R-:W-:-:S07]  /*5910*/  IMAD.MOV.U32 R22, RZ, RZ, R20 ;  /* 0x000000ffff167224 */ /* 0x000fce00078e0014 */
.L_x_3026:
[----:B------:R-:W-:Y:S05]  /*5920*/  BSYNC.RECONVERGENT B1 ;  /* 0x0000000000017941 */ /* 0x000fea0003800200 */
.L_x_3025:
        /* <DEDUP_REMOVED lines=24> */
.L_x_3036:
[----:B------:R-:W-:-:S13]  /*5ab0*/  ISETP.GE.U32.AND P0, PT, R3, R28, PT ;  /* 0x0000001c0300720c */ /* 0x000fda0003f06070 */
[----:B------:R-:W-:Y:S05]  /*5ac0*/  @P0 BRA `(.L_x_3038) ;  /* 0x0000000000300947 */ /* 0x000fea0003800000 */
[----:B0-----:R-:W0:Y:S01]  /*5ad0*/  LDC.64 R4, c[0x0][0x388] ;  /* 0x0000e200ff047b82 */ /* 0x001e220000000a00 */
[----:B------:R-:W-:Y:S02]  /*5ae0*/  IMAD.IADD R7, R0, 0x1, R3 ;  /* 0x0000000100077824 */ /* 0x000fe400078e0203 */
[----:B------:R-:W-:Y:S02]  /*5af0*/  VIADD R3, R3, 0x80 ;  /* 0x0000008003037836 */ /* 0x000fe40000000000 */
[----:B0-----:R-:W-:-:S05]  /*5b00*/  IMAD.WIDE.U32 R4, R7, 0x8, R4 ;  /* 0x0000000807047825 */ /* 0x001fca00078e0004 */
[----:B-----5:R1:W-:Y:S02]  /*5b10*/  STG.E.64 desc[UR4][R4.64], R14 ;  /* 0x0000000e04007986 */ /* 0x0203e4000c101b04 */
.L_x_3037:
[----:B------:R-:W-:-:S13]  /*5b20*/  ISETP.GE.U32.AND P0, PT, R3, R28, PT ;  /* 0x0000001c0300720c */ /* 0x000fda0003f06070 */
[----:B------:R-:W-:Y:S05]  /*5b30*/  @P0 BRA `(.L_x_3039) ;  /* 0x0000000000340947 */ /* 0x000fea0003800000 */
[----:B01----:R-:W0:Y:S01]  /*5b40*/  LDC.64 R4, c[0x0][0x388] ;  /* 0x0000e200ff047b82 */ /* 0x003e220000000a00 */
[----:B------:R-:W-:Y:S01]  /*5b50*/  IMAD.IADD R7, R0, 0x1, R3 ;  /* 0x0000000100077824 */ /* 0x000fe200078e0203 */
[----:B------:R-:W-:-:S03]  /*5b60*/  IADD3 R3, PT, PT, R3, 0x80, RZ ;  /* 0x0000008003037810 */ /* 0x000fc60007ffe0ff */
[----:B0-----:R-:W-:-:S05]  /*5b70*/  IMAD.WIDE.U32 R4, R7, 0x8, R4 ;  /* 0x0000000807047825 */ /* 0x001fca00078e0004 */
[----:B------:R1:W-:Y:S02]  /*5b80*/  STG.E.64 desc[UR4][R4.64], R16 ;  /* 0x0000001004007986 */ /* 0x0003e4000c101b04 */
.L_x_3038:
        /* <DEDUP_REMOVED lines=8> */
.L_x_3039:
[----:B------:R-:W-:Y:S05]  /*5c10*/  BSYNC.RELIABLE B1 ;  /* 0x0000000000017941 */ /* 0x000fea0003800100 */
.L_x_3035:
[----:B------:R-:W-:-:S13]  /*5c20*/  ISETP.GE.U32.AND P0, PT, R3, R28, PT ;  /* 0x0000001c0300720c */ /* 0x000fda0003f06070 */
[----:B012---:R-:W0:Y:S01]  /*5c30*/  @!P0 LDC.64 R4, c[0x0][0x388] ;  /* 0x0000e200ff048b82 */ /* 0x007e220000000a00 */
[----:B------:R-:W-:Y:S02]  /*5c40*/  @!P0 IMAD.IADD R7, R0, 0x1, R3 ;  /* 0x0000000100078824 */ /* 0x000fe400078e0203 */
[----:B------:R-:W-:Y:S02]  /*5c50*/  @!P0 VIADD R3, R3, 0x80 ;  /* 0x0000008003038836 */ /* 0x000fe40000000000 */
[----:B0-----:R-:W-:-:S05]  /*5c60*/  @!P0 IMAD.WIDE.U32 R4, R7, 0x8, R4 ;  /* 0x0000000807048825 */ /* 0x001fca00078e0004 */
[----:B------:R2:W-:Y:S02]  /*5c70*/  @!P0 STG.E.64 desc[UR4][R4.64], R30 ;  /* 0x0000001e04008986 */ /* 0x0005e4000c101b04 */
.L_x_3040:
[----:B------:R-:W-:Y:S05]  /*5c80*/  BSYNC.RECONVERGENT B0 ;  /* 0x0000000000007941 */ /* 0x000fea0003800200 */
.L_x_3034:
        /* <DEDUP_REMOVED lines=8> */
.L_x_2960:
        /* <DEDUP_REMOVED lines=25> */
[----:B-----5:R-:W-:Y:S05]  /*5ea0*/  CALL.REL.NOINC `($__internal_6_$__cuda_sm20_div_rn_f64_full) ;  /* 0x0000005000587944 */ /* 0x020fea0003c00000 */
[----:B------:R-:W-:Y:S02]  /*5eb0*/  IMAD.MOV.U32 R28, RZ, RZ, R4 ;  /* 0x000000ffff1c7224 */ /* 0x000fe400078e0004 */
[----:B------:R-:W-:-:S07]  /*5ec0*/  IMAD.MOV.U32 R29, RZ, RZ, R5 ;  /* 0x000000ffff1d7224 */ /* 0x000fce00078e0005 */
.L_x_3042:
[----:B------:R-:W-:Y:S05]  /*5ed0*/  BSYNC.RECONVERGENT B1 ;  /* 0x0000000000017941 */ /* 0x000fea0003800200 */
.L_x_3041:
        /* <DEDUP_REMOVED lines=24> */
[----:B-----5:R-:W-:Y:S05]  /*6060*/  CALL.REL.NOINC `($__internal_6_$__cuda_sm20_div_rn_f64_full) ;  /* 0x0000004c00e87944 */ /* 0x020fea0003c00000 */
.L_x_3046:
[----:B------:R-:W-:Y:S05]  /*6070*/  BSYNC.RECONVERGENT B2 ;  /* 0x0000000000027941 */ /* 0x000fea0003800200 */
.L_x_3045:
        /* <DEDUP_REMOVED lines=30> */
.L_x_3044:
        /* <DEDUP_REMOVED lines=78> */
.L_x_3048:
[----:B------:R-:W-:Y:S01]  /*6740*/  IMAD.MOV.U32 R4, RZ, RZ, 0x0 ;  /* 0x00000000ff047424 */ /* 0x000fe200078e00ff */
[----:B------:R-:W-:Y:S01]  /*6750*/  LOP3.LUT P0, RZ, R3, 0x7fffffff, RZ, 0xc0, !PT ;  /* 0x7fffffff03ff7812 */ /* 0x000fe2000780c0ff */
[----:B------:R-:W-:-:S06]  /*6760*/  IMAD.MOV.U32 R5, RZ, RZ, 0x7ff00000 ;  /* 0x7ff00000ff057424 */ /* 0x000fcc00078e00ff */
[----:B------:R-:W-:-:S10]  /*6770*/  DFMA R4, R2, R4, +INF ;  /* 0x7ff000000204742b */ /* 0x000fd40000000004 */
[----:B------:R-:W-:Y:S02]  /*6780*/  FSEL R2, R4, RZ, P0 ;  /* 0x000000ff04027208 */ /* 0x000fe40000000000 */
[----:B------:R-:W-:-:S07]  /*6790*/  FSEL R3, R5, -QNAN , P0 ;  /* 0xfff0000005037808 */ /* 0x000fce0000000000 */
.L_x_3047:
[----:B------:R-:W-:Y:S05]  /*67a0*/  BSYNC.RECONVERGENT B1 ;  /* 0x0000000000017941 */ /* 0x000fea0003800200 */
.L_x_3043:
        /* <DEDUP_REMOVED lines=22> */
[----:B-----5:R-:W-:Y:S05]  /*6910*/  CALL.REL.NOINC `($__internal_6_$__cuda_sm20_div_rn_f64_full) ;  /* 0x0000004400bc7944 */ /* 0x020fea0003c00000 */
[----:B------:R-:W-:Y:S02]  /*6920*/  IMAD.MOV.U32 R28, RZ, RZ, R4 ;  /* 0x000000ffff1c7224 */ /* 0x000fe400078e0004 */
[----:B------:R-:W-:-:S07]  /*6930*/  IMAD.MOV.U32 R29, RZ, RZ, R5 ;  /* 0x000000ffff1d7224 */ /* 0x000fce00078e0005 */
.L_x_3050:
[----:B------:R-:W-:Y:S05]  /*6940*/  BSYNC.RECONVERGENT B1 ;  /* 0x0000000000017941 */ /* 0x000fea0003800200 */
.L_x_3049:
        /* <DEDUP_REMOVED lines=87> */
.L_x_3052:
        /* <DEDUP_REMOVED lines=20> */
.L_x_3055:
[----:B------:R-:W-:Y:S05]  /*7000*/  BSYNC.RECONVERGENT B2 ;  /* 0x0000000000027941 */ /* 0x000fea0003800200 */
.L_x_3054:
        /* <DEDUP_REMOVED lines=29> */
.L_x_3053:
[----:B------:R-:W-:Y:S05]  /*71e0*/  BSYNC.RECONVERGENT B1 ;  /* 0x0000000000017941 */ /* 0x000fea0003800200 */
.L_x_3051:
        /* <DEDUP_REMOVED lines=25> */
.L_x_3057:
[----:B------:R-:W-:Y:S05]  /*7380*/  BSYNC.RECONVERGENT B1 ;  /* 0x0000000000017941 */ /* 0x000fea0003800200 */
.L_x_3056:
        /* <DEDUP_REMOVED lines=87> */
.L_x_3059:
        /* <DEDUP_REMOVED lines=20> */
.L_x_3062:
[----:B------:R-:W-:Y:S05]  /*7a40*/  BSYNC.RECONVERGENT B2 ;  /* 0x0000000000027941 */ /* 0x000fea0003800200 */
.L_x_3061:
        /* <DEDUP_REMOVED lines=29> */
.L_x_3060:
[----:B------:R-:W-:Y:S05]  /*7c20*/  BSYNC.RECONVERGENT B1 ;  /* 0x0000000000017941 */ /* 0x000fea0003800200 */
.L_x_3058:
        /* <DEDUP_REMOVED lines=23> */
[----:B------:R-:W-:Y:S01]  /*7da0*/  MOV R28, R4 ;  /* 0x00000004001c7202 */ /* 0x000fe20000000f00 */
[----:B------:R-:W-:-:S07]  /*7db0*/  IMAD.MOV.U32 R29, RZ, RZ, R5 ;  /* 0x000000ffff1d7224 */ /* 0x000fce00078e0005 */
.L_x_3064:
[----:B------:R-:W-:Y:S05]  /*7dc0*/  BSYNC.RECONVERGENT B1 ;  /* 0x0000000000017941 */ /* 0x000fea0003800200 */
.L_x_3063:
        /* <DEDUP_REMOVED lines=87> */
.L_x_3066:
        /* <DEDUP_REMOVED lines=19> */
[----:B-----5:R-:W-:Y:S05]  /*8470*/  CALL.REL.NOINC `($__internal_6_$__cuda_sm20_div_rn_f64_full) ;  /* 0x0000002800e47944 */ /* 0x020fea0003c00000 */
.L_x_3069:
[----:B------:R-:W-:Y:S05]  /*8480*/  BSYNC.RECONVERGENT B2 ;  /* 0x0000000000027941 */ /* 0x000fea0003800200 */
.L_x_3068:
        /* <DEDUP_REMOVED lines=29> */
.L_x_3067:
[----:B------:R-:W-:Y:S05]  /*8660*/  BSYNC.RECONVERGENT B1 ;  /* 0x0000000000017941 */ /* 0x000fea0003800200 */
.L_x_3065:
        /* <DEDUP_REMOVED lines=22> */
[----:B------:R-:W-:Y:S05]  /*87d0*/  CALL.REL.NOINC `($__internal_6_$__cuda_sm20_div_rn_f64_full) ;  /* 0x00000028000c7944 */ /* 0x000fea0003c00000 */
[----:B------:R-:W-:Y:S02]  /*87e0*/  IMAD.MOV.U32 R28, RZ, RZ, R4 ;  /* 0x000000ffff1c7224 */ /* 0x000fe400078e0004 */
[----:B------:R-:W-:-:S07]  /*87f0*/  IMAD.MOV.U32 R29, RZ, RZ, R5 ;  /* 0x000000ffff1d7224 */ /* 0x000fce00078e0005 */
.L_x_3071:
[----:B------:R-:W-:Y:S05]  /*8800*/  BSYNC.RECONVERGENT B1 ;  /* 0x0000000000017941 */ /* 0x000fea0003800200 */
.L_x_3070:
        /* <DEDUP_REMOVED lines=87> */
.L_x_3073:
        /* <DEDUP_REMOVED lines=20> */
.L_x_3076:
[----:B------:R-:W-:Y:S05]  /*8ec0*/  BSYNC.RECONVERGENT B2 ;  /* 0x0000000000027941 */ /* 0x000fea0003800200 */
.L_x_3075:
        /* <DEDUP_REMOVED lines=29> */
.L_x_3074:
[----:B------:R-:W-:Y:S05]  /*90a0*/  BSYNC.RECONVERGENT B1 ;  /* 0x0000000000017941 */ /* 0x000fea0003800200 */
.L_x_3072:
        /* <DEDUP_REMOVED lines=23> */
[----:B------:R-:W-:Y:S01]  /*9220*/  IMAD.MOV.U32 R28, RZ, RZ, R4 ;  /* 0x000000ffff1c7224 */ /* 0x000fe200078e0004 */
[----:B------:R-:W-:-:S07]  /*9230*/  MOV R29, R5 ;  /* 0x00000005001d7202 */ /* 0x000fce0000000f00 */
.L_x_3078:
[----:B------:R-:W-:Y:S05]  /*9240*/  BSYNC.RECONVERGENT B1 ;  /* 0x0000000000017941 */ /* 0x000fea0003800200 */
.L_x_3077:
        /* <DEDUP_REMOVED lines=87> */
.L_x_3080:
        /* <DEDUP_REMOVED lines=20> */
.L_x_3083:
[----:B------:R-:W-:Y:S05]  /*9900*/  BSYNC.RECONVERGENT B2 ;  /* 0x0000000000027941 */ /* 0x000fea0003800200 */
.L_x_3082:
        /* <DEDUP_REMOVED lines=29> */
.L_x_3081:
[----:B------:R-:W-:Y:S05]  /*9ae0*/  BSYNC.RECONVERGENT B1 ;  /* 0x0000000000017941 */ /* 0x000fea0003800200 */
.L_x_3079:
        /* <DEDUP_REMOVED lines=22> */
[----:B------:R-:W-:Y:S05]  /*9c50*/  CALL.REL.NOINC `($__internal_6_$__cuda_sm20_div_rn_f64_full) ;  /* 0x0000001000ec7944 */ /* 0x000fea0003c00000 */
[----:B------:R-:W-:Y:S02]  /*9c60*/  IMAD.MOV.U32 R28, RZ, RZ, R4 ;  /* 0x000000ffff1c7224 */ /* 0x000fe400078e0004 */
[----:B------:R-:W-:-:S07]  /*9c70*/  IMAD.MOV.U32 R29, RZ, RZ, R5 ;  /* 0x000000ffff1d7224 */ /* 0x000fce00078e0005 */
.L_x_3085:
[----:B------:R-:W-:Y:S05]  /*9c80*/  BSYNC.RECONVERGENT B1 ;  /* 0x0000000000017941 */ /* 0x000fea0003800200 */
.L_x_3084:
        /* <DEDUP_REMOVED lines=87> */
.L_x_3087:
        /* <DEDUP_REMOVED lines=20> */
.L_x_3090:
[----:B------:R-:W-:Y:S05]  /*a340*/  BSYNC.RECONVERGENT B2 ;  /* 0x0000000000027941 */ /* 0x000fea0003800200 */
.L_x_3089:
        /* <DEDUP_REMOVED lines=29> */
.L_x_3088:
[----:B------:R-:W-:Y:S05]  /*a520*/  BSYNC.RECONVERGENT B1 ;  /* 0x0000000000017941 */ /* 0x000fea0003800200 */
.L_x_3086:
        /* <DEDUP_REMOVED lines=25> */
.L_x_3092:
[----:B------:R-:W-:Y:S05]  /*a6c0*/  BSYNC.RECONVERGENT B1 ;  /* 0x0000000000017941 */ /* 0x000fea0003800200 */
.L_x_3091:
        /* <DEDUP_REMOVED lines=87> */
.L_x_3094:
        /* <DEDUP_REMOVED lines=20> */
.L_x_3097:
[----:B------:R-:W-:Y:S05]  /*ad80*/  BSYNC.RECONVERGENT B2 ;  /* 0x0000000000027941 */ /* 0x000fea0003800200 */
.L_x_3096:
        /* <DEDUP_REMOVED lines=29> */
.L_x_3095:
[----:B------:R-:W-:Y:S05]  /*af60*/  BSYNC.RECONVERGENT B1 ;  /* 0x0000000000017941 */ /* 0x000fea0003800200 */
.L_x_3093:
        /* <DEDUP_REMOVED lines=10> */
        .weak           $__internal_6_$__cuda_sm20_div_rn_f64_full
        .type           $__internal_6_$__cuda_sm20_div_rn_f64_full,@function
        .size           $__internal_6_$__cuda_sm20_div_rn_f64_full,(.L_x_3110 - $__internal_6_$__cuda_sm20_div_rn_f64_full)
$__internal_6_$__cuda_sm20_div_rn_f64_full:
        /* <DEDUP_REMOVED lines=70> */
.L_x_3099:
        /* <DEDUP_REMOVED lines=17> */
.L_x_3102:
[----:B------:R-:W-:Y:S01]  /*b580*/  LOP3.LUT R3, R25, 0x80000, RZ, 0xfc, !PT ;  /* 0x0008000019037812 */ /* 0x000fe200078efcff */
[----:B------:R-:W-:-:S04]  /*b590*/  IMAD.MOV.U32 R38, RZ, RZ, R24 ;  /* 0x000000ffff267224 */ /* 0x000fc800078e0018 */
[----:B------:R-:W-:Y:S01]  /*b5a0*/  IMAD.MOV.U32 R39, RZ, RZ, R3 ;  /* 0x000000ffff277224 */ /* 0x000fe200078e0003 */
[----:B------:R-:W-:Y:S06]  /*b5b0*/  BRA `(.L_x_3100) ;  /* 0x00000000000c7947 */ /* 0x000fec0003800000 */
.L_x_3101:
[----:B------:R-:W-:Y:S01]  /*b5c0*/  LOP3.LUT R3, R35, 0x80000, RZ, 0xfc, !PT ;  /* 0x0008000023037812 */ /* 0x000fe200078efcff */
[----:B------:R-:W-:-:S03]  /*b5d0*/  IMAD.MOV.U32 R38, RZ, RZ, R34 ;  /* 0x000000ffff267224 */ /* 0x000fc600078e0022 */
[----:B------:R-:W-:-:S07]  /*b5e0*/  MOV R39, R3 ;  /* 0x0000000300277202 */ /* 0x000fce0000000f00 */
.L_x_3100:
[----:B------:R-:W-:Y:S05]  /*b5f0*/  BSYNC.RECONVERGENT B0 ;  /* 0x0000000000007941 */ /* 0x000fea0003800200 */
.L_x_3098:
[----:B------:R-:W-:Y:S02]  /*b600*/  IMAD.MOV.U32 R3, RZ, RZ, 0x0 ;  /* 0x00000000ff037424 */ /* 0x000fe400078e00ff */
[----:B------:R-:W-:Y:S02]  /*b610*/  IMAD.MOV.U32 R4, RZ, RZ, R38 ;  /* 0x000000ffff047224 */ /* 0x000fe400078e0026 */
[----:B------:R-:W-:Y:S01]  /*b620*/  IMAD.MOV.U32 R5, RZ, RZ, R39 ;  /* 0x000000ffff057224 */ /* 0x000fe200078e0027 */
[----:B------:R-:W-:Y:S06]  /*b630*/  RET.REL.NODEC R2 `(_ZN2at6native29vectorized_elementwise_kernelILi8EZZZNS0_17atanh_kernel_cudaERNS_18TensorIteratorBaseEENKUlvE0_clEvENKUlvE_clEvEUldE_St5arrayIPcLm2EEEEviT0_T1_) ;  /* 0xffffff4802707950 */ /* 0x000fec0003c3ffff */
.L_x_3103:
        /* <DEDUP_REMOVED lines=12> */
.L_x_3110:


//--------------------- .nv.global.init           --------------------------
	.section	.nv.global.init,"aw",@progbits
.nv.global.init:
	.type		$str$6,@object
	.size		$str$6,(__unnamed_1 - $str$6)
$str$6:
        /*0000*/ 	.byte	0x66, 0x61, 0x6c, 0x73, 0x65, 0x00
	.type		__unnamed_1,@object
	.size		__unnamed_1,(__unnamed_5 - __unnamed_1)
__unnamed_1:
        /*0006*/ 	.byte	0x66, 0x65, 0x74, 0x63, 0x68, 0x5f, 0x61, 0x6e, 0x64, 0x5f, 0x63, 0x61, 0x73, 0x74, 0x00
	.type		__unnamed_5,@object
	.size		__unnamed_5,(__unnamed_3 - __unnamed_5)
__unnamed_5:
        /*0015*/ 	.byte	0x66, 0x65, 0x74, 0x63, 0x68, 0x5f, 0x61, 0x6e, 0x64, 0x5f, 0x63, 0x61, 0x73, 0x74, 0x00
	.type		__unnamed_3,@object
	.size		__unnamed_3,(__unnamed_7 - __unnamed_3)
__unnamed_3:
        /*0024*/ 	.byte	0x66, 0x65, 0x74, 0x63, 0x68, 0x5f, 0x61, 0x6e, 0x64, 0x5f, 0x63, 0x61, 0x73, 0x74, 0x00
	.type		__unnamed_7,@object
	.size		__unnamed_7,(__unnamed_2 - __unnamed_7)
__unnamed_7:
        /*0033*/ 	.byte	0x66, 0x65, 0x74, 0x63, 0x68, 0x5f, 0x61, 0x6e, 0x64, 0x5f, 0x63, 0x61, 0x73, 0x74, 0x00
	.type		__unnamed_2,@object
	.size		__unnamed_2,(__unnamed_6 - __unnamed_2)
__unnamed_2:
        /*0042*/ 	.byte	0x63, 0x61, 0x73, 0x74, 0x5f, 0x61, 0x6e, 0x64, 0x5f, 0x73, 0x74, 0x6f, 0x72, 0x65, 0x00
	.type		__unnamed_6,@object
	.size		__unnamed_6,(__unnamed_4 - __unnamed_6)
__unnamed_6:
        /*0051*/ 	.byte	0x63, 0x61, 0x73, 0x74, 0x5f, 0x61, 0x6e, 0x64, 0x5f, 0x73, 0x74, 0x6f, 0x72, 0x65, 0x00
	.type		__unnamed_4,@object
	.size		__unnamed_4,(__unnamed_8 - __unnamed_4)
__unnamed_4:
        /*0060*/ 	.byte	0x63, 0x61, 0x73, 0x74, 0x5f, 0x61, 0x6e, 0x64, 0x5f, 0x73, 0x74, 0x6f, 0x72, 0x65, 0x00
	.type		__unnamed_8,@object
	.size		__unnamed_8,($str$7 - __unnamed_8)
__unnamed_8:
        /*006f*/ 	.byte	0x63, 0x61, 0x73, 0x74, 0x5f, 0x61, 0x6e, 0x64, 0x5f, 0x73, 0x74, 0x6f, 0x72, 0x65, 0x00
	.type		$str$7,@object
	.size		$str$7,(.L_37 - $str$7)
$str$7:
        /*007e*/ 	.byte	0x2f, 0x72, 0x6f, 0x6f, 0x74, 0x2f, 0x2e, 0x70, 0x79, 0x65, 0x6e, 0x76, 0x2f, 0x76, 0x65, 0x72
        /*008e*/ 	.byte	0x73, 0x69, 0x6f, 0x6e, 0x73, 0x2f, 0x33, 0x2e, 0x31, 0x33, 0x2e, 0x31, 0x32, 0x2f, 0x6c, 0x69
        /*009e*/ 	.byte	0x62, 0x2f, 0x70, 0x79, 0x74, 0x68, 0x6f, 0x6e, 0x33, 0x2e, 0x31, 0x33, 0x2f, 0x73, 0x69, 0x74
        /*00ae*/ 	.byte	0x65, 0x2d, 0x70, 0x61, 0x63, 0x6b, 0x61, 0x67, 0x65, 0x73, 0x2f, 0x74, 0x6f, 0x72, 0x63, 0x68
        /*00be*/ 	.byte	0x2f, 0x69, 0x6e, 0x63, 0x6c, 0x75, 0x64, 0x65, 0x2f, 0x63, 0x31, 0x30, 0x2f, 0x63, 0x6f, 0x72
        /*00ce*/ 	.byte	0x65, 0x2f, 0x44, 0x79, 0x6e, 0x61, 0x6d, 0x69, 0x63, 0x43, 0x61, 0x73, 0x74, 0x2e, 0x68, 0x00
.L_37:


//--------------------- .nv.shared.reserved.0     --------------------------
	.section	.nv.shared.reserved.0,"aw",@nobits
	.weak		__nv_reservedSMEM_offset_0_alias
	.size		__nv_reservedSMEM_offset_0_alias, 0, 64
	.other		__nv_reservedSMEM_offset_0_alias,@"STO_CUDA_RESERVED_SHARED STV_DEFAULT"
__nv_reservedSMEM_offset_0_alias:
	.zero		0
	.zero		64


//--------------------- .nv.global                --------------------------
	.section	.nv.global,"aw",@nobits
.nv.global:
	.type		_ZN59_INTERNAL_eaf5bf6f_28_UnaryGeometricAtanhKernel_cu_8ced36954cuda3std3__48in_placeE,@object
	.size		_ZN59_INTERNAL_eaf5bf6f_28_UnaryGeometricAtanhKernel_cu_8ced36954cuda3std3__48in_placeE,(_ZN59_INTERNAL_eaf5bf6f_28_UnaryGeometricAtanhKernel_cu_8ced36954cuda3std6ranges3__45__cpo8distanceE - _ZN59_INTERNAL_eaf5bf6f_28_UnaryGeometricAtanhKernel_cu_8ced36954cuda3std3__48in_placeE)
_ZN59_INTERNAL_eaf5bf6f_28_UnaryGeometricAtanhKernel_cu_8ced36954cuda3std3__48in_placeE:
	.zero		1
	.type		_ZN59_INTERNAL_eaf5bf6f_28_UnaryGeometricAtanhKernel_cu_8ced36954cuda3std6ranges3__45__cpo8distanceE,@object
	.size		_ZN59_INTERNAL_eaf5bf6f_28_UnaryGeometricAtanhKernel_cu_8ced36954cuda3std6ranges3__45__cpo8distanceE,(_ZN59_INTERNAL_eaf5bf6f_28_UnaryGeometricAtanhKernel_cu_8ced36954cuda3std3__45__cpo6cbeginE - _ZN59_INTERNAL_eaf5bf6f_28_UnaryGeometricAtanhKernel_cu_8ced36954cuda3std6ranges3__45__cpo8distanceE)
_ZN59_INTERNAL_eaf5bf6f_28_UnaryGeometricAtanhKernel_cu_8ced36954cuda3std6ranges3__45__cpo8distanceE:
	.zero		1
	.type		_ZN59_INTERNAL_eaf5bf6f_28_UnaryGeometricAtanhKernel_cu_8ced36954cuda3std3__45__cpo6cbeginE,@object
	.size		_ZN59_INTERNAL_eaf5bf6f_28_UnaryGeometricAtanhKernel_cu_8ced36954cuda3std3__45__cpo6cbeginE,(_ZN59_INTERNAL_eaf5bf6f_28_UnaryGeometricAtanhKernel_cu_8ced36954cuda3std6ranges3__45__cpo7advanceE - _ZN59_INTERNAL_eaf5bf6f_28_UnaryGeometricAtanhKernel_cu_8ced36954cuda3std3__45__cpo6cbeginE)
_ZN59_INTERNAL_eaf5bf6f_28_UnaryGeometricAtanhKernel_cu_8ced36954cuda3std3__45__cpo6cbeginE:
	.zero		1
	.type		_ZN59_INTERNAL_eaf5bf6f_28_UnaryGeometricAtanhKernel_cu_8ced36954cuda3std6ranges3__45__cpo7advanceE,@object
	.size		_ZN59_INTERNAL_eaf5bf6f_28_UnaryGeometricAtanhKernel_cu_8ced36954cuda3std6ranges3__45__cpo7advanceE,(_ZN59_INTERNAL_eaf5bf6f_28_UnaryGeometricAtanhKernel_cu_8ced36954cuda3std3__45__cpo7crbeginE - _ZN59_INTERNAL_eaf5bf6f_28_UnaryGeometricAtanhKernel_cu_8ced36954cuda3std6ranges3__45__cpo7advanceE)
_ZN59_INTERNAL_eaf5bf6f_28_UnaryGeometricAtanhKernel_cu_8ced36954cuda3std6ranges3__45__cpo7advanceE:
	.zero		1
	.type		_ZN59_INTERNAL_eaf5bf6f_28_UnaryGeometricAtanhKernel_cu_8ced36954cuda3std3__45__cpo7crbeginE,@object
	.size		_ZN59_INTERNAL_eaf5bf6f_28_UnaryGeometricAtanhKernel_cu_8ced36954cuda3std3__45__cpo7crbeginE,(_ZN59_INTERNAL_eaf5bf6f_28_UnaryGeometricAtanhKernel_cu_8ced36954cuda3std6ranges3__45__cpo4dataE - _ZN59_INTERNAL_eaf5bf6f_28_UnaryGeometricAtanhKernel_cu_8ced36954cuda3std3__45__cpo7crbeginE)
_ZN59_INTERNAL_eaf5bf6f_28_UnaryGeometricAtanhKernel_cu_8ced36954cuda3std3__45__cpo7crbeginE:
	.zero		1
	.type		_ZN59_INTERNAL_eaf5bf6f_28_UnaryGeometricAtanhKernel_cu_8ced36954cuda3std6ranges3__45__cpo4dataE,@object
	.size		_ZN59_INTERNAL_eaf5bf6f_28_UnaryGeometricAtanhKernel_cu_8ced36954cuda3std6ranges3__45__cpo4dataE,(_ZN59_INTERNAL_eaf5bf6f_28_UnaryGeometricAtanhKernel_cu_8ced36954cuda3std6ranges3__45__cpo5beginE - _ZN59_INTERNAL_eaf5bf6f_28_UnaryGeometricAtanhKernel_cu_8ced36954cuda3std6ranges3__45__cpo4dataE)
_ZN59_INTERNAL_eaf5bf6f_28_UnaryGeometricAtanhKernel_cu_8ced36954cuda3std6ranges3__45__cpo4dataE:
	.zero		1
	.type		_ZN59_INTERNAL_eaf5bf6f_28_UnaryGeometricAtanhKernel_cu_8ced36954cuda3std6ranges3__45__cpo5beginE,@object
	.size		_ZN59_INTERNAL_eaf5bf6f_28_UnaryGeometricAtanhKernel_cu_8ced36954cuda3std6ranges3__45__cpo5beginE,(_ZN59_INTERNAL_eaf5bf6f_28_UnaryGeometricAtanhKernel_cu_8ced36954cuda3std3__461_GLOBAL__N__eaf5bf6f_28_UnaryGeometricAtanhKernel_cu_8ced36956ignoreE - _ZN59_INTERNAL_eaf5bf6f_28_UnaryGeometricAtanhKernel_cu_8ced36954cuda3std6ranges3__45__cpo5beginE)
_ZN59_INTERNAL_eaf5bf6f_28_UnaryGeometricAtanhKernel_cu_8ced36954cuda3std6ranges3__45__cpo5beginE:
	.zero		1
	.type		_ZN59_INTERNAL_eaf5bf6f_28_UnaryGeometricAtanhKernel_cu_8ced36954cuda3std3__461_GLOBAL__N__eaf5bf6f_28_UnaryGeometricAtanhKernel_cu_8ced36956ignoreE,@object
	.size		_ZN59_INTERNAL_eaf5bf6f_28_UnaryGeometricAtanhKernel_cu_8ced36954cuda3std3__461_GLOBAL__N__eaf5bf6f_28_UnaryGeometricAtanhKernel_cu_8ced36956ignoreE,(_ZN59_INTERNAL_eaf5bf6f_28_UnaryGeometricAtanhKernel_cu_8ced36954cuda3std6ranges3__45__cpo4sizeE - _ZN59_INTERNAL_eaf5bf6f_28_UnaryGeometricAtanhKernel_cu_8ced36954cuda3std3__461_GLOBAL__N__eaf5bf6f_28_UnaryGeometricAtanhKernel_cu_8ced36956ignoreE)
_ZN59_INTERNAL_eaf5bf6f_28_UnaryGeometricAtanhKernel_cu_8ced36954cuda3std3__461_GLOBAL__N__eaf5bf6f_28_UnaryGeometricAtanhKernel_cu_8ced36956ignoreE:
	.zero		1
	.type		_ZN59_INTERNAL_eaf5bf6f_28_UnaryGeometricAtanhKernel_cu_8ced36954cuda3std6ranges3__45__cpo4sizeE,@object
	.size		_ZN59_INTERNAL_eaf5bf6f_28_UnaryGeometricAtanhKernel_cu_8ced36954cuda3std6ranges3__45__cpo4sizeE,(_ZN59_INTERNAL_eaf5bf6f_28_UnaryGeometricAtanhKernel_cu_8ced36954cuda3std3__45__cpo5beginE - _ZN59_INTERNAL_eaf5bf6f_28_UnaryGeometricAtanhKernel_cu_8ced36954cuda3std6ranges3__45__cpo4sizeE)
_ZN59_INTERNAL_eaf5bf6f_28_UnaryGeometricAtanhKernel_cu_8ced36954cuda3std6ranges3__45__cpo4sizeE:
	.zero		1
	.type		_ZN59_INTERNAL_eaf5bf6f_28_UnaryGeometricAtanhKernel_cu_8ced36954cuda3std3__45__cpo5beginE,@object
	.size		_ZN59_INTERNAL_eaf5bf6f_28_UnaryGeometricAtanhKernel_cu_8ced36954cuda3std3__45__cpo5beginE,(_ZN59_INTERNAL_eaf5bf6f_28_UnaryGeometricAtanhKernel_cu_8ced36954cuda3std6ranges3__45__cpo6cbeginE - _ZN59_INTERNAL_eaf5bf6f_28_UnaryGeometricAtanhKernel_cu_8ced36954cuda3std3__45__cpo5beginE)
_ZN59_INTERNAL_eaf5bf6f_28_UnaryGeometricAtanhKernel_cu_8ced36954cuda3std3__45__cpo5beginE:
	.zero		1
	.type		_ZN59_INTERNAL_eaf5bf6f_28_UnaryGeometricAtanhKernel_cu_8ced36954cuda3std6ranges3__45__cpo6cbeginE,@object
	.size		_ZN59_INTERNAL_eaf5bf6f_28_UnaryGeometricAtanhKernel_cu_8ced36954cuda3std6ranges3__45__cpo6cbeginE,(_ZN59_INTERNAL_eaf5bf6f_28_UnaryGeometricAtanhKernel_cu_8ced36954cuda3std3__45__cpo6rbeginE - _ZN59_INTERNAL_eaf5bf6f_28_UnaryGeometricAtanhKernel_cu_8ced36954cuda3std6ranges3__45__cpo6cbeginE)
_ZN59_INTERNAL_eaf5bf6f_28_UnaryGeometricAtanhKernel_cu_8ced36954cuda3std6ranges3__45__cpo6cbeginE:
	.zero		1
	.type		_ZN59_INTERNAL_eaf5bf6f_28_UnaryGeometricAtanhKernel_cu_8ced36954cuda3std3__45__cpo6rbeginE,@object
	.size		_ZN59_INTERNAL_eaf5bf6f_28_UnaryGeometricAtanhKernel_cu_8ced36954cuda3std3__45__cpo6rbeginE,(_ZN59_INTERNAL_eaf5bf6f_28_UnaryGeometricAtanhKernel_cu_8ced36954cuda3std6ranges3__45__cpo4nextE - _ZN59_INTERNAL_eaf5bf6f_28_UnaryGeometricAtanhKernel_cu_8ced36954cuda3std3__45__cpo6rbeginE)
_ZN59_INTERNAL_eaf5bf6f_28_UnaryGeometricAtanhKernel_cu_8ced36954cuda3std3__45__cpo6rbeginE:
	.zero		1
	.type		_ZN59_INTERNAL_eaf5bf6f_28_UnaryGeometricAtanhKernel_cu_8ced36954cuda3std6ranges3__45__cpo4nextE,@object
	.size		_ZN59_INTERNAL_eaf5bf6f_28_UnaryGeometricAtanhKernel_cu_8ced36954cuda3std6ranges3__45__cpo4nextE,(_ZN59_INTERNAL_eaf5bf6f_28_UnaryGeometricAtanhKernel_cu_8ced36954cuda3std6ranges3__45__cpo4swapE - _ZN59_INTERNAL_eaf5bf6f_28_UnaryGeometricAtanhKernel_cu_8ced36954cuda3std6ranges3__45__cpo4nextE)
_ZN59_INTERNAL_eaf5bf6f_28_UnaryGeometricAtanhKernel_cu_8ced36954cuda3std6ranges3__45__cpo4nextE:
	.zero		1
	.type		_ZN59_INTERNAL_eaf5bf6f_28_UnaryGeometricAtanhKernel_cu_8ced36954cuda3std6ranges3__45__cpo4swapE,@object
	.size		_ZN59_INTERNAL_eaf5bf6f_28_UnaryGeometricAtanhKernel_cu_8ced36954cuda3std6ranges3__45__cpo4swapE,(_ZN59_INTERNAL_eaf5bf6f_28_UnaryGeometricAtanhKernel_cu_8ced36954cuda3std3__420unreachable_sentinelE - _ZN59_INTERNAL_eaf5bf6f_28_UnaryGeometricAtanhKernel_cu_8ced36954cuda3std6ranges3__45__cpo4swapE)
_ZN59_INTERNAL_eaf5bf6f_28_UnaryGeometricAtanhKernel_cu_8ced36954cuda3std6ranges3__45__cpo4swapE:
	.zero		1
	.type		_ZN59_INTERNAL_eaf5bf6f_28_UnaryGeometricAtanhKernel_cu_8ced36954cuda3std3__420unreachable_sentinelE,@object
	.size		_ZN59_INTERNAL_eaf5bf6f_28_UnaryGeometricAtanhKernel_cu_8ced36954cuda3std3__420unreachable_sentinelE,(_ZN59_INTERNAL_eaf5bf6f_28_UnaryGeometricAtanhKernel_cu_8ced36956thrust24THRUST_300001_SM_1000_NS6system6detail10sequential3seqE - _ZN59_INTERNAL_eaf5bf6f_28_UnaryGeometricAtanhKernel_cu_8ced36954cuda3std3__420unreachable_sentinelE)
_ZN59_INTERNAL_eaf5bf6f_28_UnaryGeometricAtanhKernel_cu_8ced36954cuda3std3__420unreachable_sentinelE:
	.zero		1
	.type		_ZN59_INTERNAL_eaf5bf6f_28_UnaryGeometricAtanhKernel_cu_8ced36956thrust24THRUST_300001_SM_1000_NS6system6detail10sequential3seqE,@object
	.size		_ZN59_INTERNAL_eaf5bf6f_28_UnaryGeometricAtanhKernel_cu_8ced36956thrust24THRUST_300001_SM_1000_NS6system6detail10sequential3seqE,(_ZN59_INTERNAL_eaf5bf6f_28_UnaryGeometricAtanhKernel_cu_8ced36954cuda3std3__45__cpo4cendE - _ZN59_INTERNAL_eaf5bf6f_28_UnaryGeometricAtanhKernel_cu_8ced36956thrust24THRUST_300001_SM_1000_NS6system6detail10sequential3seqE)
_ZN59_INTERNAL_eaf5bf6f_28_UnaryGeometricAtanhKernel_cu_8ced36956thrust24THRUST_300001_SM_1000_NS6system6detail10sequential3seqE:
	.zero		1
	.type		_ZN59_INTERNAL_eaf5bf6f_28_UnaryGeometricAtanhKernel_cu_8ced36954cuda3std3__45__cpo4cendE,@object
	.size		_ZN59_INTERNAL_eaf5bf6f_28_UnaryGeometricAtanhKernel_cu_8ced36954cuda3std3__45__cpo4cendE,(_ZN59_INTERNAL_eaf5bf6f_28_UnaryGeometricAtanhKernel_cu_8ced36954cuda3std6ranges3__45__cpo9iter_swapE - _ZN59_INTERNAL_eaf5bf6f_28_UnaryGeometricAtanhKernel_cu_8ced36954cuda3std3__45__cpo4cendE)
_ZN59_INTERNAL_eaf5bf6f_28_UnaryGeometricAtanhKernel_cu_8ced36954cuda3std3__45__cpo4cendE:
	.zero		1
	.type		_ZN59_INTERNAL_eaf5bf6f_28_UnaryGeometricAtanhKernel_cu_8ced36954cuda3std6ranges3__45__cpo9iter_swapE,@object
	.size		_ZN59_INTERNAL_eaf5bf6f_28_UnaryGeometricAtanhKernel_cu_8ced36954cuda3std6ranges3__45__cpo9iter_swapE,(_ZN59_INTERNAL_eaf5bf6f_28_UnaryGeometricAtanhKernel_cu_8ced36954cuda3std3__45__cpo5crendE - _ZN59_INTERNAL_eaf5bf6f_28_UnaryGeometricAtanhKernel_cu_8ced36954cuda3std6ranges3__45__cpo9iter_swapE)
_ZN59_INTERNAL_eaf5bf6f_28_UnaryGeometricAtanhKernel_cu_8ced36954cuda3std6ranges3__45__cpo9iter_swapE:
	.zero		1
	.type		_ZN59_INTERNAL_eaf5bf6f_28_UnaryGeometricAtanhKernel_cu_8ced36954cuda3std3__45__cpo5crendE,@object
	.size		_ZN59_INTERNAL_eaf5bf6f_28_UnaryGeometricAtanhKernel_cu_8ced36954cuda3std3__45__cpo5crendE,(_ZN59_INTERNAL_eaf5bf6f_28_UnaryGeometricAtanhKernel_cu_8ced36954cuda3std6ranges3__45__cpo5cdataE - _ZN59_INTERNAL_eaf5bf6f_28_UnaryGeometricAtanhKernel_cu_8ced36954cuda3std3__45__cpo5crendE)
_ZN59_INTERNAL_eaf5bf6f_28_UnaryGeometricAtanhKernel_cu_8ced36954cuda3std3__45__cpo5crendE:
	.zero		1
	.type		_ZN59_INTERNAL_eaf5bf6f_28_UnaryGeometricAtanhKernel_cu_8ced36954cuda3std6ranges3__45__cpo5cdataE,@object
	.size		_ZN59_INTERNAL_eaf5bf6f_28_UnaryGeometricAtanhKernel_cu_8ced36954cuda3std6ranges3__45__cpo5cdataE,(_ZN59_INTERNAL_eaf5bf6f_28_UnaryGeometricAtanhKernel_cu_8ced36954cuda3std6ranges3__45__cpo3endE - _ZN59_INTERNAL_eaf5bf6f_28_UnaryGeometricAtanhKernel_cu_8ced36954cuda3std6ranges3__45__cpo5cdataE)
_ZN59_INTERNAL_eaf5bf6f_28_UnaryGeometricAtanhKernel_cu_8ced36954cuda3std6ranges3__45__cpo5cdataE:
	.zero		1
	.type		_ZN59_INTERNAL_eaf5bf6f_28_UnaryGeometricAtanhKernel_cu_8ced36954cuda3std6ranges3__45__cpo3endE,@object
	.size		_ZN59_INTERNAL_eaf5bf6f_28_UnaryGeometricAtanhKernel_cu_8ced36954cuda3std6ranges3__45__cpo3endE,(_ZN59_INTERNAL_eaf5bf6f_28_UnaryGeometricAtanhKernel_cu_8ced36954cuda3std3__419piecewise_constructE - _ZN59_INTERNAL_eaf5bf6f_28_UnaryGeometricAtanhKernel_cu_8ced36954cuda3std6ranges3__45__cpo3endE)
_ZN59_INTERNAL_eaf5bf6f_28_UnaryGeometricAtanhKernel_cu_8ced36954cuda3std6ranges3__45__cpo3endE:
	.zero		1
	.type		_ZN59_INTERNAL_eaf5bf6f_28_UnaryGeometricAtanhKernel_cu_8ced36954cuda3std3__419piecewise_constructE,@object
	.size		_ZN59_INTERNAL_eaf5bf6f_28_UnaryGeometricAtanhKernel_cu_8ced36954cuda3std3__419piecewise_constructE,(_ZN59_INTERNAL_eaf5bf6f_28_UnaryGeometricAtanhKernel_cu_8ced36954cuda3std6ranges3__45__cpo5ssizeE - _ZN59_INTERNAL_eaf5bf6f_28_UnaryGeometricAtanhKernel_cu_8ced36954cuda3std3__419piecewise_constructE)
_ZN59_INTERNAL_eaf5bf6f_28_UnaryGeometricAtanhKernel_cu_8ced36954cuda3std3__419piecewise_constructE:
	.zero		1
	.type		_ZN59_INTERNAL_eaf5bf6f_28_UnaryGeometricAtanhKernel_cu_8ced36954cuda3std6ranges3__45__cpo5ssizeE,@object
	.size		_ZN59_INTERNAL_eaf5bf6f_28_UnaryGeometricAtanhKernel_cu_8ced36954cuda3std6ranges3__45__cpo5ssizeE,(_ZN59_INTERNAL_eaf5bf6f_28_UnaryGeometricAtanhKernel_cu_8ced36954cuda3std3__45__cpo3endE - _ZN59_INTERNAL_eaf5bf6f_28_UnaryGeometricAtanhKernel_cu_8ced36954cuda3std6ranges3__45__cpo5ssizeE)
_ZN59_INTERNAL_eaf5bf6f_28_UnaryGeometricAtanhKernel_cu_8ced36954cuda3std6ranges3__45__cpo5ssizeE:
	.zero		1
	.type		_ZN59_INTERNAL_eaf5bf6f_28_UnaryGeometricAtanhKernel_cu_8ced36954cuda3std3__45__cpo3endE,@object
	.size		_ZN59_INTERNAL_eaf5bf6f_28_UnaryGeometricAtanhKernel_cu_8ced36954cuda3std3__45__cpo3endE,(_ZN59_INTERNAL_eaf5bf6f_28_UnaryGeometricAtanhKernel_cu_8ced36954cuda3std6ranges3__45__cpo4cendE - _ZN59_INTERNAL_eaf5bf6f_28_UnaryGeometricAtanhKernel_cu_8ced36954cuda3std3__45__cpo3endE)
_ZN59_INTERNAL_eaf5bf6f_28_UnaryGeometricAtanhKernel_cu_8ced36954cuda3std3__45__cpo3endE:
	.zero		1
	.type		_ZN59_INTERNAL_eaf5bf6f_28_UnaryGeometricAtanhKernel_cu_8ced36954cuda3std6ranges3__45__cpo4cendE,@object
	.size		_ZN59_INTERNAL_eaf5bf6f_28_UnaryGeometricAtanhKernel_cu_8ced36954cuda3std6ranges3__45__cpo4cendE,(_ZN59_INTERNAL_eaf5bf6f_28_UnaryGeometricAtanhKernel_cu_8ced36954cuda3std3__45__cpo4rendE - _ZN59_INTERNAL_eaf5bf6f_28_UnaryGeometricAtanhKernel_cu_8ced36954cuda3std6ranges3__45__cpo4cendE)
_ZN59_INTERNAL_eaf5bf6f_28_UnaryGeometricAtanhKernel_cu_8ced36954cuda3std6ranges3__45__cpo4cendE:
	.zero		1
	.type		_ZN59_INTERNAL_eaf5bf6f_28_UnaryGeometricAtanhKernel_cu_8ced36954cuda3std3__45__cpo4rendE,@object
	.size		_ZN59_INTERNAL_eaf5bf6f_28_UnaryGeometricAtanhKernel_cu_8ced36954cuda3std3__45__cpo4rendE,(_ZN59_INTERNAL_eaf5bf6f_28_UnaryGeometricAtanhKernel_cu_8ced36954cuda3std6ranges3__45__cpo4prevE - _ZN59_INTERNAL_eaf5bf6f_28_UnaryGeometricAtanhKernel_cu_8ced36954cuda3std3__45__cpo4rendE)
_ZN59_INTERNAL_eaf5bf6f_28_UnaryGeometricAtanhKernel_cu_8ced36954cuda3std3__45__cpo4rendE:
	.zero		1
	.type		_ZN59_INTERNAL_eaf5bf6f_28_UnaryGeometricAtanhKernel_cu_8ced36954cuda3std6ranges3__45__cpo4prevE,@object
	.size		_ZN59_INTERNAL_eaf5bf6f_28_UnaryGeometricAtanhKernel_cu_8ced36954cuda3std6ranges3__45__cpo4prevE,(_ZN59_INTERNAL_eaf5bf6f_28_UnaryGeometricAtanhKernel_cu_8ced36954cuda3std6ranges3__45__cpo9iter_moveE - _ZN59_INTERNAL_eaf5bf6f_28_UnaryGeometricAtanhKernel_cu_8ced36954cuda3std6ranges3__45__cpo4prevE)
_ZN59_INTERNAL_eaf5bf6f_28_UnaryGeometricAtanhKernel_cu_8ced36954cuda3std6ranges3__45__cpo4prevE:
	.zero		1
	.type		_ZN59_INTERNAL_eaf5bf6f_28_UnaryGeometricAtanhKernel_cu_8ced36954cuda3std6ranges3__45__cpo9iter_moveE,@object
	.size		_ZN59_INTERNAL_eaf5bf6f_28_UnaryGeometricAtanhKernel_cu_8ced36954cuda3std6ranges3__45__cpo9iter_moveE,(.L_21 - _ZN59_INTERNAL_eaf5bf6f_28_UnaryGeometricAtanhKernel_cu_8ced36954cuda3std6ranges3__45__cpo9iter_moveE)
_ZN59_INTERNAL_eaf5bf6f_28_UnaryGeometricAtanhKernel_cu_8ced36954cuda3std6ranges3__45__cpo9iter_moveE:
	.zero		1
.L_21:


//--------------------- .nv.constant0._ZN2at6native18elementwise_kernelILi128ELi4EZNS0_15gpu_kernel_implIZZZNS0_17atanh_kernel_cudaERNS_18TensorIteratorBaseEENKUlvE0_clEvENKUlvE2_clEvEUlN3c108BFloat16EE_EEvS4_RKT_EUliE_EEviT1_ --------------------------
	.section	.nv.constant0._ZN2at6native18elementwise_kernelILi128ELi4EZNS0_15gpu_kernel_implIZZZNS0_17atanh_kernel_cudaERNS_18TensorIteratorBaseEENKUlvE0_clEvENKUlvE2_clEvEUlN3c108BFloat16EE_EEvS4_RKT_EUliE_EEviT1_,"a",@progbits
	.sectionflags	@""
	.align	4
.nv.constant0._ZN2at6native18elementwise_kernelILi128ELi4EZNS0_15gpu_kernel_implIZZZNS0_17atanh_kernel_cudaERNS_18TensorIteratorBaseEENKUlvE0_clEvENKUlvE2_clEvEUlN3c108BFloat16EE_EEvS4_RKT_EUliE_EEviT1_:
	.zero		1440


//--------------------- .nv.constant0._ZN2at6native27unrolled_elementwise_kernelIZZZNS0_17atanh_kernel_cudaERNS_18TensorIteratorBaseEENKUlvE0_clEvENKUlvE2_clEvEUlN3c108BFloat16EE_St5arrayIPcLm2EELi4E23TrivialOffsetCalculatorILi1EjESD_NS0_6memory12LoadWithCastILi1EEENSE_13StoreWithCastILi1EEEEEviT_T0_T2_T3_T4_T5_ --------------------------
	.section	.nv.constant0._ZN2at6native27unrolled_elementwise_kernelIZZZNS0_17atanh_kernel_cudaERNS_18TensorIteratorBaseEENKUlvE0_clEvENKUlvE2_clEvEUlN3c108BFloat16EE_St5arrayIPcLm2EELi4E23TrivialOffsetCalculatorILi1EjESD_NS0_6memory12LoadWithCastILi1EEENSE_13StoreWithCastILi1EEEEEviT_T0_T2_T3_T4_T5_,"a",@progbits
	.sectionflags	@""
	.align	4
.nv.constant0._ZN2at6native27unrolled_elementwise_kernelIZZZNS0_17atanh_kernel_cudaERNS_18TensorIteratorBaseEENKUlvE0_clEvENKUlvE2_clEvEUlN3c108BFloat16EE_St5arrayIPcLm2EELi4E23TrivialOffsetCalculatorILi1EjESD_NS0_6memory12LoadWithCastILi1EEENSE_13StoreWithCastILi1EEEEEviT_T0_T2_T3_T4_T5_:
	.zero		940


//--------------------- .nv.constant0._ZN2at6native18elementwise_kernelILi128ELi4EZNS0_22gpu_kernel_impl_nocastIZZZNS0_17atanh_kernel_cudaERNS_18TensorIteratorBaseEENKUlvE0_clEvENKUlvE2_clEvEUlN3c108BFloat16EE_EEvS4_RKT_EUliE_EEviT1_ --------------------------
	.section	.nv.constant0._ZN2at6native18elementwise_kernelILi128ELi4EZNS0_22gpu_kernel_impl_nocastIZZZNS0_17atanh_kernel_cudaERNS_18TensorIteratorBaseEENKUlvE0_clEvENKUlvE2_clEvEUlN3c108BFloat16EE_EEvS4_RKT_EUliE_EEviT1_,"a",@progbits
	.sectionflags	@""
	.align	4
.nv.constant0._ZN2at6native18elementwise_kernelILi128ELi4EZNS0_22gpu_kernel_impl_nocastIZZZNS0_17atanh_kernel_cudaERNS_18TensorIteratorBaseEENKUlvE0_clEvENKUlvE2_clEvEUlN3c108BFloat16EE_EEvS4_RKT_EUliE_EEviT1_:
	.zero		1440


//--------------------- .nv.constant0._ZN2at6native27unrolled_elementwise_kernelIZZZNS0_17atanh_kernel_cudaERNS_18TensorIteratorBaseEENKUlvE0_clEvENKUlvE2_clEvEUlN3c108BFloat16EE_St5arrayIPcLm2EELi4E23TrivialOffsetCalculatorILi1EjESD_NS0_6memory15LoadWithoutCastENSE_16StoreWithoutCastEEEviT_T0_T2_T3_T4_T5_ --------------------------
	.section	.nv.constant0._ZN2at6native27unrolled_elementwise_kernelIZZZNS0_17atanh_kernel_cudaERNS_18TensorIteratorBaseEENKUlvE0_clEvENKUlvE2_clEvEUlN3c108BFloat16EE_St5arrayIPcLm2EELi4E23TrivialOffsetCalculatorILi1EjESD_NS0_6memory15LoadWithoutCastENSE_16StoreWithoutCastEEEviT_T0_T2_T3_T4_T5_,"a",@progbits
	.sectionflags	@""
	.align	4
.nv.constant0._ZN2at6native27unrolled_elementwise_kernelIZZZNS0_17atanh_kernel_cudaERNS_18TensorIteratorBaseEENKUlvE0_clEvENKUlvE2_clEvEUlN3c108BFloat16EE_St5arrayIPcLm2EELi4E23TrivialOffsetCalculatorILi1EjESD_NS0_6memory15LoadWithoutCastENSE_16StoreWithoutCastEEEviT_T0_T2_T3_T4_T5_:
	.zero		924


//--------------------- .nv.constant0._ZN2at6native29vectorized_elementwise_kernelILi2EZZZNS0_17atanh_kernel_cudaERNS_18TensorIteratorBaseEENKUlvE0_clEvENKUlvE2_clEvEUlN3c108BFloat16EE_St5arrayIPcLm2EEEEviT0_T1_ --------------------------
	.section	.nv.constant0._ZN2at6native29vectorized_elementwise_kernelILi2EZZZNS0_17atanh_kernel_cudaERNS_18TensorIteratorBaseEENKUlvE0_clEvENKUlvE2_clEvEUlN3c108BFloat16EE_St5arrayIPcLm2EEEEviT0_T1_,"a",@progbits
	.sectionflags	@""
	.align	4
.nv.constant0._ZN2at6native29vectorized_elementwise_kernelILi2EZZZNS0_17atanh_kernel_cudaERNS_18TensorIteratorBaseEENKUlvE0_clEvENKUlvE2_clEvEUlN3c108BFloat16EE_St5arrayIPcLm2EEEEviT0_T1_:
	.zero		920


//--------------------- .nv.constant0._ZN2at6native29vectorized_elementwise_kernelILi4EZZZNS0_17atanh_kernel_cudaERNS_18TensorIteratorBaseEENKUlvE0_clEvENKUlvE2_clEvEUlN3c108BFloat16EE_St5arrayIPcLm2EEEEviT0_T1_ --------------------------
	.section	.nv.constant0._ZN2at6native29vectorized_elementwise_kernelILi4EZZZNS0_17atanh_kernel_cudaERNS_18TensorIteratorBaseEENKUlvE0_clEvENKUlvE2_clEvEUlN3c108BFloat16EE_St5arrayIPcLm2EEEEviT0_T1_,"a",@progbits
	.sectionflags	@""
	.align	4
.nv.constant0._ZN2at6native29vectorized_elementwise_kernelILi4EZZZNS0_17atanh_kernel_cudaERNS_18TensorIteratorBaseEENKUlvE0_clEvENKUlvE2_clEvEUlN3c108BFloat16EE_St5arrayIPcLm2EEEEviT0_T1_:
	.zero		920


//--------------------- .nv.constant0._ZN2at6native29vectorized_elementwise_kernelILi8EZZZNS0_17atanh_kernel_cudaERNS_18TensorIteratorBaseEENKUlvE0_clEvENKUlvE2_clEvEUlN3c108BFloat16EE_St5arrayIPcLm2EEEEviT0_T1_ --------------------------
	.section	.nv.constant0._ZN2at6native29vectorized_elementwise_kernelILi8EZZZNS0_17atanh_kernel_cudaERNS_18TensorIteratorBaseEENKUlvE0_clEvENKUlvE2_clEvEUlN3c108BFloat16EE_St5arrayIPcLm2EEEEviT0_T1_,"a",@progbits
	.sectionflags	@""
	.align	4
.nv.constant0._ZN2at6native29vectorized_elementwise_kernelILi8EZZZNS0_17atanh_kernel_cudaERNS_18TensorIteratorBaseEENKUlvE0_clEvENKUlvE2_clEvEUlN3c108BFloat16EE_St5arrayIPcLm2EEEEviT0_T1_:
	.zero		920


//--------------------- .nv.constant0._ZN2at6native18elementwise_kernelILi128ELi4EZNS0_15gpu_kernel_implIZZZNS0_17atanh_kernel_cudaERNS_18TensorIteratorBaseEENKUlvE0_clEvENKUlvE1_clEvEUlN3c104HalfEE_EEvS4_RKT_EUliE_EEviT1_ --------------------------
	.section	.nv.constant0._ZN2at6native18elementwise_kernelILi128ELi4EZNS0_15gpu_kernel_implIZZZNS0_17atanh_kernel_cudaERNS_18TensorIteratorBaseEENKUlvE0_clEvENKUlvE1_clEvEUlN3c104HalfEE_EEvS4_RKT_EUliE_EEviT1_,"a",@progbits
	.sectionflags	@""
	.align	4
.nv.constant0._ZN2at6native18elementwise_kernelILi128ELi4EZNS0_15gpu_kernel_implIZZZNS0_17atanh_kernel_cudaERNS_18TensorIteratorBaseEENKUlvE0_clEvENKUlvE1_clEvEUlN3c104HalfEE_EEvS4_RKT_EUliE_EEviT1_:
	.zero		1440


//--------------------- .nv.constant0._ZN2at6native27unrolled_elementwise_kernelIZZZNS0_17atanh_kernel_cudaERNS_18TensorIteratorBaseEENKUlvE0_clEvENKUlvE1_clEvEUlN3c104HalfEE_St5arrayIPcLm2EELi4E23TrivialOffsetCalculatorILi1EjESD_NS0_6memory12LoadWithCastILi1EEENSE_13StoreWithCastILi1EEEEEviT_T0_T2_T3_T4_T5_ --------------------------
	.section	.nv.constant0._ZN2at6native27unrolled_elementwise_kernelIZZZNS0_17atanh_kernel_cudaERNS_18TensorIteratorBaseEENKUlvE0_clEvENKUlvE1_clEvEUlN3c104HalfEE_St5arrayIPcLm2EELi4E23TrivialOffsetCalculatorILi1EjESD_NS0_6memory12LoadWithCastILi1EEENSE_13StoreWithCastILi1EEEEEviT_T0_T2_T3_T4_T5_,"a",@progbits
	.sectionflags	@""
	.align	4
.nv.constant0._ZN2at6native27unrolled_elementwise_kernelIZZZNS0_17atanh_kernel_cudaERNS_18TensorIteratorBaseEENKUlvE0_clEvENKUlvE1_clEvEUlN3c104HalfEE_St5arrayIPcLm2EELi4E23TrivialOffsetCalculatorILi1EjESD_NS0_6memory12LoadWithCastILi1EEENSE_13StoreWithCastILi1EEEEEviT_T0_T2_T3_T4_T5_:
	.zero		940


//--------------------- .nv.constant0._ZN2at6native18elementwise_kernelILi128ELi4EZNS0_22gpu_kernel_impl_nocastIZZZNS0_17atanh_kernel_cudaERNS_18TensorIteratorBaseEENKUlvE0_clEvENKUlvE1_clEvEUlN3c104HalfEE_EEvS4_RKT_EUliE_EEviT1_ --------------------------
	.section	.nv.constant0._ZN2at6native18elementwise_kernelILi128ELi4EZNS0_22gpu_kernel_impl_nocastIZZZNS0_17atanh_kernel_cudaERNS_18TensorIteratorBaseEENKUlvE0_clEvENKUlvE1_clEvEUlN3c104HalfEE_EEvS4_RKT_EUliE_EEviT1_,"a",@progbits
	.sectionflags	@""
	.align	4
.nv.constant0._ZN2at6native18elementwise_kernelILi128ELi4EZNS0_22gpu_kernel_impl_nocastIZZZNS0_17atanh_kernel_cudaERNS_18TensorIteratorBaseEENKUlvE0_clEvENKUlvE1_clEvEUlN3c104HalfEE_EEvS4_RKT_EUliE_EEviT1_:
	.zero		1440


//--------------------- .nv.constant0._ZN2at6native27unrolled_elementwise_kernelIZZZNS0_17atanh_kernel_cudaERNS_18TensorIteratorBaseEENKUlvE0_clEvENKUlvE1_clEvEUlN3c104HalfEE_St5arrayIPcLm2EELi4E23TrivialOffsetCalculatorILi1EjESD_NS0_6memory15LoadWithoutCastENSE_16StoreWithoutCastEEEviT_T0_T2_T3_T4_T5_ --------------------------
	.section	.nv.constant0._ZN2at6native27unrolled_elementwise_kernelIZZZNS0_17atanh_kernel_cudaERNS_18TensorIteratorBaseEENKUlvE0_clEvENKUlvE1_clEvEUlN3c104HalfEE_St5arrayIPcLm2EELi4E23TrivialOffsetCalculatorILi1EjESD_NS0_6memory15LoadWithoutCastENSE_16StoreWithoutCastEEEviT_T0_T2_T3_T4_T5_,"a",@progbits
	.sectionflags	@""
	.align	4
.nv.constant0._ZN2at6native27unrolled_elementwise_kernelIZZZNS0_17atanh_kernel_cudaERNS_18TensorIteratorBaseEENKUlvE0_clEvENKUlvE1_clEvEUlN3c104HalfEE_St5arrayIPcLm2EELi4E23TrivialOffsetCalculatorILi1EjESD_NS0_6memory15LoadWithoutCastENSE_16StoreWithoutCastEEEviT_T0_T2_T3_T4_T5_:
	.zero		924


//--------------------- .nv.constant0._ZN2at6native29vectorized_elementwise_kernelILi2EZZZNS0_17atanh_kernel_cudaERNS_18TensorIteratorBaseEENKUlvE0_clEvENKUlvE1_clEvEUlN3c104HalfEE_St5arrayIPcLm2EEEEviT0_T1_ --------------------------
	.section	.nv.constant0._ZN2at6native29vectorized_elementwise_kernelILi2EZZZNS0_17atanh_kernel_cudaERNS_18TensorIteratorBaseEENKUlvE0_clEvENKUlvE1_clEvEUlN3c104HalfEE_St5arrayIPcLm2EEEEviT0_T1_,"a",@progbits
	.sectionflags	@""
	.align	4
.nv.constant0._ZN2at6native29vectorized_elementwise_kernelILi2EZZZNS0_17atanh_kernel_cudaERNS_18TensorIteratorBaseEENKUlvE0_clEvENKUlvE1_clEvEUlN3c104HalfEE_St5arrayIPcLm2EEEEviT0_T1_:
	.zero		920


//--------------------- .nv.constant0._ZN2at6native29vectorized_elementwise_kernelILi4EZZZNS0_17atanh_kernel_cudaERNS_18TensorIteratorBaseEENKUlvE0_clEvENKUlvE1_clEvEUlN3c104HalfEE_St5arrayIPcLm2EEEEviT0_T1_ --------------------------
	.section	.nv.constant0._ZN2at6native29vectorized_elementwise_kernelILi4EZZZNS0_17atanh_kernel_cudaERNS_18TensorIteratorBaseEENKUlvE0_clEvENKUlvE1_clEvEUlN3c104HalfEE_St5arrayIPcLm2EEEEviT0_T1_,"a",@progbits
	.sectionflags	@""
	.align	4
.nv.constant0._ZN2at6native29vectorized_elementwise_kernelILi4EZZZNS0_17atanh_kernel_cudaERNS_18TensorIteratorBaseEENKUlvE0_clEvENKUlvE1_clEvEUlN3c104HalfEE_St5arrayIPcLm2EEEEviT0_T1_:
	.zero		920


//--------------------- .nv.constant0._ZN2at6native29vectorized_elementwise_kernelILi8EZZZNS0_17atanh_kernel_cudaERNS_18TensorIteratorBaseEENKUlvE0_clEvENKUlvE1_clEvEUlN3c104HalfEE_St5arrayIPcLm2EEEEviT0_T1_ --------------------------
	.section	.nv.constant0._ZN2at6native29vectorized_elementwise_kernelILi8EZZZNS0_17atanh_kernel_cudaERNS_18TensorIteratorBaseEENKUlvE0_clEvENKUlvE1_clEvEUlN3c104HalfEE_St5arrayIPcLm2EEEEviT0_T1_,"a",@progbits
	.sectionflags	@""
	.align	4
.nv.constant0._ZN2at6native29vectorized_elementwise_kernelILi8EZZZNS0_17atanh_kernel_cudaERNS_18TensorIteratorBaseEENKUlvE0_clEvENKUlvE1_clEvEUlN3c104HalfEE_St5arrayIPcLm2EEEEviT0_T1_:
	.zero		920


//--------------------- .nv.constant0._ZN2at6native18elementwise_kernelILi128ELi4EZNS0_15gpu_kernel_implIZZZNS0_17atanh_kernel_cudaERNS_18TensorIteratorBaseEENKUlvE0_clEvENKUlvE0_clEvEUlfE_EEvS4_RKT_EUliE_EEviT1_ --------------------------
	.section	.nv.constant0._ZN2at6native18elementwise_kernelILi128ELi4EZNS0_15gpu_kernel_implIZZZNS0_17atanh_kernel_cudaERNS_18TensorIteratorBaseEENKUlvE0_clEvENKUlvE0_clEvEUlfE_EEvS4_RKT_EUliE_EEviT1_,"a",@progbits
	.sectionflags	@""
	.align	4
.nv.constant0._ZN2at6native18elementwise_kernelILi128ELi4EZNS0_15gpu_kernel_implIZZZNS0_17atanh_kernel_cudaERNS_18TensorIteratorBaseEENKUlvE0_clEvENKUlvE0_clEvEUlfE_EEvS4_RKT_EUliE_EEviT1_:
	.zero		1440


//--------------------- .nv.constant0._ZN2at6native27unrolled_elementwise_kernelIZZZNS0_17atanh_kernel_cudaERNS_18TensorIteratorBaseEENKUlvE0_clEvENKUlvE0_clEvEUlfE_St5arrayIPcLm2EELi4E23TrivialOffsetCalculatorILi1EjESB_NS0_6memory12LoadWithCastILi1EEENSC_13StoreWithCastILi1EEEEEviT_T0_T2_T3_T4_T5_ --------------------------
	.section	.nv.constant0._ZN2at6native27unrolled_elementwise_kernelIZZZNS0_17atanh_kernel_cudaERNS_18TensorIteratorBaseEENKUlvE0_clEvENKUlvE0_clEvEUlfE_St5arrayIPcLm2EELi4E23TrivialOffsetCalculatorILi1EjESB_NS0_6memory12LoadWithCastILi1EEENSC_13StoreWithCastILi1EEEEEviT_T0_T2_T3_T4_T5_,"a",@progbits
	.sectionflags	@""
	.align	4
.nv.constant0._ZN2at6native27unrolled_elementwise_kernelIZZZNS0_17atanh_kernel_cudaERNS_18TensorIteratorBaseEENKUlvE0_clEvENKUlvE0_clEvEUlfE_St5arrayIPcLm2EELi4E23TrivialOffsetCalculatorILi1EjESB_NS0_6memory12LoadWithCastILi1EEENSC_13StoreWithCastILi1EEEEEviT_T0_T2_T3_T4_T5_:
	.zero		940


//--------------------- .nv.constant0._ZN2at6native18elementwise_kernelILi128ELi2EZNS0_22gpu_kernel_impl_nocastIZZZNS0_17atanh_kernel_cudaERNS_18TensorIteratorBaseEENKUlvE0_clEvENKUlvE0_clEvEUlfE_EEvS4_RKT_EUliE_EEviT1_ --------------------------
	.section	.nv.constant0._ZN2at6native18elementwise_kernelILi128ELi2EZNS0_22gpu_kernel_impl_nocastIZZZNS0_17atanh_kernel_cudaERNS_18TensorIteratorBaseEENKUlvE0_clEvENKUlvE0_clEvEUlfE_EEvS4_RKT_EUliE_EEviT1_,"a",@progbits
	.sectionflags	@""
	.align	4
.nv.constant0._ZN2at6native18elementwise_kernelILi128ELi2EZNS0_22gpu_kernel_impl_nocastIZZZNS0_17atanh_kernel_cudaERNS_18TensorIteratorBaseEENKUlvE0_clEvENKUlvE0_clEvEUlfE_EEvS4_RKT_EUliE_EEviT1_:
	.zero		1440


//--------------------- .nv.constant0._ZN2at6native27unrolled_elementwise_kernelIZZZNS0_17atanh_kernel_cudaERNS_18TensorIteratorBaseEENKUlvE0_clEvENKUlvE0_clEvEUlfE_St5arrayIPcLm2EELi4E23TrivialOffsetCalculatorILi1EjESB_NS0_6memory15LoadWithoutCastENSC_16StoreWithoutCastEEEviT_T0_T2_T3_T4_T5_ --------------------------
	.section	.nv.constant0._ZN2at6native27unrolled_elementwise_kernelIZZZNS0_17atanh_kernel_cudaERNS_18TensorIteratorBaseEENKUlvE0_clEvENKUlvE0_clEvEUlfE_St5arrayIPcLm2EELi4E23TrivialOffsetCalculatorILi1EjESB_NS0_6memory15LoadWithoutCastENSC_16StoreWithoutCastEEEviT_T0_T2_T3_T4_T5_,"a",@progbits
	.sectionflags	@""
	.align	4
.nv.constant0._ZN2at6native27unrolled_elementwise_kernelIZZZNS0_17atanh_kernel_cudaERNS_18TensorIteratorBaseEENKUlvE0_clEvENKUlvE0_clEvEUlfE_St5arrayIPcLm2EELi4E23TrivialOffsetCalculatorILi1EjESB_NS0_6memory15LoadWithoutCastENSC_16StoreWithoutCastEEEviT_T0_T2_T3_T4_T5_:
	.zero		924


//--------------------- .nv.constant0._ZN2at6native29vectorized_elementwise_kernelILi2EZZZNS0_17atanh_kernel_cudaERNS_18TensorIteratorBaseEENKUlvE0_clEvENKUlvE0_clEvEUlfE_St5arrayIPcLm2EEEEviT0_T1_ --------------------------
	.section	.nv.constant0._ZN2at6native29vectorized_elementwise_kernelILi2EZZZNS0_17atanh_kernel_cudaERNS_18TensorIteratorBaseEENKUlvE0_clEvENKUlvE0_clEvEUlfE_St5arrayIPcLm2EEEEviT0_T1_,"a",@progbits
	.sectionflags	@""
	.align	4
.nv.constant0._ZN2at6native29vectorized_elementwise_kernelILi2EZZZNS0_17atanh_kernel_cudaERNS_18TensorIteratorBaseEENKUlvE0_clEvENKUlvE0_clEvEUlfE_St5arrayIPcLm2EEEEviT0_T1_:
	.zero		920


//--------------------- .nv.constant0._ZN2at6native29vectorized_elementwise_kernelILi4EZZZNS0_17atanh_kernel_cudaERNS_18TensorIteratorBaseEENKUlvE0_clEvENKUlvE0_clEvEUlfE_St5arrayIPcLm2EEEEviT0_T1_ --------------------------
	.section	.nv.constant0._ZN2at6native29vectorized_elementwise_kernelILi4EZZZNS0_17atanh_kernel_cudaERNS_18TensorIteratorBaseEENKUlvE0_clEvENKUlvE0_clEvEUlfE_St5arrayIPcLm2EEEEviT0_T1_,"a",@progbits
	.sectionflags	@""
	.align	4
.nv.constant0._ZN2at6native29vectorized_elementwise_kernelILi4EZZZNS0_17atanh_kernel_cudaERNS_18TensorIteratorBaseEENKUlvE0_clEvENKUlvE0_clEvEUlfE_St5arrayIPcLm2EEEEviT0_T1_:
	.zero		920


//--------------------- .nv.constant0._ZN2at6native29vectorized_elementwise_kernelILi8EZZZNS0_17atanh_kernel_cudaERNS_18TensorIteratorBaseEENKUlvE0_clEvENKUlvE0_clEvEUlfE_St5arrayIPcLm2EEEEviT0_T1_ --------------------------
	.section	.nv.constant0._ZN2at6native29vectorized_elementwise_kernelILi8EZZZNS0_17atanh_kernel_cudaERNS_18TensorIteratorBaseEENKUlvE0_clEvENKUlvE0_clEvEUlfE_St5arrayIPcLm2EEEEviT0_T1_,"a",@progbits
	.sectionflags	@""
	.align	4
.nv.constant0._ZN2at6native29vectorized_elementwise_kernelILi8EZZZNS0_17atanh_kernel_cudaERNS_18TensorIteratorBaseEENKUlvE0_clEvENKUlvE0_clEvEUlfE_St5arrayIPcLm2EEEEviT0_T1_:
	.zero		920


//--------------------- .nv.constant0._ZN2at6native18elementwise_kernelILi128ELi4EZNS0_15gpu_kernel_implIZZZNS0_17atanh_kernel_cudaERNS_18TensorIteratorBaseEENKUlvE0_clEvENKUlvE_clEvEUldE_EEvS4_RKT_EUliE_EEviT1_ --------------------------
	.section	.nv.constant0._ZN2at6native18elementwise_kernelILi128ELi4EZNS0_15gpu_kernel_implIZZZNS0_17atanh_kernel_cudaERNS_18TensorIteratorBaseEENKUlvE0_clEvENKUlvE_clEvEUldE_EEvS4_RKT_EUliE_EEviT1_,"a",@progbits
	.sectionflags	@""
	.align	4
.nv.constant0._ZN2at6native18elementwise_kernelILi128ELi4EZNS0_15gpu_kernel_implIZZZNS0_17atanh_kernel_cudaERNS_18TensorIteratorBaseEENKUlvE0_clEvENKUlvE_clEvEUldE_EEvS4_RKT_EUliE_EEviT1_:
	.zero		1440


//--------------------- .nv.constant0._ZN2at6native27unrolled_elementwise_kernelIZZZNS0_17atanh_kernel_cudaERNS_18TensorIteratorBaseEENKUlvE0_clEvENKUlvE_clEvEUldE_St5arrayIPcLm2EELi4E23TrivialOffsetCalculatorILi1EjESB_NS0_6memory12LoadWithCastILi1EEENSC_13StoreWithCastILi1EEEEEviT_T0_T2_T3_T4_T5_ --------------------------
	.section	.nv.constant0._ZN2at6native27unrolled_elementwise_kernelIZZZNS0_17atanh_kernel_cudaERNS_18TensorIteratorBaseEENKUlvE0_clEvENKUlvE_clEvEUldE_St5arrayIPcLm2EELi4E23TrivialOffsetCalculatorILi1EjESB_NS0_6memory12LoadWithCastILi1EEENSC_13StoreWithCastILi1EEEEEviT_T0_T2_T3_T4_T5_,"a",@progbits
	.sectionflags	@""
	.align	4
.nv.constant0._ZN2at6native27unrolled_elementwise_kernelIZZZNS0_17atanh_kernel_cudaERNS_18TensorIteratorBaseEENKUlvE0_clEvENKUlvE_clEvEUldE_St5arrayIPcLm2EELi4E23TrivialOffsetCalculatorILi1EjESB_NS0_6memory12LoadWithCastILi1EEENSC_13StoreWithCastILi1EEEEEviT_T0_T2_T3_T4_T5_:
	.zero		940


//--------------------- .nv.constant0._ZN2at6native18elementwise_kernelILi128ELi2EZNS0_22gpu_kernel_impl_nocastIZZZNS0_17atanh_kernel_cudaERNS_18TensorIteratorBaseEENKUlvE0_clEvENKUlvE_clEvEUldE_EEvS4_RKT_EUliE_EEviT1_ --------------------------
	.section	.nv.constant0._ZN2at6native18elementwise_kernelILi128ELi2EZNS0_22gpu_kernel_impl_nocastIZZZNS0_17atanh_kernel_cudaERNS_18TensorIteratorBaseEENKUlvE0_clEvENKUlvE_clEvEUldE_EEvS4_RKT_EUliE_EEviT1_,"a",@progbits
	.sectionflags	@""
	.align	4
.nv.constant0._ZN2at6native18elementwise_kernelILi128ELi2EZNS0_22gpu_kernel_impl_nocastIZZZNS0_17atanh_kernel_cudaERNS_18TensorIteratorBaseEENKUlvE0_clEvENKUlvE_clEvEUldE_EEvS4_RKT_EUliE_EEviT1_:
	.zero		1440


//--------------------- .nv.constant0._ZN2at6native27unrolled_elementwise_kernelIZZZNS0_17atanh_kernel_cudaERNS_18TensorIteratorBaseEENKUlvE0_clEvENKUlvE_clEvEUldE_St5arrayIPcLm2EELi4E23TrivialOffsetCalculatorILi1EjESB_NS0_6memory15LoadWithoutCastENSC_16StoreWithoutCastEEEviT_T0_T2_T3_T4_T5_ --------------------------
	.section	.nv.constant0._ZN2at6native27unrolled_elementwise_kernelIZZZNS0_17atanh_kernel_cudaERNS_18TensorIteratorBaseEENKUlvE0_clEvENKUlvE_clEvEUldE_St5arrayIPcLm2EELi4E23TrivialOffsetCalculatorILi1EjESB_NS0_6memory15LoadWithoutCastENSC_16StoreWithoutCastEEEviT_T0_T2_T3_T4_T5_,"a",@progbits
	.sectionflags	@""
	.align	4
.nv.constant0._ZN2at6native27unrolled_elementwise_kernelIZZZNS0_17atanh_kernel_cudaERNS_18TensorIteratorBaseEENKUlvE0_clEvENKUlvE_clEvEUldE_St5arrayIPcLm2EELi4E23TrivialOffsetCalculatorILi1EjESB_NS0_6memory15LoadWithoutCastENSC_16StoreWithoutCastEEEviT_T0_T2_T3_T4_T5_:
	.zero		924


//--------------------- .nv.constant0._ZN2at6native29vectorized_elementwise_kernelILi2EZZZNS0_17atanh_kernel_cudaERNS_18TensorIteratorBaseEENKUlvE0_clEvENKUlvE_clEvEUldE_St5arrayIPcLm2EEEEviT0_T1_ --------------------------
	.section	.nv.constant0._ZN2at6native29vectorized_elementwise_kernelILi2EZZZNS0_17atanh_kernel_cudaERNS_18TensorIteratorBaseEENKUlvE0_clEvENKUlvE_clEvEUldE_St5arrayIPcLm2EEEEviT0_T1_,"a",@progbits
	.sectionflags	@""
	.align	4
.nv.constant0._ZN2at6native29vectorized_elementwise_kernelILi2EZZZNS0_17atanh_kernel_cudaERNS_18TensorIteratorBaseEENKUlvE0_clEvENKUlvE_clEvEUldE_St5arrayIPcLm2EEEEviT0_T1_:
	.zero		920


//--------------------- .nv.constant0._ZN2at6native29vectorized_elementwise_kernelILi4EZZZNS0_17atanh_kernel_cudaERNS_18TensorIteratorBaseEENKUlvE0_clEvENKUlvE_clEvEUldE_St5arrayIPcLm2EEEEviT0_T1_ --------------------------
	.section	.nv.constant0._ZN2at6native29vectorized_elementwise_kernelILi4EZZZNS0_17atanh_kernel_cudaERNS_18TensorIteratorBaseEENKUlvE0_clEvENKUlvE_clEvEUldE_St5arrayIPcLm2EEEEviT0_T1_,"a",@progbits
	.sectionflags	@""
	.align	4
.nv.constant0._ZN2at6native29vectorized_elementwise_kernelILi4EZZZNS0_17atanh_kernel_cudaERNS_18TensorIteratorBaseEENKUlvE0_clEvENKUlvE_clEvEUldE_St5arrayIPcLm2EEEEviT0_T1_:
	.zero		920


//--------------------- .nv.constant0._ZN2at6native29vectorized_elementwise_kernelILi8EZZZNS0_17atanh_kernel_cudaERNS_18TensorIteratorBaseEENKUlvE0_clEvENKUlvE_clEvEUldE_St5arrayIPcLm2EEEEviT0_T1_ --------------------------
	.section	.nv.constant0._ZN2at6native29vectorized_elementwise_kernelILi8EZZZNS0_17atanh_kernel_cudaERNS_18TensorIteratorBaseEENKUlvE0_clEvENKUlvE_clEvEUldE_St5arrayIPcLm2EEEEviT0_T1_,"a",@progbits
	.sectionflags	@""
	.align	4
.nv.constant0._ZN2at6native29vectorized_elementwise_kernelILi8EZZZNS0_17atanh_kernel_cudaERNS_18TensorIteratorBaseEENKUlvE0_clEvENKUlvE_clEvEUldE_St5arrayIPcLm2EEEEviT0_T1_:
	.zero		920


//--------------------- SYMBOLS --------------------------

	.type		.nv.reservedSmem.offset0,@object
	.size		.nv.reservedSmem.offset0,0x4
	.type		__assertfail,@function
